def attn_fwd(
    Q,
    K,
    V,
    Out,
    Lse,
    sm_scale,
    stride_qz,
    stride_qh,
    stride_qm,
    stride_qk,
    stride_kz,
    stride_kh,
    stride_kn,
    stride_kk,
    stride_vz,
    stride_vh,
    stride_vn,
    stride_vk,
    stride_oz,
    stride_oh,
    stride_om,
    stride_ok,
    seqlen_q,
    seqlen_k,
    BLOCK_M: tl.constexpr,
    BLOCK_N: tl.constexpr,
    HEAD_DIM: tl.constexpr,
    CAUSAL: tl.constexpr,
):
    start_m = tl.program_id(0)
    off_hz = tl.program_id(1)
    q_off = off_hz * stride_qh
    k_off = off_hz * stride_kh
    v_off = off_hz * stride_vh
    offs_m = start_m * BLOCK_M + tl.arange(0, BLOCK_M)
    offs_d = tl.arange(0, HEAD_DIM)
    offs_n = tl.arange(0, BLOCK_N)
    q_ptrs = Q + q_off + offs_m[:, None] * stride_qm + offs_d[None, :] * stride_qk
    k_ptrs = K + k_off + offs_d[:, None] * stride_kk + offs_n[None, :] * stride_kn
    v_ptrs = V + v_off + offs_n[:, None] * stride_vn + offs_d[None, :] * stride_vk
    m_i = tl.full([BLOCK_M], float("-inf"), dtype=tl.float32)
    l_i = tl.zeros([BLOCK_M], dtype=tl.float32) + 1.0
    acc = tl.zeros([BLOCK_M, HEAD_DIM], dtype=tl.float32)
    q = tl.load(q_ptrs)
    acc, l_i, m_i = _attn_fwd_inner(
        acc,
        l_i,
        m_i,
        q,
        k_ptrs,
        v_ptrs,
        sm_scale,
        stride_kn,
        stride_vn,
        start_m,
        seqlen_k,
        BLOCK_M,
        BLOCK_N,
        HEAD_DIM,
        CAUSAL,
    )
    acc = acc / l_i[:, None]
    lse = m_i + tl.math.log2(l_i) / 1.4426950408889634
    o_ptrs = (
        Out
        + off_hz * stride_oh
        + offs_m[:, None] * stride_om
        + offs_d[None, :] * stride_ok
    )
    tl.store(o_ptrs, acc.to(Out.dtype.element_ty))
    tl.store(Lse + off_hz * seqlen_q + offs_m, lse)

# config = {"BLOCK_M": 128, "BLOCK_N": 16, "HEAD_DIM": 512, "arch": "sm_80", "causal": false, "dtype": "bf16", "num_stages": 2, "num_warps": 8}
# arch = sm_80


// ===== COMPILED SASS (sm_80) =====

	.target	sm_80

	.elftype	@"ET_EXEC"


//--------------------- .note.nv.tkinfo           --------------------------
	.section	.note.nv.tkinfo,"",@"SHT_NOTE"
	.sectionflags	@"SHF_NOTE_NV_TKINFO"
	.tkinfo
        /*0018*/ 	.word	0x00000002
        /*0030*/ 	.string	""
        /*0030*/ 	.string	"ptxas"
        /*0030*/ 	.string	"Cuda compilation tools, release 13.0, V13.0.88"
        /*0030*/ 	.string	"Build cuda_13.0.r13.0/compiler.36424714_0"
        /*0030*/ 	.string	"-v  -suppress-debug-info  -lineinfo  -arch sm_80 "



//--------------------- .note.nv.cuinfo           --------------------------
	.section	.note.nv.cuinfo,"",@"SHT_NOTE"
	.sectionflags	@"SHF_NOTE_NV_CUINFO"
        /*0018*/ 	.short	0x0002
        /*001a*/ 	.short	0x0050
        /*001c*/ 	.short	0x0082
	.zero		2


//--------------------- .nv.info                  --------------------------
	.section	.nv.info,"",@"SHT_CUDA_INFO"
	.align	4


	//----- nvinfo : EIATTR_REGCOUNT
	.align		4
        /*0000*/ 	.byte	0x04, 0x2f
        /*0002*/ 	.short	(.L_2 - .L_1)
	.align		4
.L_1:
        /*0004*/ 	.word	index@(attn_fwd)
        /*0008*/ 	.word	0x00000040


	//----- nvinfo : EIATTR_FRAME_SIZE
	.align		4
.L_2:
        /*000c*/ 	.byte	0x04, 0x11
        /*000e*/ 	.short	(.L_4 - .L_3)
	.align		4
.L_3:
        /*0010*/ 	.word	index@(attn_fwd)
        /*0014*/ 	.word	0x00000c48


	//----- nvinfo : EIATTR_MIN_STACK_SIZE
	.align		4
.L_4:
        /*0018*/ 	.byte	0x04, 0x12
        /*001a*/ 	.short	(.L_6 - .L_5)
	.align		4
.L_5:
        /*001c*/ 	.word	index@(attn_fwd)
        /*0020*/ 	.word	0x00000c48
.L_6:


//--------------------- .nv.info.attn_fwd         --------------------------
	.section	.nv.info.attn_fwd,"",@"SHT_CUDA_INFO"
	.sectionflags	@""
	.align	4


	//----- nvinfo : EIATTR_CUDA_API_VERSION
	.align		4
        /*0000*/ 	.byte	0x04, 0x37
        /*0002*/ 	.short	(.L_8 - .L_7)
.L_7:
        /*0004*/ 	.word	0x00000082


	//----- nvinfo : EIATTR_SW2861232_WAR
	.align		4
.L_8:
        /*0008*/ 	.byte	0x01, 0x35
	.zero		2


	//----- nvinfo : EIATTR_PARAM_CBANK
	.align		4
        /*000c*/ 	.byte	0x04, 0x0a
        /*000e*/ 	.short	(.L_10 - .L_9)
	.align		4
.L_9:
        /*0010*/ 	.word	index@(.nv.constant0.attn_fwd)
        /*0014*/ 	.short	0x0160
        /*0016*/ 	.short	0x0088


	//----- nvinfo : EIATTR_CBANK_PARAM_SIZE
	.align		4
.L_10:
        /*0018*/ 	.byte	0x03, 0x19
        /*001a*/ 	.short	0x0088


	//----- nvinfo : EIATTR_KPARAM_INFO
	.align		4
        /*001c*/ 	.byte	0x04, 0x17
        /*001e*/ 	.short	(.L_12 - .L_11)
.L_11:
        /*0020*/ 	.word	0x00000000
        /*0024*/ 	.short	0x0019
        /*0026*/ 	.short	0x0080
        /*0028*/ 	.byte	0x00, 0xf4, 0x21, 0x00


	//----- nvinfo : EIATTR_KPARAM_INFO
	.align		4
.L_12:
        /*002c*/ 	.byte	0x04, 0x17
        /*002e*/ 	.short	(.L_14 - .L_13)
.L_13:
        /*0030*/ 	.word	0x00000000
        /*0034*/ 	.short	0x0018
        /*0036*/ 	.short	0x0078
        /*0038*/ 	.byte	0x00, 0xf4, 0x21, 0x00


	//----- nvinfo : EIATTR_KPARAM_INFO
	.align		4
.L_14:
        /*003c*/ 	.byte	0x04, 0x17
        /*003e*/ 	.short	(.L_16 - .L_15)
.L_15:
        /*0040*/ 	.word	0x00000000
        /*0044*/ 	.short	0x0017
        /*0046*/ 	.short	0x0070
        /*0048*/ 	.byte	0x00, 0xf0, 0x11, 0x00


	//----- nvinfo : EIATTR_KPARAM_INFO
	.align		4
.L_16:
        /*004c*/ 	.byte	0x04, 0x17
        /*004e*/ 	.short	(.L_18 - .L_17)
.L_17:
        /*0050*/ 	.word	0x00000000
        /*0054*/ 	.short	0x0016
        /*0056*/ 	.short	0x006c
        /*0058*/ 	.byte	0x00, 0xf0, 0x11, 0x00


	//----- nvinfo : EIATTR_KPARAM_INFO
	.align		4
.L_18:
        /*005c*/ 	.byte	0x04, 0x17
        /*005e*/ 	.short	(.L_20 - .L_19)
.L_19:
        /*0060*/ 	.word	0x00000000
        /*0064*/ 	.short	0x0015
        /*0066*/ 	.short	0x0068
        /*0068*/ 	.byte	0x00, 0xf0, 0x11, 0x00


	//----- nvinfo : EIATTR_KPARAM_INFO
	.align		4
.L_20:
        /*006c*/ 	.byte	0x04, 0x17
        /*006e*/ 	.short	(.L_22 - .L_21)
.L_21:
        /*0070*/ 	.word	0x00000000
        /*0074*/ 	.short	0x0014
        /*0076*/ 	.short	0x0064
        /*0078*/ 	.byte	0x00, 0xf0, 0x11, 0x00


	//----- nvinfo : EIATTR_KPARAM_INFO
	.align		4
.L_22:
        /*007c*/ 	.byte	0x04, 0x17
        /*007e*/ 	.short	(.L_24 - .L_23)
.L_23:
        /*0080*/ 	.word	0x00000000
        /*0084*/ 	.short	0x0013
        /*0086*/ 	.short	0x0060
        /*0088*/ 	.byte	0x00, 0xf0, 0x11, 0x00


	//----- nvinfo : EIATTR_KPARAM_INFO
	.align		4
.L_24:
        /*008c*/ 	.byte	0x04, 0x17
        /*008e*/ 	.short	(.L_26 - .L_25)
.L_25:
        /*0090*/ 	.word	0x00000000
        /*0094*/ 	.short	0x0012
        /*0096*/ 	.short	0x005c
        /*0098*/ 	.byte	0x00, 0xf0, 0x11, 0x00


	//----- nvinfo : EIATTR_KPARAM_INFO
	.align		4
.L_26:
        /*009c*/ 	.byte	0x04, 0x17
        /*009e*/ 	.short	(.L_28 - .L_27)
.L_27:
        /*00a0*/ 	.word	0x00000000
        /*00a4*/ 	.short	0x0011
        /*00a6*/ 	.short	0x0058
        /*00a8*/ 	.byte	0x00, 0xf0, 0x11, 0x00


	//----- nvinfo : EIATTR_KPARAM_INFO
	.align		4
.L_28:
        /*00ac*/ 	.byte	0x04, 0x17
        /*00ae*/ 	.short	(.L_30 - .L_29)
.L_29:
        /*00b0*/ 	.word	0x00000000
        /*00b4*/ 	.short	0x0010
        /*00b6*/ 	.short	0x0054
        /*00b8*/ 	.byte	0x00, 0xf0, 0x11, 0x00


	//----- nvinfo : EIATTR_KPARAM_INFO
	.align		4
.L_30:
        /*00bc*/ 	.byte	0x04, 0x17
        /*00be*/ 	.short	(.L_32 - .L_31)
.L_31:
        /*00c0*/ 	.word	0x00000000
        /*00c4*/ 	.short	0x000f
        /*00c6*/ 	.short	0x0050
        /*00c8*/ 	.byte	0x00, 0xf0, 0x11, 0x00


	//----- nvinfo : EIATTR_KPARAM_INFO
	.align		4
.L_32:
        /*00cc*/ 	.byte	0x04, 0x17
        /*00ce*/ 	.short	(.L_34 - .L_33)
.L_33:
        /*00d0*/ 	.word	0x00000000
        /*00d4*/ 	.short	0x000e
        /*00d6*/ 	.short	0x004c
        /*00d8*/ 	.byte	0x00, 0xf0, 0x11, 0x00


	//----- nvinfo : EIATTR_KPARAM_INFO
	.align		4
.L_34:
        /*00dc*/ 	.byte	0x04, 0x17
        /*00de*/ 	.short	(.L_36 - .L_35)
.L_35:
        /*00e0*/ 	.word	0x00000000
        /*00e4*/ 	.short	0x000d
        /*00e6*/ 	.short	0x0048
        /*00e8*/ 	.byte	0x00, 0xf0, 0x11, 0x00


	//----- nvinfo : EIATTR_KPARAM_INFO
	.align		4
.L_36:
        /*00ec*/ 	.byte	0x04, 0x17
        /*00ee*/ 	.short	(.L_38 - .L_37)
.L_37:
        /*00f0*/ 	.word	0x00000000
        /*00f4*/ 	.short	0x000c
        /*00f6*/ 	.short	0x0044
        /*00f8*/ 	.byte	0x00, 0xf0, 0x11, 0x00


	//----- nvinfo : EIATTR_KPARAM_INFO
	.align		4
.L_38:
        /*00fc*/ 	.byte	0x04, 0x17
        /*00fe*/ 	.short	(.L_40 - .L_39)
.L_39:
        /*0100*/ 	.word	0x00000000
        /*0104*/ 	.short	0x000b
        /*0106*/ 	.short	0x0040
        /*0108*/ 	.byte	0x00, 0xf0, 0x11, 0x00


	//----- nvinfo : EIATTR_KPARAM_INFO
	.align		4
.L_40:
        /*010c*/ 	.byte	0x04, 0x17
        /*010e*/ 	.short	(.L_42 - .L_41)
.L_41:
        /*0110*/ 	.word	0x00000000
        /*0114*/ 	.short	0x000a
        /*0116*/ 	.short	0x003c
        /*0118*/ 	.byte	0x00, 0xf0, 0x11, 0x00


	//----- nvinfo : EIATTR_KPARAM_INFO
	.align		4
.L_42:
        /*011c*/ 	.byte	0x04, 0x17
        /*011e*/ 	.short	(.L_44 - .L_43)
.L_43:
        /*0120*/ 	.word	0x00000000
        /*0124*/ 	.short	0x0009
        /*0126*/ 	.short	0x0038
        /*0128*/ 	.byte	0x00, 0xf0, 0x11, 0x00


	//----- nvinfo : EIATTR_KPARAM_INFO
	.align		4
.L_44:
        /*012c*/ 	.byte	0x04, 0x17
        /*012e*/ 	.short	(.L_46 - .L_45)
.L_45:
        /*0130*/ 	.word	0x00000000
        /*0134*/ 	.short	0x0008
        /*0136*/ 	.short	0x0034
        /*0138*/ 	.byte	0x00, 0xf0, 0x11, 0x00


	//----- nvinfo : EIATTR_KPARAM_INFO
	.align		4
.L_46:
        /*013c*/ 	.byte	0x04, 0x17
        /*013e*/ 	.short	(.L_48 - .L_47)
.L_47:
        /*0140*/ 	.word	0x00000000
        /*0144*/ 	.short	0x0007
        /*0146*/ 	.short	0x0030
        /*0148*/ 	.byte	0x00, 0xf0, 0x11, 0x00


	//----- nvinfo : EIATTR_KPARAM_INFO
	.align		4
.L_48:
        /*014c*/ 	.byte	0x04, 0x17
        /*014e*/ 	.short	(.L_50 - .L_49)
.L_49:
        /*0150*/ 	.word	0x00000000
        /*0154*/ 	.short	0x0006
        /*0156*/ 	.short	0x002c
        /*0158*/ 	.byte	0x00, 0xf0, 0x11, 0x00


	//----- nvinfo : EIATTR_KPARAM_INFO
	.align		4
.L_50:
        /*015c*/ 	.byte	0x04, 0x17
        /*015e*/ 	.short	(.L_52 - .L_51)
.L_51:
        /*0160*/ 	.word	0x00000000
        /*0164*/ 	.short	0x0005
        /*0166*/ 	.short	0x0028
        /*0168*/ 	.byte	0x00, 0xf0, 0x11, 0x00


	//----- nvinfo : EIATTR_KPARAM_INFO
	.align		4
.L_52:
        /*016c*/ 	.byte	0x04, 0x17
        /*016e*/ 	.short	(.L_54 - .L_53)
.L_53:
        /*0170*/ 	.word	0x00000000
        /*0174*/ 	.short	0x0004
        /*0176*/ 	.short	0x0020
        /*0178*/ 	.byte	0x00, 0xf4, 0x21, 0x00


	//----- nvinfo : EIATTR_KPARAM_INFO
	.align		4
.L_54:
        /*017c*/ 	.byte	0x04, 0x17
        /*017e*/ 	.short	(.L_56 - .L_55)
.L_55:
        /*0180*/ 	.word	0x00000000
        /*0184*/ 	.short	0x0003
        /*0186*/ 	.short	0x0018
        /*0188*/ 	.byte	0x00, 0xf4, 0x21, 0x00


	//----- nvinfo : EIATTR_KPARAM_INFO
	.align		4
.L_56:
        /*018c*/ 	.byte	0x04, 0x17
        /*018e*/ 	.short	(.L_58 - .L_57)
.L_57:
        /*0190*/ 	.word	0x00000000
        /*0194*/ 	.short	0x0002
        /*0196*/ 	.short	0x0010
        /*0198*/ 	.byte	0x00, 0xf4, 0x21, 0x00


	//----- nvinfo : EIATTR_KPARAM_INFO
	.align		4
.L_58:
        /*019c*/ 	.byte	0x04, 0x17
        /*019e*/ 	.short	(.L_60 - .L_59)
.L_59:
        /*01a0*/ 	.word	0x00000000
        /*01a4*/ 	.short	0x0001
        /*01a6*/ 	.short	0x0008
        /*01a8*/ 	.byte	0x00, 0xf4, 0x21, 0x00


	//----- nvinfo : EIATTR_KPARAM_INFO
	.align		4
.L_60:
        /*01ac*/ 	.byte	0x04, 0x17
        /*01ae*/ 	.short	(.L_62 - .L_61)
.L_61:
        /*01b0*/ 	.word	0x00000000
        /*01b4*/ 	.short	0x0000
        /*01b6*/ 	.short	0x0000
        /*01b8*/ 	.byte	0x00, 0xf4, 0x21, 0x00


	//----- nvinfo : EIATTR_MAXREG_COUNT
	.align		4
.L_62:
        /*01bc*/ 	.byte	0x03, 0x1b
        /*01be*/ 	.short	0x00ff


	//----- nvinfo : EIATTR_NUM_BARRIERS
	.align		4
        /*01c0*/ 	.byte	0x02, 0x4c
        /*01c2*/ 	.byte	0x01
	.zero		1


	//----- nvinfo : EIATTR_ANNOTATIONS
	.align		4
        /*01c4*/ 	.byte	0x04, 0x55
        /*01c6*/ 	.short	(.L_64 - .L_63)


	//   ....[0]....
.L_63:
        /*01c8*/ 	.word	0x00000001
        /*01cc*/ 	.byte	0xf0, 0x00, 0x00, 0x00, 0x01, 0x00, 0x00, 0x00, 0x20, 0x06, 0x00, 0x00, 0x01, 0x00, 0x00, 0x00
        /* <DEDUP_REMOVED lines=2423> */
        /*994c*/ 	.byte	0x50, 0xb6, 0x02, 0x00, 0x01, 0x00, 0x00, 0x00, 0x60, 0xb6, 0x02, 0x00


	//----- nvinfo : EIATTR_MERCURY_ISA_VERSION
	.align		4
.L_64:
        /*9958*/ 	.byte	0x03, 0x5f
        /*995a*/ 	.short	0x0000


	//----- nvinfo : EIATTR_COOP_GROUP_MASK_REGIDS
	.align		4
        /*995c*/ 	.byte	0x04, 0x29
        /*995e*/ 	.short	(.L_66 - .L_65)


	//   ....[0]....
.L_65:
        /*9960*/ 	.word	0xffffffff


	//   ....[1]....
        /*9964*/ 	.word	0xffffffff


	//   ....[2]....
        /*9968*/ 	.word	0xffffffff


	//   ....[3]....
        /*996c*/ 	.word	0xffffffff


	//   ....[4]....
        /*9970*/ 	.word	0xffffffff


	//   ....[5]....
        /*9974*/ 	.word	0xffffffff


	//   ....[6]....
        /*9978*/ 	.word	0xffffffff


	//   ....[7]....
        /*997c*/ 	.word	0xffffffff


	//   ....[8]....
        /*9980*/ 	.word	0xffffffff


	//   ....[9]....
        /*9984*/ 	.word	0xffffffff


	//   ....[10]....
        /*9988*/ 	.word	0xffffffff


	//   ....[11]....
        /*998c*/ 	.word	0xffffffff


	//   ....[12]....
        /*9990*/ 	.word	0xffffffff


	//   ....[13]....
        /*9994*/ 	.word	0xffffffff


	//   ....[14]....
        /*9998*/ 	.word	0xffffffff


	//   ....[15]....
        /*999c*/ 	.word	0xffffffff


	//   ....[16]....
        /*99a0*/ 	.word	0xffffffff


	//   ....[17]....
        /*99a4*/ 	.word	0xffffffff


	//   ....[18]....
        /*99a8*/ 	.word	0xffffffff


	//   ....[19]....
        /*99ac*/ 	.word	0xffffffff


	//   ....[20]....
        /*99b0*/ 	.word	0xffffffff


	//   ....[21]....
        /*99b4*/ 	.word	0xffffffff


	//   ....[22]....
        /*99b8*/ 	.word	0xffffffff


	//   ....[23]....
        /*99bc*/ 	.word	0xffffffff


	//   ....[24]....
        /*99c0*/ 	.word	0xffffffff


	//   ....[25]....
        /*99c4*/ 	.word	0xffffffff


	//   ....[26]....
        /*99c8*/ 	.word	0xffffffff


	//   ....[27]....
        /*99cc*/ 	.word	0xffffffff


	//   ....[28]....
        /*99d0*/ 	.word	0xffffffff


	//   ....[29]....
        /*99d4*/ 	.word	0xffffffff


	//   ....[30]....
        /*99d8*/ 	.word	0xffffffff


	//   ....[31]....
        /*99dc*/ 	.word	0xffffffff


	//   ....[32]....
        /*99e0*/ 	.word	0xffffffff


	//   ....[33]....
        /*99e4*/ 	.word	0xffffffff


	//   ....[34]....
        /*99e8*/ 	.word	0xffffffff


	//   ....[35]....
        /*99ec*/ 	.word	0xffffffff


	//   ....[36]....
        /*99f0*/ 	.word	0xffffffff


	//   ....[37]....
        /*99f4*/ 	.word	0xffffffff


	//   ....[38]....
        /*99f8*/ 	.word	0xffffffff


	//   ....[39]....
        /*99fc*/ 	.word	0xffffffff


	//   ....[40]....
        /*9a00*/ 	.word	0xffffffff


	//   ....[41]....
        /*9a04*/ 	.word	0xffffffff


	//   ....[42]....
        /*9a08*/ 	.word	0xffffffff


	//   ....[43]....
        /*9a0c*/ 	.word	0xffffffff


	//   ....[44]....
        /*9a10*/ 	.word	0xffffffff


	//   ....[45]....
        /*9a14*/ 	.word	0xffffffff


	//   ....[46]....
        /*9a18*/ 	.word	0xffffffff


	//   ....[47]....
        /*9a1c*/ 	.word	0xffffffff


	//   ....[48]....
        /*9a20*/ 	.word	0xffffffff


	//   ....[49]....
        /*9a24*/ 	.word	0xffffffff


	//   ....[50]....
        /*9a28*/ 	.word	0xffffffff


	//   ....[51]....
        /*9a2c*/ 	.word	0xffffffff


	//   ....[52]....
        /*9a30*/ 	.word	0xffffffff


	//   ....[53]....
        /*9a34*/ 	.word	0xffffffff


	//   ....[54]....
        /*9a38*/ 	.word	0xffffffff


	//   ....[55]....
        /*9a3c*/ 	.word	0xffffffff


	//   ....[56]....
        /*9a40*/ 	.word	0xffffffff


	//   ....[57]....
        /*9a44*/ 	.word	0xffffffff


	//   ....[58]....
        /*9a48*/ 	.word	0xffffffff


	//   ....[59]....
        /*9a4c*/ 	.word	0xffffffff


	//   ....[60]....
        /*9a50*/ 	.word	0xffffffff


	//   ....[61]....
        /*9a54*/ 	.word	0xffffffff


	//   ....[62]....
        /*9a58*/ 	.word	0xffffffff


	//   ....[63]....
        /*9a5c*/ 	.word	0xffffffff


	//   ....[64]....
        /*9a60*/ 	.word	0xffffffff


	//   ....[65]....
        /*9a64*/ 	.word	0xffffffff


	//----- nvinfo : EIATTR_COOP_GROUP_INSTR_OFFSETS
	.align		4
.L_66:
        /*9a68*/ 	.byte	0x04, 0x28
        /*9a6a*/ 	.short	(.L_68 - .L_67)


	//   ....[0]....
.L_67:
        /*9a6c*/ 	.word	0x0000ec00


	//   ....[1]....
        /*9a70*/ 	.word	0x0000ed00


	//   ....[2]....
        /*9a74*/ 	.word	0x0000ed60


	//   ....[3]....
        /*9a78*/ 	.word	0x0000ed70


	//   ....[4]....
        /*9a7c*/ 	.word	0x0000ed90


	//   ....[5]....
        /*9a80*/ 	.word	0x0000ee10


	//   ....[6]....
        /*9a84*/ 	.word	0x0000ee20


	//   ....[7]....
        /*9a88*/ 	.word	0x0000ee50


	//   ....[8]....
        /*9a8c*/ 	.word	0x0000ee60


	//   ....[9]....
        /*9a90*/ 	.word	0x0000efe0


	//   ....[10]....
        /*9a94*/ 	.word	0x0000eff0


	//   ....[11]....
        /*9a98*/ 	.word	0x0000f000


	//   ....[12]....
        /*9a9c*/ 	.word	0x0000f010


	//   ....[13]....
        /*9aa0*/ 	.word	0x0000f020


	//   ....[14]....
        /*9aa4*/ 	.word	0x0000f040


	//   ....[15]....
        /*9aa8*/ 	.word	0x0000f050


	//   ....[16]....
        /*9aac*/ 	.word	0x0000f070


	//   ....[17]....
        /*9ab0*/ 	.word	0x0000f080


	//   ....[18]....
        /*9ab4*/ 	.word	0x0000f090


	//   ....[19]....
        /*9ab8*/ 	.word	0x0000f0a0


	//   ....[20]....
        /*9abc*/ 	.word	0x0000f0c0


	//   ....[21]....
        /*9ac0*/ 	.word	0x0000f0e0


	//   ....[22]....
        /*9ac4*/ 	.word	0x0000f130


	//   ....[23]....
        /*9ac8*/ 	.word	0x0000f150


	//   ....[24]....
        /*9acc*/ 	.word	0x0000f1b0


	//   ....[25]....
        /*9ad0*/ 	.word	0x0000f1d0


	//   ....[26]....
        /*9ad4*/ 	.word	0x0000f1f0


	//   ....[27]....
        /*9ad8*/ 	.word	0x0000f200


	//   ....[28]....
        /*9adc*/ 	.word	0x0000f210


	//   ....[29]....
        /*9ae0*/ 	.word	0x0000f230


	//   ....[30]....
        /*9ae4*/ 	.word	0x0000f250


	//   ....[31]....
        /*9ae8*/ 	.word	0x0000f260


	//   ....[32]....
        /*9aec*/ 	.word	0x0000f490


	//   ....[33]....
        /*9af0*/ 	.word	0x0000fb30


	//   ....[34]....
        /*9af4*/ 	.word	0x0000fb90


	//   ....[35]....
        /*9af8*/ 	.word	0x0000fcb0


	//   ....[36]....
        /*9afc*/ 	.word	0x0000fe30


	//   ....[37]....
        /*9b00*/ 	.word	0x0000ff10


	//   ....[38]....
        /*9b04*/ 	.word	0x0000ff40


	//   ....[39]....
        /*9b08*/ 	.word	0x0000ff90


	//   ....[40]....
        /*9b0c*/ 	.word	0x0000ffe0


	//   ....[41]....
        /*9b10*/ 	.word	0x00010010


	//   ....[42]....
        /*9b14*/ 	.word	0x000100a0


	//   ....[43]....
        /*9b18*/ 	.word	0x000100e0


	//   ....[44]....
        /*9b1c*/ 	.word	0x00010130


	//   ....[45]....
        /*9b20*/ 	.word	0x000101d0


	//   ....[46]....
        /*9b24*/ 	.word	0x00010200


	//   ....[47]....
        /*9b28*/ 	.word	0x00010250


	//   ....[48]....
        /*9b2c*/ 	.word	0x000102a0


	//   ....[49]....
        /*9b30*/ 	.word	0x000102c0


	//   ....[50]....
        /*9b34*/ 	.word	0x000102e0


	//   ....[51]....
        /*9b38*/ 	.word	0x000102f0


	//   ....[52]....
        /*9b3c*/ 	.word	0x00010300


	//   ....[53]....
        /*9b40*/ 	.word	0x00010360


	//   ....[54]....
        /*9b44*/ 	.word	0x00010370


	//   ....[55]....
        /*9b48*/ 	.word	0x00010380


	//   ....[56]....
        /*9b4c*/ 	.word	0x000103d0


	//   ....[57]....
        /*9b50*/ 	.word	0x00010410


	//   ....[58]....
        /*9b54*/ 	.word	0x00010430


	//   ....[59]....
        /*9b58*/ 	.word	0x00010450


	//   ....[60]....
        /*9b5c*/ 	.word	0x00010460


	//   ....[61]....
        /*9b60*/ 	.word	0x00010470


	//   ....[62]....
        /*9b64*/ 	.word	0x00010480


	//   ....[63]....
        /*9b68*/ 	.word	0x00010490


	//   ....[64]....
        /*9b6c*/ 	.word	0x000104a0


	//   ....[65]....
        /*9b70*/ 	.word	0x00010790


	//----- nvinfo : EIATTR_EXIT_INSTR_OFFSETS
	.align		4
.L_68:
        /*9b74*/ 	.byte	0x04, 0x1c
        /*9b76*/ 	.short	(.L_70 - .L_69)


	//   ....[0]....
.L_69:
        /*9b78*/ 	.word	0x0002b640


	//   ....[1]....
        /*9b7c*/ 	.word	0x0002b710


	//----- nvinfo : EIATTR_REQNTID
	.align		4
.L_70:
        /*9b80*/ 	.byte	0x04, 0x10
        /*9b82*/ 	.short	(.L_72 - .L_71)
.L_71:
        /*9b84*/ 	.word	0x00000100
        /*9b88*/ 	.word	0x00000001
        /*9b8c*/ 	.word	0x00000001
.L_72:


//--------------------- .nv.callgraph             --------------------------
	.section	.nv.callgraph,"",@"SHT_CUDA_CALLGRAPH"
	.align	4
	.sectionentsize	8
	.align		4
        /*0000*/ 	.word	0x00000000
	.align		4
        /*0004*/ 	.word	0xffffffff
	.align		4
        /*0008*/ 	.word	0x00000000
	.align		4
        /*000c*/ 	.word	0xfffffffe
	.align		4
        /*0010*/ 	.word	0x00000000
	.align		4
        /*0014*/ 	.word	0xfffffffd
	.align		4
        /*0018*/ 	.word	0x00000000
	.align		4
        /*001c*/ 	.word	0xfffffffc


//--------------------- .nv.rel.action            --------------------------
	.section	.nv.rel.action,"",@"SHT_CUDA_RELOCINFO"
	.align	8
	.sectionentsize	8
        /*0000*/ 	.byte	0x73, 0x00, 0x00, 0x00, 0x00, 0x00, 0x00, 0x00, 0x00, 0x00, 0x00, 0x11, 0x25, 0x00, 0x05, 0x36


//--------------------- .nv.constant4             --------------------------
	.section	.nv.constant4,"a",@progbits
	.align	8
	.align		8
.nv.constant4:
        /*0000*/ 	.dword	_$_str


//--------------------- .nv.constant0.attn_fwd    --------------------------
	.section	.nv.constant0.attn_fwd,"a",@progbits
	.sectionflags	@""
	.align	4
.nv.constant0.attn_fwd:
	.zero		488


//--------------------- .text.attn_fwd            --------------------------
	.section	.text.attn_fwd,"ax",@progbits
	.sectioninfo	@"SHI_REGISTERS=64"
	.align	128
        .global         attn_fwd
        .type           attn_fwd,@function
        .size           attn_fwd,(.L_x_3 - attn_fwd)
        .other          attn_fwd,@"STO_CUDA_ENTRY STV_DEFAULT"
attn_fwd:
.text.attn_fwd:
[----:B------:R-:W-:-:S04]  /*0000*/  IMAD.MOV.U32 R1, RZ, RZ, c[0x0][0x28] ;  /* 0x00000a00ff017624 */ /* 0x000fc800078e00ff */
[----:B------:R-:W0:Y:S01]  /*0010*/  S2R R4, SR_TID.X ;  /* 0x0000000000047919 */ /* 0x000e220000002100 */
[----:B------:R-:W-:Y:S01]  /*0020*/  IADD3 R1, R1, -0xc48, RZ ;  /* 0xfffff3b801017810 */ /* 0x000fe20007ffe0ff */
[----:B------:R-:W-:Y:S01]  /*0030*/  IMAD.MOV.U32 R60, RZ, RZ, c[0x0][0x198] ;  /* 0x00006600ff3c7624 */ /* 0x000fe200078e00ff */
[----:B------:R-:W-:Y:S01]  /*0040*/  ULDC.64 UR4, c[0x0][0x118] ;  /* 0x0000460000047ab9 */ /* 0x000fe20000000a00 */
[----:B------:R-:W1:Y:S01]  /*0050*/  S2R R3, SR_CTAID.X ;  /* 0x0000000000037919 */ /* 0x000e620000002500 */
[----:B0-----:R-:W-:-:S04]  /*0060*/  SHF.R.U32.HI R0, RZ, 0x7, R4 ;  /* 0x00000007ff007819 */ /* 0x001fc80000011604 */
[----:B------:R-:W-:Y:S02]  /*0070*/  SGXT.U32 R2, R0, 0x1 ;  /* 0x000000010002781a */ /* 0x000fe40000000000 */
[----:B------:R-:W0:Y:S03]  /*0080*/  S2R R0, SR_CTAID.Y ;  /* 0x0000000000007919 */ /* 0x000e260000002600 */
[----:B------:R-:W-:Y:S01]  /*0090*/  IMAD R7, R2, c[0x0][0x198], RZ ;  /* 0x0000660002077a24 */ /* 0x000fe200078e02ff */
[----:B------:R-:W-:Y:S02]  /*00a0*/  LOP3.LUT R2, R4, 0x7f, RZ, 0xc0, !PT ;  /* 0x0000007f04027812 */ /* 0x000fe400078ec0ff */
[----:B------:R-:W-:Y:S02]  /*00b0*/  SHF.R.S32.HI R4, RZ, 0x7, R4 ;  /* 0x00000007ff047819 */ /* 0x000fe40000011404 */
[----:B------:R-:W-:Y:S01]  /*00c0*/  LEA R15, R60, R7, 0x1 ;  /* 0x000000073c0f7211 */ /* 0x000fe200078e08ff */
[----:B-1----:R-:W-:-:S04]  /*00d0*/  IMAD R5, R3, 0x80, R2 ;  /* 0x0000008003057824 */ /* 0x002fc800078e0202 */
[----:B------:R-:W-:Y:S01]  /*00e0*/  IMAD R3, R5, c[0x0][0x194], RZ ;  /* 0x0000650005037a24 */ /* 0x000fe200078e02ff */
[----:B------:R1:W-:Y:S01]  /*00f0*/  STL [R1+0x7c4], R5 ;  /* 0x0007c40501007387 */ /* 0x0003e20000100800 */
[----:B------:R-:W-:-:S04]  /*0100*/  IMAD R41, R60, 0x2, R15 ;  /* 0x000000023c297824 */ /* 0x000fc800078e020f */
[----:B------:R-:W-:Y:S02]  /*0110*/  IMAD R35, R60, 0x2, R41 ;  /* 0x000000023c237824 */ /* 0x000fe400078e0229 */
[----:B0-----:R-:W-:-:S03]  /*0120*/  IMAD R0, R0, c[0x0][0x190], RZ ;  /* 0x0000640000007a24 */ /* 0x001fc600078e02ff */
[----:B------:R-:W-:Y:S01]  /*0130*/  LEA R9, R60, R35, 0x1 ;  /* 0x000000233c097211 */ /* 0x000fe200078e08ff */
[----:B-1----:R-:W-:Y:S02]  /*0140*/  IMAD.SHL.U32 R5, R3, 0x2, RZ ;  /* 0x0000000203057824 */ /* 0x002fe400078e00ff */
[C---:B------:R-:W-:Y:S02]  /*0150*/  IMAD.SHL.U32 R58, R0.reuse, 0x2, RZ ;  /* 0x00000002003a7824 */ /* 0x040fe400078e00ff */
[----:B------:R-:W-:-:S03]  /*0160*/  IMAD.HI R59, R0, 0x2, RZ ;  /* 0x00000002003b7827 */ /* 0x000fc600078e02ff */
[----:B------:R-:W-:Y:S01]  /*0170*/  IADD3 R58, P0, P1, R5, c[0x0][0x160], R58 ;  /* 0x00005800053a7a10 */ /* 0x000fe2000791e03a */
[----:B------:R-:W-:Y:S01]  /*0180*/  IMAD.HI R0, R3, 0x2, RZ ;  /* 0x0000000203007827 */ /* 0x000fe200078e02ff */
[----:B------:R-:W-:Y:S02]  /*0190*/  SHF.L.U32 R3, R2, 0x1, RZ ;  /* 0x0000000102037819 */ /* 0x000fe400000006ff */
[----:B------:R-:W-:Y:S01]  /*01a0*/  SGXT R2, R4, 0x1 ;  /* 0x000000010402781a */ /* 0x000fe20000000200 */
[----:B------:R-:W-:Y:S01]  /*01b0*/  IMAD R23, R60, 0x2, R9 ;  /* 0x000000023c177824 */ /* 0x000fe200078e0209 */
[----:B------:R-:W-:Y:S02]  /*01c0*/  IADD3.X R59, R0, c[0x0][0x164], R59, P0, P1 ;  /* 0x00005900003b7a10 */ /* 0x000fe400007e243b */
[----:B------:R-:W-:Y:S01]  /*01d0*/  LEA R6, P0, R7, R58, 0x1 ;  /* 0x0000003a07067211 */ /* 0x000fe200078008ff */
[----:B------:R-:W-:Y:S01]  /*01e0*/  IMAD R11, R60, 0x2, R23 ;  /* 0x000000023c0b7824 */ /* 0x000fe200078e0217 */
[----:B------:R-:W-:-:S02]  /*01f0*/  LOP3.LUT R0, R3, 0x110, R2, 0x78, !PT ;  /* 0x0000011003007812 */ /* 0x000fc400078e7802 */
[-C--:B------:R-:W-:Y:S02]  /*0200*/  LEA R4, P1, R15, R58.reuse, 0x1 ;  /* 0x0000003a0f047211 */ /* 0x080fe400078208ff */
[-C--:B------:R-:W-:Y:S02]  /*0210*/  LEA.HI.X.SX32 R7, R7, R59.reuse, 0x1, P0 ;  /* 0x0000003b07077211 */ /* 0x080fe400000f0eff */
[-C--:B------:R-:W-:Y:S02]  /*0220*/  LEA R2, P0, R41, R58.reuse, 0x1 ;  /* 0x0000003a29027211 */ /* 0x080fe400078008ff */
[-C--:B------:R-:W-:Y:S01]  /*0230*/  LEA.HI.X.SX32 R5, R15, R59.reuse, 0x1, P1 ;  /* 0x0000003b0f057211 */ /* 0x080fe200008f0eff */
[----:B------:R0:W2:Y:S01]  /*0240*/  LDG.E.U16 R44, [R6.64] ;  /* 0x00000004062c7981 */ /* 0x0000a2000c1e1500 */
[----:B------:R-:W-:Y:S02]  /*0250*/  LEA.HI.X.SX32 R3, R41, R59, 0x1, P0 ;  /* 0x0000003b29037211 */ /* 0x000fe400000f0eff */
[C---:B------:R-:W-:Y:S01]  /*0260*/  LEA R33, R60.reuse, R11, 0x1 ;  /* 0x0000000b3c217211 */ /* 0x040fe200078e08ff */
[----:B------:R1:W3:Y:S04]  /*0270*/  LDG.E.U16 R43, [R4.64] ;  /* 0x00000004042b7981 */ /* 0x0002e8000c1e1500 */
[----:B------:R4:W5:Y:S01]  /*0280*/  LDG.E.U16 R48, [R2.64] ;  /* 0x0000000402307981 */ /* 0x000962000c1e1500 */
[-C--:B------:R-:W-:Y:S01]  /*0290*/  LEA R8, P1, R9, R58.reuse, 0x1 ;  /* 0x0000003a09087211 */ /* 0x080fe200078208ff */
[----:B------:R-:W-:Y:S01]  /*02a0*/  IMAD R21, R60, 0x2, R33 ;  /* 0x000000023c157824 */ /* 0x000fe200078e0221 */
[----:B0-----:R-:W-:-:S02]  /*02b0*/  LEA R6, P0, R35, R58, 0x1 ;  /* 0x0000003a23067211 */ /* 0x001fc400078008ff */
[-C--:B------:R-:W-:Y:S01]  /*02c0*/  LEA.HI.X.SX32 R9, R9, R59.reuse, 0x1, P1 ;  /* 0x0000003b09097211 */ /* 0x080fe200008f0eff */
[C---:B------:R-:W-:Y:S01]  /*02d0*/  IMAD R10, R60.reuse, 0x2, R21 ;  /* 0x000000023c0a7824 */ /* 0x040fe200078e0215 */
[-C--:B------:R-:W-:Y:S02]  /*02e0*/  LEA.HI.X.SX32 R7, R35, R59.reuse, 0x1, P0 ;  /* 0x0000003b23077211 */ /* 0x080fe400000f0eff */
[C---:B-1----:R-:W-:Y:S01]  /*02f0*/  LEA R4, P0, R23.reuse, R58, 0x1 ;  /* 0x0000003a17047211 */ /* 0x042fe200078008ff */
[----:B------:R0:W5:Y:S01]  /*0300*/  LDG.E.U16 R42, [R8.64] ;  /* 0x00000004082a7981 */ /* 0x000162000c1e1500 */
[C---:B------:R-:W-:Y:S02]  /*0310*/  LEA R20, R60.reuse, R10, 0x1 ;  /* 0x0000000a3c147211 */ /* 0x040fe400078e08ff */
[----:B------:R-:W-:Y:S01]  /*0320*/  LEA.HI.X.SX32 R5, R23, R59, 0x1, P0 ;  /* 0x0000003b17057211 */ /* 0x000fe200000f0eff */
[----:B------:R1:W5:Y:S02]  /*0330*/  LDG.E.U16 R45, [R6.64] ;  /* 0x00000004062d7981 */ /* 0x000364000c1e1500 */
[----:B------:R-:W-:-:S02]  /*0340*/  IMAD R40, R60, 0x2, R20 ;  /* 0x000000023c287824 */ /* 0x000fc400078e0214 */
[----:B------:R0:W5:Y:S02]  /*0350*/  LDG.E.U16 R41, [R4.64] ;  /* 0x0000000404297981 */ /* 0x000164000c1e1500 */
[----:B------:R-:W-:Y:S01]  /*0360*/  IMAD R12, R60, 0x2, R40 ;  /* 0x000000023c0c7824 */ /* 0x000fe200078e0228 */
[----:B-1----:R-:W-:-:S04]  /*0370*/  LEA R6, P0, R11, R58, 0x1 ;  /* 0x0000003a0b067211 */ /* 0x002fc800078008ff */
[C---:B------:R-:W-:Y:S02]  /*0380*/  LEA R17, R60.reuse, R12, 0x1 ;  /* 0x0000000c3c117211 */ /* 0x040fe400078e08ff */
[-C--:B------:R-:W-:Y:S02]  /*0390*/  LEA.HI.X.SX32 R7, R11, R59.reuse, 0x1, P0 ;  /* 0x0000003b0b077211 */ /* 0x080fe400000f0eff */
[C---:B0-----:R-:W-:Y:S01]  /*03a0*/  LEA R4, P0, R33.reuse, R58, 0x1 ;  /* 0x0000003a21047211 */ /* 0x041fe200078008ff */
[C---:B------:R-:W-:Y:S02]  /*03b0*/  IMAD R16, R60.reuse, 0x2, R17 ;  /* 0x000000023c107824 */ /* 0x040fe400078e0211 */
[----:B------:R0:W5:Y:S01]  /*03c0*/  LDG.E.U16 R46, [R6.64] ;  /* 0x00000004062e7981 */ /* 0x000162000c1e1500 */
[----:B------:R-:W-:Y:S01]  /*03d0*/  LEA.HI.X.SX32 R5, R33, R59, 0x1, P0 ;  /* 0x0000003b21057211 */ /* 0x000fe200000f0eff */
[----:B------:R-:W-:-:S04]  /*03e0*/  IMAD R34, R60, 0x2, R16 ;  /* 0x000000023c227824 */ /* 0x000fc800078e0210 */
[----:B------:R1:W5:Y:S01]  /*03f0*/  LDG.E.U16 R47, [R4.64] ;  /* 0x00000004042f7981 */ /* 0x000362000c1e1500 */
[----:B------:R-:W-:-:S05]  /*0400*/  LEA R27, R60, R34, 0x1 ;  /* 0x000000223c1b7211 */ /* 0x000fca00078e08ff */
[----:B------:R-:W-:-:S04]  /*0410*/  IMAD R25, R60, 0x2, R27 ;  /* 0x000000023c197824 */ /* 0x000fc800078e021b */
[----:B------:R-:W-:-:S05]  /*0420*/  IMAD R18, R60, 0x2, R25 ;  /* 0x000000023c127824 */ /* 0x000fca00078e0219 */
[----:B------:R-:W-:-:S05]  /*0430*/  LEA R39, R60, R18, 0x1 ;  /* 0x000000123c277211 */ /* 0x000fca00078e08ff */
[----:B------:R-:W-:-:S04]  /*0440*/  IMAD R24, R60, 0x2, R39 ;  /* 0x000000023c187824 */ /* 0x000fc800078e0227 */
[----:B------:R-:W-:-:S05]  /*0450*/  IMAD R19, R60, 0x2, R24 ;  /* 0x000000023c137824 */ /* 0x000fca00078e0218 */
[----:B------:R-:W-:-:S05]  /*0460*/  LEA R37, R60, R19, 0x1 ;  /* 0x000000133c257211 */ /* 0x000fca00078e08ff */
[----:B------:R-:W-:-:S05]  /*0470*/  IMAD R14, R60, 0x2, R37 ;  /* 0x000000023c0e7824 */ /* 0x000fca00078e0225 */
[----:B------:R-:W-:-:S05]  /*0480*/  LEA R36, R60, R14, 0x1 ;  /* 0x0000000e3c247211 */ /* 0x000fca00078e08ff */
[----:B------:R-:W-:-:S05]  /*0490*/  IMAD R26, R60, 0x2, R36 ;  /* 0x000000023c1a7824 */ /* 0x000fca00078e0224 */
[----:B------:R-:W-:-:S05]  /*04a0*/  LEA R13, R60, R26, 0x1 ;  /* 0x0000001a3c0d7211 */ /* 0x000fca00078e08ff */
[----:B------:R-:W-:-:S04]  /*04b0*/  IMAD R32, R60, 0x2, R13 ;  /* 0x000000023c207824 */ /* 0x000fc800078e020d */
[----:B------:R-:W-:-:S04]  /*04c0*/  IMAD R31, R60, 0x2, R32 ;  /* 0x000000023c1f7824 */ /* 0x000fc800078e0220 */
[----:B------:R-:W-:-:S05]  /*04d0*/  IMAD R28, R60, 0x2, R31 ;  /* 0x000000023c1c7824 */ /* 0x000fca00078e021f */
[----:B------:R-:W-:-:S05]  /*04e0*/  LEA R29, R60, R28, 0x1 ;  /* 0x0000001c3c1d7211 */ /* 0x000fca00078e08ff */
[----:B------:R-:W-:-:S04]  /*04f0*/  IMAD R38, R60, 0x2, R29 ;  /* 0x000000023c267824 */ /* 0x000fc800078e021d */
[----:B------:R-:W-:-:S05]  /*0500*/  IMAD R30, R60, 0x2, R38 ;  /* 0x000000023c1e7824 */ /* 0x000fca00078e0226 */
[----:B------:R-:W-:-:S05]  /*0510*/  LEA R15, R60, R30, 0x1 ;  /* 0x0000001e3c0f7211 */ /* 0x000fca00078e08ff */
[----:B------:R-:W-:-:S04]  /*0520*/  IMAD R22, R60, 0x2, R15 ;  /* 0x000000023c167824 */ /* 0x000fc800078e020f */
[----:B----4-:R-:W-:-:S05]  /*0530*/  IMAD R3, R60, 0x2, R22 ;  /* 0x000000023c037824 */ /* 0x010fca00078e0216 */
[----:B------:R-:W-:-:S05]  /*0540*/  LEA R23, R60, R3, 0x1 ;  /* 0x000000033c177211 */ /* 0x000fca00078e08ff */
[----:B------:R-:W-:-:S04]  /*0550*/  IMAD R11, R60, 0x2, R23 ;  /* 0x000000023c0b7824 */ /* 0x000fc800078e0217 */
[----:B------:R-:W-:Y:S01]  /*0560*/  IMAD R35, R60, 0x2, R11 ;  /* 0x000000023c237824 */ /* 0x000fe200078e020b */
[----:B------:R-:W-:-:S04]  /*0570*/  LEA R8, P1, R21, R58, 0x1 ;  /* 0x0000003a15087211 */ /* 0x000fc800078208ff */
[----:B------:R-:W-:Y:S02]  /*0580*/  LEA R2, R60, R35, 0x1 ;  /* 0x000000233c027211 */ /* 0x000fe400078e08ff */
[----:B------:R-:W-:Y:S02]  /*0590*/  LEA.HI.X.SX32 R9, R21, R59, 0x1, P1 ;  /* 0x0000003b15097211 */ /* 0x000fe400008f0eff */
[----:B0-----:R-:W-:Y:S01]  /*05a0*/  LEA R6, P0, R10, R58, 0x1 ;  /* 0x0000003a0a067211 */ /* 0x001fe200078008ff */
[----:B------:R-:W-:-:S03]  /*05b0*/  IMAD R21, R60, 0x2, R2 ;  /* 0x000000023c157824 */ /* 0x000fc600078e0202 */
[----:B------:R-:W-:Y:S01]  /*05c0*/  LEA.HI.X.SX32 R7, R10, R59, 0x1, P0 ;  /* 0x0000003b0a077211 */ /* 0x000fe200000f0eff */
[----:B------:R-:W-:Y:S01]  /*05d0*/  IMAD R10, R60, 0x2, R21 ;  /* 0x000000023c0a7824 */ /* 0x000fe200078e0215 */
[----:B-1----:R-:W-:-:S04]  /*05e0*/  LEA R4, P0, R20, R58, 0x1 ;  /* 0x0000003a14047211 */ /* 0x002fc800078008ff */
[----:B------:R-:W-:Y:S02]  /*05f0*/  LEA R33, R60, R10, 0x1 ;  /* 0x0000000a3c217211 */ /* 0x000fe400078e08ff */
[----:B------:R-:W-:-:S03]  /*0600*/  LEA.HI.X.SX32 R5, R20, R59, 0x1, P0 ;  /* 0x0000003b14057211 */ /* 0x000fc600000f0eff */
[----:B------:R-:W-:Y:S01]  /*0610*/  IMAD R20, R60, 0x2, R33 ;  /* 0x000000023c147824 */ /* 0x000fe200078e0221 */
[----:B--2---:R0:W-:Y:S04]  /*0620*/  STL [R1+0x7c], R44 ;  /* 0x00007c2c01007387 */ /* 0x0041e80000100800 */
[----:B---3--:R1:W-:Y:S04]  /*0630*/  STL [R1+0x404], R43 ;  /* 0x0004042b01007387 */ /* 0x0083e80000100800 */
[----:B-----5:R2:W-:Y:S04]  /*0640*/  STL [R1+0x400], R48 ;  /* 0x0004003001007387 */ /* 0x0205e80000100800 */
[----:B0-----:R0:W3:Y:S04]  /*0650*/  LDG.E.U16 R44, [R8.64] ;  /* 0x00000004082c7981 */ /* 0x0010e8000c1e1500 */
[----:B------:R4:W-:Y:S04]  /*0660*/  STL [R1+0x60], R20 ;  /* 0x0000601401007387 */ /* 0x0009e80000100800 */
[----:B-1----:R1:W5:Y:S01]  /*0670*/  LDG.E.U16 R43, [R6.64] ;  /* 0x00000004062b7981 */ /* 0x002362000c1e1500 */
[----:B0-----:R-:W-:-:S03]  /*0680*/  LEA R8, P1, R12, R58, 0x1 ;  /* 0x0000003a0c087211 */ /* 0x001fc600078208ff */
[----:B--2---:R0:W2:Y:S01]  /*0690*/  LDG.E.U16 R48, [R4.64] ;  /* 0x0000000404307981 */ /* 0x0040a2000c1e1500 */
[----:B----4-:R-:W-:Y:S01]  /*06a0*/  IMAD R20, R60, 0x2, R20 ;  /* 0x000000023c147824 */ /* 0x010fe200078e0214 */
[-C--:B------:R-:W-:Y:S02]  /*06b0*/  LEA.HI.X.SX32 R9, R12, R59.reuse, 0x1, P1 ;  /* 0x0000003b0c097211 */ /* 0x080fe400008f0eff */
[----:B-1----:R-:W-:Y:S02]  /*06c0*/  LEA R6, P0, R40, R58, 0x1 ;  /* 0x0000003a28067211 */ /* 0x002fe400078008ff */
[----:B------:R-:W-:Y:S02]  /*06d0*/  LEA R12, R60, R20, 0x1 ;  /* 0x000000143c0c7211 */ /* 0x000fe400078e08ff */
[-C--:B------:R-:W-:Y:S01]  /*06e0*/  LEA.HI.X.SX32 R7, R40, R59.reuse, 0x1, P0 ;  /* 0x0000003b28077211 */ /* 0x080fe200000f0eff */
[----:B------:R1:W-:Y:S02]  /*06f0*/  STL [R1+0x3fc], R45 ;  /* 0x0003fc2d01007387 */ /* 0x0003e40000100800 */
[----:B------:R-:W-:Y:S01]  /*0700*/  IMAD R40, R60, 0x2, R12 ;  /* 0x000000023c287824 */ /* 0x000fe200078e020c */
[C---:B0-----:R-:W-:Y:S01]  /*0710*/  LEA R4, P0, R17.reuse, R58, 0x1 ;  /* 0x0000003a11047211 */ /* 0x041fe200078008ff */
[----:B------:R0:W-:Y:S04]  /*0720*/  STL [R1+0x78], R42 ;  /* 0x0000782a01007387 */ /* 0x0001e80000100800 */
[----:B------:R4:W-:Y:S01]  /*0730*/  STL [R1+0x3f8], R41 ;  /* 0x0003f82901007387 */ /* 0x0009e20000100800 */
[----:B------:R-:W-:-:S03]  /*0740*/  LEA.HI.X.SX32 R5, R17, R59, 0x1, P0 ;  /* 0x0000003b11057211 */ /* 0x000fc600000f0eff */
[----:B-1----:R1:W2:Y:S04]  /*0750*/  LDG.E.U16 R45, [R8.64] ;  /* 0x00000004082d7981 */ /* 0x0022a8000c1e1500 */
[----:B0-----:R0:W2:Y:S01]  /*0760*/  LDG.E.U16 R42, [R6.64] ;  /* 0x00000004062a7981 */ /* 0x0010a2000c1e1500 */
[----:B----4-:R-:W-:-:S05]  /*0770*/  IMAD R41, R60, 0x2, R40 ;  /* 0x000000023c297824 */ /* 0x010fca00078e0228 */
[----:B------:R-:W-:Y:S01]  /*0780*/  STL [R1+0x5c], R41 ;  /* 0x00005c2901007387 */ /* 0x000fe20000100800 */
[----:B0-----:R-:W-:-:S03]  /*0790*/  LEA R6, P0, R16, R58, 0x1 ;  /* 0x0000003a10067211 */ /* 0x001fc600078008ff */
[----:B------:R0:W-:Y:S01]  /*07a0*/  STL [R1+0x3f4], R46 ;  /* 0x0003f42e01007387 */ /* 0x0001e20000100800 */
[----:B------:R-:W-:-:S03]  /*07b0*/  LEA.HI.X.SX32 R7, R16, R59, 0x1, P0 ;  /* 0x0000003b10077211 */ /* 0x000fc600000f0eff */
[----:B------:R4:W-:Y:S04]  /*07c0*/  STL [R1+0x3f0], R47 ;  /* 0x0003f02f01007387 */ /* 0x0009e80000100800 */
[----:B0-----:R0:W2:Y:S04]  /*07d0*/  LDG.E.U16 R46, [R4.64] ;  /* 0x00000004042e7981 */ /* 0x0010a8000c1e1500 */
[----:B----4-:R4:W2:Y:S01]  /*07e0*/  LDG.E.U16 R47, [R6.64] ;  /* 0x00000004062f7981 */ /* 0x0108a2000c1e1500 */
[----:B------:R-:W-:Y:S02]  /*07f0*/  LEA R16, R60, R41, 0x1 ;  /* 0x000000293c107211 */ /* 0x000fe400078e08ff */
[----:B0-----:R-:W-:-:S03]  /*0800*/  LEA R4, P0, R34, R58, 0x1 ;  /* 0x0000003a22047211 */ /* 0x001fc600078008ff */
[----:B------:R-:W-:Y:S01]  /*0810*/  IMAD R17, R60, 0x2, R16 ;  /* 0x000000023c117824 */ /* 0x000fe200078e0210 */
[----:B------:R-:W-:-:S03]  /*0820*/  LEA.HI.X.SX32 R5, R34, R59, 0x1, P0 ;  /* 0x0000003b22057211 */ /* 0x000fc600000f0eff */
[C---:B------:R-:W-:Y:S01]  /*0830*/  IMAD R34, R60.reuse, 0x2, R17 ;  /* 0x000000023c227824 */ /* 0x040fe200078e0211 */
[-C--:B-1----:R-:W-:Y:S02]  /*0840*/  LEA R8, P1, R27, R58.reuse, 0x1 ;  /* 0x0000003a1b087211 */ /* 0x082fe400078208ff */
[----:B----4-:R-:W-:Y:S02]  /*0850*/  LEA R6, P0, R25, R58, 0x1 ;  /* 0x0000003a19067211 */ /* 0x010fe400078008ff */
[C---:B------:R-:W-:Y:S02]  /*0860*/  LEA R41, R60.reuse, R34, 0x1 ;  /* 0x000000223c297211 */ /* 0x040fe400078e08ff */
[-C--:B------:R-:W-:Y:S02]  /*0870*/  LEA.HI.X.SX32 R9, R27, R59.reuse, 0x1, P1 ;  /* 0x0000003b1b097211 */ /* 0x080fe400008f0eff */
[----:B------:R-:W-:Y:S01]  /*0880*/  LEA.HI.X.SX32 R7, R25, R59, 0x1, P0 ;  /* 0x0000003b19077211 */ /* 0x000fe200000f0eff */
[----:B------:R-:W-:Y:S01]  /*0890*/  IMAD R25, R60, 0x2, R41 ;  /* 0x000000023c197824 */ /* 0x000fe200078e0229 */
[----:B---3--:R0:W-:Y:S04]  /*08a0*/  STL [R1+0x74], R44 ;  /* 0x0000742c01007387 */ /* 0x0081e80000100800 */
[----:B0-----:R0:W3:Y:S04]  /*08b0*/  LDG.E.U16 R44, [R4.64] ;  /* 0x00000004042c7981 */ /* 0x0010e8000c1e1500 */
[----:B-----5:R1:W-:Y:S01]  /*08c0*/  STL [R1+0x3ec], R43 ;  /* 0x0003ec2b01007387 */ /* 0x0203e20000100800 */
[----:B0-----:R-:W-:-:S03]  /*08d0*/  LEA R4, P0, R18, R58, 0x1 ;  /* 0x0000003a12047211 */ /* 0x001fc600078008ff */
[----:B-1----:R0:W4:Y:S01]  /*08e0*/  LDG.E.U16 R43, [R8.64] ;  /* 0x00000004082b7981 */ /* 0x002122000c1e1500 */
[----:B------:R-:W-:Y:S01]  /*08f0*/  LEA.HI.X.SX32 R5, R18, R59, 0x1, P0 ;  /* 0x0000003b12057211 */ /* 0x000fe200000f0eff */
[C---:B------:R-:W-:Y:S02]  /*0900*/  IMAD R18, R60.reuse, 0x2, R25 ;  /* 0x000000023c127824 */ /* 0x040fe400078e0219 */
[----:B------:R-:W-:Y:S03]  /*0910*/  STL [R1+0x58], R41 ;  /* 0x0000582901007387 */ /* 0x000fe60000100800 */
[----:B------:R-:W-:Y:S01]  /*0920*/  LEA R27, R60, R18, 0x1 ;  /* 0x000000123c1b7211 */ /* 0x000fe200078e08ff */
[----:B--2---:R1:W-:Y:S01]  /*0930*/  STL [R1+0x3e8], R48 ;  /* 0x0003e83001007387 */ /* 0x0043e20000100800 */
[----:B0-----:R-:W-:-:S03]  /*0940*/  LEA R8, P1, R24, R58, 0x1 ;  /* 0x0000003a18087211 */ /* 0x001fc600078208ff */
[----:B-1----:R0:W2:Y:S01]  /*0950*/  LDG.E.U16 R48, [R6.64] ;  /* 0x0000000406307981 */ /* 0x0020a2000c1e1500 */
[----:B------:R-:W-:Y:S01]  /*0960*/  IMAD R41, R60, 0x2, R27 ;  /* 0x000000023c297824 */ /* 0x000fe200078e021b */
[----:B------:R-:W-:Y:S02]  /*0970*/  LEA.HI.X.SX32 R9, R24, R59, 0x1, P1 ;  /* 0x0000003b18097211 */ /* 0x000fe400008f0eff */
[----:B------:R1:W-:Y:S01]  /*0980*/  STL [R1+0x3e4], R42 ;  /* 0x0003e42a01007387 */ /* 0x0003e20000100800 */
[----:B0-----:R-:W-:-:S04]  /*0990*/  LEA R6, P0, R39, R58, 0x1 ;  /* 0x0000003a27067211 */ /* 0x001fc800078008ff */
[----:B------:R-:W-:Y:S01]  /*09a0*/  LEA.HI.X.SX32 R7, R39, R59, 0x1, P0 ;  /* 0x0000003b27077211 */ /* 0x000fe200000f0eff */
[----:B-1----:R0:W5:Y:S04]  /*09b0*/  LDG.E.U16 R42, [R4.64] ;  /* 0x00000004042a7981 */ /* 0x002168000c1e1500 */
[----:B------:R1:W-:Y:S04]  /*09c0*/  STL [R1+0x70], R45 ;  /* 0x0000702d01007387 */ /* 0x0003e80000100800 */
[----:B------:R-:W-:Y:S01]  /*09d0*/  STL [R1+0x54], R41 ;  /* 0x0000542901007387 */ /* 0x000fe20000100800 */
[----:B0-----:R-:W-:-:S03]  /*09e0*/  LEA R4, P0, R19, R58, 0x1 ;  /* 0x0000003a13047211 */ /* 0x001fc600078008ff */
[----:B------:R0:W-:Y:S01]  /*09f0*/  STL [R1+0x3e0], R46 ;  /* 0x0003e02e01007387 */ /* 0x0001e20000100800 */
[----:B------:R-:W-:-:S03]  /*0a00*/  LEA.HI.X.SX32 R5, R19, R59, 0x1, P0 ;  /* 0x0000003b13057211 */ /* 0x000fc600000f0eff */
[----:B-1----:R1:W5:Y:S04]  /*0a10*/  LDG.E.U16 R45, [R6.64] ;  /* 0x00000004062d7981 */ /* 0x002368000c1e1500 */
[----:B0-----:R0:W5:Y:S04]  /*0a20*/  LDG.E.U16 R46, [R8.64] ;  /* 0x00000004082e7981 */ /* 0x001168000c1e1500 */
[----:B------:R0:W-:Y:S04]  /*0a30*/  STL [R1+0x3dc], R47 ;  /* 0x0003dc2f01007387 */ /* 0x0001e80000100800 */
[----:B0-----:R0:W5:Y:S01]  /*0a40*/  LDG.E.U16 R47, [R4.64] ;  /* 0x00000004042f7981 */ /* 0x001162000c1e1500 */
[----:B------:R-:W-:Y:S01]  /*0a50*/  IMAD R24, R60, 0x2, R41 ;  /* 0x000000023c187824 */ /* 0x000fe200078e0229 */
[----:B-1----:R-:W-:-:S04]  /*0a60*/  LEA R6, P0, R37, R58, 0x1 ;  /* 0x0000003a25067211 */ /* 0x002fc800078008ff */
[----:B------:R-:W-:Y:S02]  /*0a70*/  LEA R19, R60, R24, 0x1 ;  /* 0x000000183c137211 */ /* 0x000fe400078e08ff */
[----:B------:R-:W-:-:S03]  /*0a80*/  LEA.HI.X.SX32 R7, R37, R59, 0x1, P0 ;  /* 0x0000003b25077211 */ /* 0x000fc600000f0eff */
[----:B------:R-:W-:-:S04]  /*0a90*/  IMAD R39, R60, 0x2, R19 ;  /* 0x000000023c277824 */ /* 0x000fc800078e0213 */
[----:B------:R-:W-:Y:S01]  /*0aa0*/  IMAD R37, R60, 0x2, R39 ;  /* 0x000000023c257824 */ /* 0x000fe200078e0227 */
[----:B0-----:R-:W-:-:S04]  /*0ab0*/  LEA R4, P0, R14, R58, 0x1 ;  /* 0x0000003a0e047211 */ /* 0x001fc800078008ff */
[----:B------:R0:W-:Y:S01]  /*0ac0*/  STL [R1+0x50], R37 ;  /* 0x0000502501007387 */ /* 0x0001e20000100800 */
[----:B------:R-:W-:Y:S02]  /*0ad0*/  LEA.HI.X.SX32 R5, R14, R59, 0x1, P0 ;  /* 0x0000003b0e057211 */ /* 0x000fe400000f0eff */
[----:B------:R-:W-:Y:S02]  /*0ae0*/  LEA R8, P1, R36, R58, 0x1 ;  /* 0x0000003a24087211 */ /* 0x000fe400078208ff */
[----:B0-----:R-:W-:Y:S02]  /*0af0*/  LEA R37, R60, R37, 0x1 ;  /* 0x000000253c257211 */ /* 0x001fe400078e08ff */
[----:B------:R-:W-:-:S03]  /*0b00*/  LEA.HI.X.SX32 R9, R36, R59, 0x1, P1 ;  /* 0x0000003b24097211 */ /* 0x000fc600008f0eff */
[----:B------:R-:W-:-:S04]  /*0b10*/  IMAD R14, R60, 0x2, R37 ;  /* 0x000000023c0e7824 */ /* 0x000fc800078e0225 */
[----:B------:R-:W-:-:S05]  /*0b20*/  IMAD R36, R60, 0x2, R14 ;  /* 0x000000023c247824 */ /* 0x000fca00078e020e */
[----:B------:R-:W-:Y:S01]  /*0b30*/  LEA R41, R60, R36, 0x1 ;  /* 0x000000243c297211 */ /* 0x000fe200078e08ff */
[----:B---3--:R0:W-:Y:S04]  /*0b40*/  STL [R1+0x3d8], R44 ;  /* 0x0003d82c01007387 */ /* 0x0081e80000100800 */
[----:B0-----:R0:W3:Y:S04]  /*0b50*/  LDG.E.U16 R44, [R6.64] ;  /* 0x00000004062c7981 */ /* 0x0010e8000c1e1500 */
[----:B----4-:R1:W-:Y:S01]  /*0b60*/  STL [R1+0x6c], R43 ;  /* 0x00006c2b01007387 */ /* 0x0103e20000100800 */
[----:B0-----:R-:W-:-:S03]  /*0b70*/  LEA R6, P0, R26, R58, 0x1 ;  /* 0x0000003a1a067211 */ /* 0x001fc600078008ff */
[----:B-1----:R0:W4:Y:S01]  /*0b80*/  LDG.E.U16 R43, [R4.64] ;  /* 0x00000004042b7981 */ /* 0x002122000c1e1500 */
[-C--:B------:R-:W-:Y:S02]  /*0b90*/  LEA.HI.X.SX32 R7, R26, R59.reuse, 0x1, P0 ;  /* 0x0000003b1a077211 */ /* 0x080fe400000f0eff */
[CC--:B0-----:R-:W-:Y:S01]  /*0ba0*/  LEA R4, P0, R13.reuse, R58.reuse, 0x1 ;  /* 0x0000003a0d047211 */ /* 0x0c1fe200078008ff */
[----:B--2---:R0:W-:Y:S03]  /*0bb0*/  STL [R1+0x3d4], R48 ;  /* 0x0003d43001007387 */ /* 0x0041e60000100800 */
[----:B------:R-:W-:Y:S01]  /*0bc0*/  LEA.HI.X.SX32 R5, R13, R59, 0x1, P0 ;  /* 0x0000003b0d057211 */ /* 0x000fe200000f0eff */
[----:B------:R-:W-:Y:S04]  /*0bd0*/  STL [R1+0x4c], R41 ;  /* 0x00004c2901007387 */ /* 0x000fe80000100800 */
[----:B0-----:R0:W2:Y:S04]  /*0be0*/  LDG.E.U16 R48, [R8.64] ;  /* 0x0000000408307981 */ /* 0x0010a8000c1e1500 */
[----:B-----5:R1:W-:Y:S01]  /*0bf0*/  STL [R1+0x3d0], R42 ;  /* 0x0003d02a01007387 */ /* 0x0203e20000100800 */
[----:B0-----:R-:W-:-:S03]  /*0c00*/  LEA R8, P0, R32, R58, 0x1 ;  /* 0x0000003a20087211 */ /* 0x001fc600078008ff */
[----:B-1----:R0:W5:Y:S01]  /*0c10*/  LDG.E.U16 R42, [R6.64] ;  /* 0x00000004062a7981 */ /* 0x002162000c1e1500 */
[----:B------:R-:W-:-:S03]  /*0c20*/  LEA.HI.X.SX32 R9, R32, R59, 0x1, P0 ;  /* 0x0000003b20097211 */ /* 0x000fc600000f0eff */
[----:B------:R1:W-:Y:S01]  /*0c30*/  STL [R1+0x3cc], R45 ;  /* 0x0003cc2d01007387 */ /* 0x0003e20000100800 */
[----:B0-----:R-:W-:-:S03]  /*0c40*/  LEA R6, P1, R31, R58, 0x1 ;  /* 0x0000003a1f067211 */ /* 0x001fc600078208ff */
[----:B------:R0:W-:Y:S04]  /*0c50*/  STL [R1+0x68], R46 ;  /* 0x0000682e01007387 */ /* 0x0001e80000100800 */
[----:B-1----:R1:W5:Y:S01]  /*0c60*/  LDG.E.U16 R45, [R4.64] ;  /* 0x00000004042d7981 */ /* 0x002362000c1e1500 */
[----:B------:R-:W-:-:S03]  /*0c70*/  LEA.HI.X.SX32 R7, R31, R59, 0x1, P1 ;  /* 0x0000003b1f077211 */ /* 0x000fc600008f0eff */
[----:B0-----:R0:W5:Y:S04]  /*0c80*/  LDG.E.U16 R46, [R8.64] ;  /* 0x00000004082e7981 */ /* 0x001168000c1e1500 */
[----:B------:R0:W-:Y:S04]  /*0c90*/  STL [R1+0x3c8], R47 ;  /* 0x0003c82f01007387 */ /* 0x0001e80000100800 */
[----:B0-----:R0:W5:Y:S01]  /*0ca0*/  LDG.E.U16 R47, [R6.64] ;  /* 0x00000004062f7981 */ /* 0x001162000c1e1500 */
[----:B------:R-:W-:-:S04]  /*0cb0*/  IMAD R26, R60, 0x2, R41 ;  /* 0x000000023c1a7824 */ /* 0x000fc800078e0229 */
[----:B------:R-:W-:Y:S01]  /*0cc0*/  IMAD R13, R60, 0x2, R26 ;  /* 0x000000023c0d7824 */ /* 0x000fe200078e021a */
[----:B-1----:R-:W-:-:S04]  /*0cd0*/  LEA R4, P0, R28, R58, 0x1 ;  /* 0x0000003a1c047211 */ /* 0x002fc800078008ff */
[----:B------:R-:W-:Y:S02]  /*0ce0*/  LEA R32, R60, R13, 0x1 ;  /* 0x0000000d3c207211 */ /* 0x000fe400078e08ff */
[----:B------:R-:W-:-:S03]  /*0cf0*/  LEA.HI.X.SX32 R5, R28, R59, 0x1, P0 ;  /* 0x0000003b1c057211 */ /* 0x000fc600000f0eff */
[----:B------:R-:W-:Y:S01]  /*0d00*/  IMAD R41, R60, 0x2, R32 ;  /* 0x000000023c297824 */ /* 0x000fe200078e0220 */
[----:B------:R-:W-:-:S03]  /*0d10*/  LEA R8, P0, R29, R58, 0x1 ;  /* 0x0000003a1d087211 */ /* 0x000fc600078008ff */
[----:B------:R-:W-:Y:S01]  /*0d20*/  IMAD R28, R60, 0x2, R41 ;  /* 0x000000023c1c7824 */ /* 0x000fe200078e0229 */
[----:B------:R-:W-:-:S04]  /*0d30*/  LEA.HI.X.SX32 R9, R29, R59, 0x1, P0 ;  /* 0x0000003b1d097211 */ /* 0x000fc800000f0eff */
[C---:B------:R-:W-:Y:S01]  /*0d40*/  LEA R29, R60.reuse, R28, 0x1 ;  /* 0x0000001c3c1d7211 */ /* 0x040fe200078e08ff */
[----:B------:R1:W-:Y:S04]  /*0d50*/  STL [R1+0x48], R41 ;  /* 0x0000482901007387 */ /* 0x0003e80000100800 */
[----:B------:R-:W-:Y:S01]  /*0d60*/  IMAD R31, R60, 0x2, R29 ;  /* 0x000000023c1f7824 */ /* 0x000fe200078e021d */
[----:B0-----:R-:W-:-:S03]  /*0d70*/  LEA R6, P0, R38, R58, 0x1 ;  /* 0x0000003a26067211 */ /* 0x001fc600078008ff */
[----:B-1----:R-:W-:Y:S01]  /*0d80*/  IMAD R41, R60, 0x2, R31 ;  /* 0x000000023c297824 */ /* 0x002fe200078e021f */
[----:B------:R-:W-:Y:S01]  /*0d90*/  LEA.HI.X.SX32 R7, R38, R59, 0x1, P0 ;  /* 0x0000003b26077211 */ /* 0x000fe200000f0eff */
[----:B---3--:R0:W-:Y:S04]  /*0da0*/  STL [R1+0x3c4], R44 ;  /* 0x0003c42c01007387 */ /* 0x0081e80000100800 */
[----:B0-----:R0:W3:Y:S04]  /*0db0*/  LDG.E.U16 R44, [R4.64] ;  /* 0x00000004042c7981 */ /* 0x0010e8000c1e1500 */
[----:B----4-:R1:W-:Y:S01]  /*0dc0*/  STL [R1+0x3c0], R43 ;  /* 0x0003c02b01007387 */ /* 0x0103e20000100800 */
[----:B0-----:R-:W-:-:S03]  /*0dd0*/  LEA R4, P1, R30, R58, 0x1 ;  /* 0x0000003a1e047211 */ /* 0x001fc600078208ff */
[----:B-1----:R0:W4:Y:S01]  /*0de0*/  LDG.E.U16 R43, [R8.64] ;  /* 0x00000004082b7981 */ /* 0x002122000c1e1500 */
[----:B------:R-:W-:Y:S02]  /*0df0*/  LEA.HI.X.SX32 R5, R30, R59, 0x1, P1 ;  /* 0x0000003b1e057211 */ /* 0x000fe400008f0eff */
[C---:B------:R-:W-:Y:S02]  /*0e00*/  LEA R30, R60.reuse, R41, 0x1 ;  /* 0x000000293c1e7211 */ /* 0x040fe400078e08ff */
[C---:B0-----:R-:W-:Y:S01]  /*0e10*/  LEA R8, P0, R15.reuse, R58, 0x1 ;  /* 0x0000003a0f087211 */ /* 0x041fe200078008ff */
[----:B--2---:R0:W-:Y:S03]  /*0e20*/  STL [R1+0x64], R48 ;  /* 0x0000643001007387 */ /* 0x0041e60000100800 */
[----:B------:R-:W-:Y:S01]  /*0e30*/  LEA.HI.X.SX32 R9, R15, R59, 0x1, P0 ;  /* 0x0000003b0f097211 */ /* 0x000fe200000f0eff */
[C---:B------:R-:W-:Y:S01]  /*0e40*/  IMAD R15, R60.reuse, 0x2, R30 ;  /* 0x000000023c0f7824 */ /* 0x040fe200078e021e */
[----:B------:R-:W-:Y:S04]  /*0e50*/  STL [R1+0x40], R41 ;  /* 0x0000402901007387 */ /* 0x000fe80000100800 */
[----:B0-----:R0:W2:Y:S01]  /*0e60*/  LDG.E.U16 R48, [R6.64] ;  /* 0x0000000406307981 */ /* 0x0010a2000c1e1500 */
[----:B------:R-:W-:-:S03]  /*0e70*/  IMAD R38, R60, 0x2, R15 ;  /* 0x000000023c267824 */ /* 0x000fc600078e020f */
[----:B-----5:R1:W-:Y:S01]  /*0e80*/  STL [R1+0x3bc], R42 ;  /* 0x0003bc2a01007387 */ /* 0x0203e20000100800 */
[----:B0-----:R-:W-:-:S03]  /*0e90*/  LEA R6, P0, R22, R58, 0x1 ;  /* 0x0000003a16067211 */ /* 0x001fc600078008ff */
[----:B-1----:R0:W5:Y:S01]  /*0ea0*/  LDG.E.U16 R42, [R4.64] ;  /* 0x00000004042a7981 */ /* 0x002162000c1e1500 */
[----:B------:R-:W-:Y:S02]  /*0eb0*/  LEA.HI.X.SX32 R7, R22, R59, 0x1, P0 ;  /* 0x0000003b16077211 */ /* 0x000fe400000f0eff */
[----:B------:R-:W-:Y:S01]  /*0ec0*/  LEA R41, R60, R38, 0x1 ;  /* 0x000000263c297211 */ /* 0x000fe200078e08ff */
[----:B------:R1:W-:Y:S01]  /*0ed0*/  STL [R1+0x3b8], R45 ;  /* 0x0003b82d01007387 */ /* 0x0003e20000100800 */
[----:B0-----:R-:W-:-:S03]  /*0ee0*/  LEA R4, P1, R23, R58, 0x1 ;  /* 0x0000003a17047211 */ /* 0x001fc600078208ff */
[----:B------:R0:W-:Y:S04]  /*0ef0*/  STL [R1+0x3b4], R46 ;  /* 0x0003b42e01007387 */ /* 0x0001e80000100800 */
[----:B-1----:R1:W5:Y:S01]  /*0f00*/  LDG.E.U16 R45, [R8.64] ;  /* 0x00000004082d7981 */ /* 0x002362000c1e1500 */
[----:B------:R-:W-:-:S03]  /*0f10*/  LEA.HI.X.SX32 R5, R23, R59, 0x1, P1 ;  /* 0x0000003b17057211 */ /* 0x000fc600008f0eff */
[----:B0-----:R0:W5:Y:S04]  /*0f20*/  LDG.E.U16 R46, [R6.64] ;  /* 0x00000004062e7981 */ /* 0x001168000c1e1500 */
[----:B------:R-:W-:Y:S04]  /*0f30*/  STL [R1+0x44], R41 ;  /* 0x0000442901007387 */ /* 0x000fe80000100800 */
[----:B------:R0:W-:Y:S04]  /*0f40*/  STL [R1+0x3b0], R47 ;  /* 0x0003b02f01007387 */ /* 0x0001e80000100800 */
[----:B0-----:R0:W5:Y:S01]  /*0f50*/  LDG.E.U16 R47, [R4.64] ;  /* 0x00000004042f7981 */ /* 0x001162000c1e1500 */
[----:B-1----:R-:W-:Y:S01]  /*0f60*/  LEA R8, P0, R11, R58, 0x1 ;  /* 0x0000003a0b087211 */ /* 0x002fe200078008ff */
[----:B------:R-:W-:-:S03]  /*0f70*/  IMAD R23, R60, 0x2, R41 ;  /* 0x000000023c177824 */ /* 0x000fc600078e0229 */
[----:B------:R-:W-:Y:S01]  /*0f80*/  LEA.HI.X.SX32 R9, R11, R59, 0x1, P0 ;  /* 0x0000003b0b097211 */ /* 0x000fe200000f0eff */
[----:B------:R-:W-:Y:S01]  /*0f90*/  IMAD R11, R60, 0x2, R23 ;  /* 0x000000023c0b7824 */ /* 0x000fe200078e0217 */
[----:B------:R-:W-:-:S04]  /*0fa0*/  LEA R6, P0, R35, R58, 0x1 ;  /* 0x0000003a23067211 */ /* 0x000fc800078008ff */
[----:B------:R-:W-:Y:S02]  /*0fb0*/  LEA R22, R60, R11, 0x1 ;  /* 0x0000000b3c167211 */ /* 0x000fe400078e08ff */
[----:B0-----:R-:W-:-:S03]  /*0fc0*/  LEA R4, P1, R21, R58, 0x1 ;  /* 0x0000003a15047211 */ /* 0x001fc600078208ff */
[C---:B------:R-:W-:Y:S01]  /*0fd0*/  IMAD R41, R60.reuse, 0x2, R22 ;  /* 0x000000023c297824 */ /* 0x040fe200078e0216 */
[-C--:B------:R-:W-:Y:S02]  /*0fe0*/  LEA.HI.X.SX32 R7, R35, R59.reuse, 0x1, P0 ;  /* 0x0000003b23077211 */ /* 0x080fe400000f0eff */
[----:B------:R-:W-:Y:S01]  /*0ff0*/  LEA.HI.X.SX32 R5, R21, R59, 0x1, P1 ;  /* 0x0000003b15057211 */ /* 0x000fe200008f0eff */
[----:B------:R-:W-:Y:S01]  /*1000*/  IMAD R21, R60, 0x2, R41 ;  /* 0x000000023c157824 */ /* 0x000fe200078e0229 */
[----:B---3--:R0:W-:Y:S04]  /*1010*/  STL [R1+0x3ac], R44 ;  /* 0x0003ac2c01007387 */ /* 0x0081e80000100800 */
[----:B0-----:R0:W3:Y:S04]  /*1020*/  LDG.E.U16 R44, [R8.64] ;  /* 0x00000004082c7981 */ /* 0x0010e8000c1e1500 */
[----:B----4-:R1:W-:Y:S01]  /*1030*/  STL [R1+0x3a8], R43 ;  /* 0x0003a82b01007387 */ /* 0x0103e20000100800 */
[----:B0-----:R-:W-:-:S03]  /*1040*/  LEA R8, P0, R10, R58, 0x1 ;  /* 0x0000003a0a087211 */ /* 0x001fc600078008ff */
[----:B-1----:R0:W4:Y:S01]  /*1050*/  LDG.E.U16 R43, [R6.64] ;  /* 0x00000004062b7981 */ /* 0x002122000c1e1500 */
[----:B------:R-:W-:Y:S02]  /*1060*/  LEA.HI.X.SX32 R9, R10, R59, 0x1, P0 ;  /* 0x0000003b0a097211 */ /* 0x000fe400000f0eff */
[C---:B------:R-:W-:Y:S01]  /*1070*/  LEA R10, R60.reuse, R21, 0x1 ;  /* 0x000000153c0a7211 */ /* 0x040fe200078e08ff */
[----:B------:R1:W-:Y:S04]  /*1080*/  STL [R1+0x3c], R41 ;  /* 0x00003c2901007387 */ /* 0x0003e80000100800 */
[C---:B------:R-:W-:Y:S01]  /*1090*/  IMAD R35, R60.reuse, 0x2, R10 ;  /* 0x000000023c237824 */ /* 0x040fe200078e020a */
[CC--:B0-----:R-:W-:Y:S01]  /*10a0*/  LEA R6, P0, R33.reuse, R58.reuse, 0x1 ;  /* 0x0000003a21067211 */ /* 0x0c1fe200078008ff */
[----:B--2---:R0:W-:Y:S03]  /*10b0*/  STL [R1+0x3a4], R48 ;  /* 0x0003a43001007387 */ /* 0x0041e60000100800 */
[----:B------:R-:W-:Y:S01]  /*10c0*/  LEA.HI.X.SX32 R7, R33, R59, 0x1, P0 ;  /* 0x0000003b21077211 */ /* 0x000fe200000f0eff */
[----:B-1----:R-:W-:Y:S01]  /*10d0*/  IMAD R41, R60, 0x2, R35 ;  /* 0x000000023c297824 */ /* 0x002fe200078e0223 */
[----:B0-----:R0:W2:Y:S04]  /*10e0*/  LDG.E.U16 R48, [R4.64] ;  /* 0x0000000404307981 */ /* 0x0010a8000c1e1500 */
[----:B-----5:R1:W-:Y:S01]  /*10f0*/  STL [R1+0x3a0], R42 ;  /* 0x0003a02a01007387 */ /* 0x0203e20000100800 */
[----:B0-----:R-:W-:-:S03]  /*1100*/  LEA R4, P1, R20, R58, 0x1 ;  /* 0x0000003a14047211 */ /* 0x001fc600078208ff */
[----:B-1----:R0:W5:Y:S01]  /*1110*/  LDG.E.U16 R42, [R8.64] ;  /* 0x00000004082a7981 */ /* 0x002162000c1e1500 */
[----:B------:R-:W-:-:S03]  /*1120*/  LEA.HI.X.SX32 R5, R20, R59, 0x1, P1 ;  /* 0x0000003b14057211 */ /* 0x000fc600008f0eff */
[----:B------:R1:W-:Y:S01]  /*1130*/  STL [R1+0x39c], R45 ;  /* 0x00039c2d01007387 */ /* 0x0003e20000100800 */
[----:B0-----:R-:W-:-:S03]  /*1140*/  LEA R8, P0, R12, R58, 0x1 ;  /* 0x0000003a0c087211 */ /* 0x001fc600078008ff */
[----:B------:R-:W-:Y:S04]  /*1150*/  STL [R1+0x38], R41 ;  /* 0x0000382901007387 */ /* 0x000fe80000100800 */
[----:B-1----:R0:W5:Y:S01]  /*1160*/  LDG.E.U16 R45, [R6.64] ;  /* 0x00000004062d7981 */ /* 0x002162000c1e1500 */
[----:B------:R-:W-:-:S03]  /*1170*/  LEA.HI.X.SX32 R9, R12, R59, 0x1, P0 ;  /* 0x0000003b0c097211 */ /* 0x000fc600000f0eff */
[----:B------:R1:W-:Y:S04]  /*1180*/  STL [R1+0x398], R46 ;  /* 0x0003982e01007387 */ /* 0x0003e80000100800 */
[----:B-1----:R1:W5:Y:S04]  /*1190*/  LDG.E.U16 R46, [R4.64] ;  /* 0x00000004042e7981 */ /* 0x002368000c1e1500 */
[----:B------:R0:W-:Y:S04]  /*11a0*/  STL [R1+0x394], R47 ;  /* 0x0003942f01007387 */ /* 0x0001e80000100800 */
[----:B0-----:R0:W5:Y:S01]  /*11b0*/  LDG.E.U16 R47, [R8.64] ;  /* 0x00000004082f7981 */ /* 0x001162000c1e1500 */
[----:B------:R-:W-:-:S05]  /*11c0*/  LEA R20, R60, R41, 0x1 ;  /* 0x000000293c147211 */ /* 0x000fca00078e08ff */
[----:B------:R-:W-:Y:S01]  /*11d0*/  IMAD R12, R60, 0x2, R20 ;  /* 0x000000023c0c7824 */ /* 0x000fe200078e0214 */
[----:B------:R-:W-:-:S03]  /*11e0*/  LEA R6, P0, R40, R58, 0x1 ;  /* 0x0000003a28067211 */ /* 0x000fc600078008ff */
[----:B------:R-:W-:Y:S01]  /*11f0*/  IMAD R33, R60, 0x2, R12 ;  /* 0x000000023c217824 */ /* 0x000fe200078e020c */
[-C--:B-1----:R-:W-:Y:S02]  /*1200*/  LEA R4, P1, R16, R58.reuse, 0x1 ;  /* 0x0000003a10047211 */ /* 0x082fe400078208ff */
[----:B------:R-:W-:Y:S02]  /*1210*/  LEA.HI.X.SX32 R7, R40, R59, 0x1, P0 ;  /* 0x0000003b28077211 */ /* 0x000fe400000f0eff */
[----:B------:R-:W-:Y:S02]  /*1220*/  LEA R41, R60, R33, 0x1 ;  /* 0x000000213c297211 */ /* 0x000fe400078e08ff */
[----:B------:R-:W-:Y:S02]  /*1230*/  LEA.HI.X.SX32 R5, R16, R59, 0x1, P1 ;  /* 0x0000003b10057211 */ /* 0x000fe400008f0eff */
[----:B0-----:R-:W-:Y:S01]  /*1240*/  LEA R8, P0, R17, R58, 0x1 ;  /* 0x0000003a11087211 */ /* 0x001fe200078008ff */
[----:B------:R-:W-:-:S03]  /*1250*/  IMAD R16, R60, 0x2, R41 ;  /* 0x000000023c107824 */ /* 0x000fc600078e0229 */
[----:B------:R-:W-:Y:S01]  /*1260*/  LEA.HI.X.SX32 R9, R17, R59, 0x1, P0 ;  /* 0x0000003b11097211 */ /* 0x000fe200000f0eff */
[----:B------:R-:W-:-:S05]  /*1270*/  IMAD R17, R60, 0x2, R16 ;  /* 0x000000023c117824 */ /* 0x000fca00078e0210 */
[C---:B------:R-:W-:Y:S01]  /*1280*/  LEA R40, R60.reuse, R17, 0x1 ;  /* 0x000000113c287211 */ /* 0x040fe200078e08ff */
[----:B---3--:R0:W-:Y:S04]  /*1290*/  STL [R1+0x390], R44 ;  /* 0x0003902c01007387 */ /* 0x0081e80000100800 */
[----:B------:R1:W-:Y:S04]  /*12a0*/  STL [R1+0x30], R41 ;  /* 0x0000302901007387 */ /* 0x0003e80000100800 */
[----:B0-----:R0:W3:Y:S04]  /*12b0*/  LDG.E.U16 R44, [R6.64] ;  /* 0x00000004062c7981 */ /* 0x0010e8000c1e1500 */
[----:B----4-:R4:W-:Y:S01]  /*12c0*/  STL [R1+0x38c], R43 ;  /* 0x00038c2b01007387 */ /* 0x0109e20000100800 */
[----:B-1----:R-:W-:Y:S01]  /*12d0*/  IMAD R41, R60, 0x2, R40 ;  /* 0x000000023c297824 */ /* 0x002fe200078e0228 */
[----:B0-----:R-:W-:-:S02]  /*12e0*/  LEA R6, P0, R34, R58, 0x1 ;  /* 0x0000003a22067211 */ /* 0x001fc400078008ff */
[----:B----4-:R0:W4:Y:S02]  /*12f0*/  LDG.E.U16 R43, [R4.64] ;  /* 0x00000004042b7981 */ /* 0x010124000c1e1500 */
[-C--:B------:R-:W-:Y:S02]  /*1300*/  LEA.HI.X.SX32 R7, R34, R59.reuse, 0x1, P0 ;  /* 0x0000003b22077211 */ /* 0x080fe400000f0eff */
[CC--:B0-----:R-:W-:Y:S01]  /*1310*/  LEA R4, P1, R25.reuse, R58.reuse, 0x1 ;  /* 0x0000003a19047211 */ /* 0x0c1fe200078208ff */
[----:B--2---:R0:W-:Y:S03]  /*1320*/  STL [R1+0x388], R48 ;  /* 0x0003883001007387 */ /* 0x0041e60000100800 */
[----:B------:R-:W-:Y:S01]  /*1330*/  LEA.HI.X.SX32 R5, R25, R59, 0x1, P1 ;  /* 0x0000003b19057211 */ /* 0x000fe200008f0eff */
[----:B0-----:R0:W2:Y:S04]  /*1340*/  LDG.E.U16 R48, [R8.64] ;  /* 0x0000000408307981 */ /* 0x0010a8000c1e1500 */
[----:B-----5:R1:W-:Y:S01]  /*1350*/  STL [R1+0x384], R42 ;  /* 0x0003842a01007387 */ /* 0x0203e20000100800 */
[----:B0-----:R-:W-:-:S03]  /*1360*/  LEA R8, P0, R18, R58, 0x1 ;  /* 0x0000003a12087211 */ /* 0x001fc600078008ff */
[----:B------:R-:W-:Y:S01]  /*1370*/  STL [R1+0x34], R41 ;  /* 0x0000342901007387 */ /* 0x000fe20000100800 */
[----:B------:R-:W-:-:S03]  /*1380*/  LEA.HI.X.SX32 R9, R18, R59, 0x1, P0 ;  /* 0x0000003b12097211 */ /* 0x000fc600000f0eff */
[----:B-1----:R0:W5:Y:S04]  /*1390*/  LDG.E.U16 R42, [R6.64] ;  /* 0x00000004062a7981 */ /* 0x002168000c1e1500 */
[----:B------:R1:W-:Y:S01]  /*13a0*/  STL [R1+0x380], R45 ;  /* 0x0003802d01007387 */ /* 0x0003e20000100800 */
[----:B0-----:R-:W-:-:S03]  /*13b0*/  LEA R6, P0, R27, R58, 0x1 ;  /* 0x0000003a1b067211 */ /* 0x001fc600078008ff */
[----:B-1----:R0:W5:Y:S01]  /*13c0*/  LDG.E.U16 R45, [R4.64] ;  /* 0x00000004042d7981 */ /* 0x002162000c1e1500 */
[----:B------:R-:W-:-:S03]  /*13d0*/  LEA.HI.X.SX32 R7, R27, R59, 0x1, P0 ;  /* 0x0000003b1b077211 */ /* 0x000fc600000f0eff */
[----:B------:R1:W-:Y:S04]  /*13e0*/  STL [R1+0x37c], R46 ;  /* 0x00037c2e01007387 */ /* 0x0003e80000100800 */
[----:B-1----:R1:W5:Y:S04]  /*13f0*/  LDG.E.U16 R46, [R8.64] ;  /* 0x00000004082e7981 */ /* 0x002368000c1e1500 */
[----:B------:R0:W-:Y:S04]  /*1400*/  STL [R1+0x378], R47 ;  /* 0x0003782f01007387 */ /* 0x0001e80000100800 */
[----:B0-----:R0:W5:Y:S01]  /*1410*/  LDG.E.U16 R47, [R6.64] ;  /* 0x00000004062f7981 */ /* 0x001162000c1e1500 */
[----:B------:R-:W-:-:S05]  /*1420*/  IMAD R25, R60, 0x2, R41 ;  /* 0x000000023c197824 */ /* 0x000fca00078e0229 */
[----:B------:R-:W-:-:S05]  /*1430*/  LEA R18, R60, R25, 0x1 ;  /* 0x000000193c127211 */ /* 0x000fca00078e08ff */
[----:B------:R-:W-:Y:S01]  /*1440*/  IMAD R34, R60, 0x2, R18 ;  /* 0x000000023c227824 */ /* 0x000fe200078e0212 */
[----:B------:R-:W-:-:S03]  /*1450*/  LEA R4, P1, R24, R58, 0x1 ;  /* 0x0000003a18047211 */ /* 0x000fc600078208ff */
[----:B------:R-:W-:Y:S01]  /*1460*/  IMAD R41, R60, 0x2, R34 ;  /* 0x000000023c297824 */ /* 0x000fe200078e0222 */
[----:B------:R-:W-:Y:S02]  /*1470*/  LEA.HI.X.SX32 R5, R24, R59, 0x1, P1 ;  /* 0x0000003b18057211 */ /* 0x000fe400008f0eff */
[C---:B-1----:R-:W-:Y:S02]  /*1480*/  LEA R8, P0, R19.reuse, R58, 0x1 ;  /* 0x0000003a13087211 */ /* 0x042fe400078008ff */
[----:B------:R-:W-:Y:S02]  /*1490*/  LEA R24, R60, R41, 0x1 ;  /* 0x000000293c187211 */ /* 0x000fe400078e08ff */
[----:B------:R-:W-:-:S03]  /*14a0*/  LEA.HI.X.SX32 R9, R19, R59, 0x1, P0 ;  /* 0x0000003b13097211 */ /* 0x000fc600000f0eff */
[C---:B------:R-:W-:Y:S01]  /*14b0*/  IMAD R19, R60.reuse, 0x2, R24 ;  /* 0x000000023c137824 */ /* 0x040fe200078e0218 */
[----:B------:R1:W-:Y:S03]  /*14c0*/  STL [R1+0x2c], R41 ;  /* 0x00002c2901007387 */ /* 0x0003e60000100800 */
[----:B------:R-:W-:Y:S01]  /*14d0*/  IMAD R27, R60, 0x2, R19 ;  /* 0x000000023c1b7824 */ /* 0x000fe200078e0213 */
[----:B0-----:R-:W-:-:S04]  /*14e0*/  LEA R6, P0, R39, R58, 0x1 ;  /* 0x0000003a27067211 */ /* 0x001fc800078008ff */
[----:B-1----:R-:W-:Y:S02]  /*14f0*/  LEA R41, R60, R27, 0x1 ;  /* 0x0000001b3c297211 */ /* 0x002fe400078e08ff */
[----:B------:R-:W-:-:S03]  /*1500*/  LEA.HI.X.SX32 R7, R39, R59, 0x1, P0 ;  /* 0x0000003b27077211 */ /* 0x000fc600000f0eff */
[----:B------:R-:W-:Y:S01]  /*1510*/  IMAD R39, R60, 0x2, R41 ;  /* 0x000000023c277824 */ /* 0x000fe200078e0229 */
[----:B---3--:R0:W-:Y:S04]  /*1520*/  STL [R1+0x374], R44 ;  /* 0x0003742c01007387 */ /* 0x0081e80000100800 */
[----:B0-----:R0:W3:Y:S04]  /*1530*/  LDG.E.U16 R44, [R4.64] ;  /* 0x00000004042c7981 */ /* 0x0010e8000c1e1500 */
[----:B----4-:R1:W-:Y:S01]  /*1540*/  STL [R1+0x370], R43 ;  /* 0x0003702b01007387 */ /* 0x0103e20000100800 */
[----:B0-----:R-:W-:-:S03]  /*1550*/  LEA R4, P1, R37, R58, 0x1 ;  /* 0x0000003a25047211 */ /* 0x001fc600078208ff */
[----:B-1----:R0:W4:Y:S01]  /*1560*/  LDG.E.U16 R43, [R8.64] ;  /* 0x00000004082b7981 */ /* 0x002122000c1e1500 */
[-C--:B------:R-:W-:Y:S02]  /*1570*/  LEA.HI.X.SX32 R5, R37, R59.reuse, 0x1, P1 ;  /* 0x0000003b25057211 */ /* 0x080fe400008f0eff */
[C---:B0-----:R-:W-:Y:S01]  /*1580*/  LEA R8, P0, R14.reuse, R58, 0x1 ;  /* 0x0000003a0e087211 */ /* 0x041fe200078008ff */
[----:B--2---:R0:W-:Y:S03]  /*1590*/  STL [R1+0x36c], R48 ;  /* 0x00036c3001007387 */ /* 0x0041e60000100800 */
[----:B------:R-:W-:Y:S01]  /*15a0*/  LEA.HI.X.SX32 R9, R14, R59, 0x1, P0 ;  /* 0x0000003b0e097211 */ /* 0x000fe200000f0eff */
[C---:B------:R-:W-:Y:S01]  /*15b0*/  IMAD R14, R60.reuse, 0x2, R39 ;  /* 0x000000023c0e7824 */ /* 0x040fe200078e0227 */
[----:B------:R1:W-:Y:S04]  /*15c0*/  STL [R1+0x28], R41 ;  /* 0x0000282901007387 */ /* 0x0003e80000100800 */
[----:B0-----:R0:W2:Y:S01]  /*15d0*/  LDG.E.U16 R48, [R6.64] ;  /* 0x0000000406307981 */ /* 0x0010a2000c1e1500 */
[----:B------:R-:W-:-:S03]  /*15e0*/  LEA R37, R60, R14, 0x1 ;  /* 0x0000000e3c257211 */ /* 0x000fc600078e08ff */
[----:B-----5:R5:W-:Y:S01]  /*15f0*/  STL [R1+0x368], R42 ;  /* 0x0003682a01007387 */ /* 0x020be20000100800 */
[----:B0-----:R-:W-:Y:S01]  /*1600*/  LEA R6, P0, R36, R58, 0x1 ;  /* 0x0000003a24067211 */ /* 0x001fe200078008ff */
[----:B-1----:R-:W-:-:S03]  /*1610*/  IMAD R41, R60, 0x2, R37 ;  /* 0x000000023c297824 */ /* 0x002fc600078e0225 */
[----:B------:R-:W-:Y:S01]  /*1620*/  LEA.HI.X.SX32 R7, R36, R59, 0x1, P0 ;  /* 0x0000003b24077211 */ /* 0x000fe200000f0eff */
[----:B-----5:R0:W5:Y:S04]  /*1630*/  LDG.E.U16 R42, [R4.64] ;  /* 0x00000004042a7981 */ /* 0x020168000c1e1500 */
[----:B------:R1:W-:Y:S01]  /*1640*/  STL [R1+0x364], R45 ;  /* 0x0003642d01007387 */ /* 0x0003e20000100800 */
[----:B0-----:R-:W-:-:S03]  /*1650*/  LEA R4, P1, R26, R58, 0x1 ;  /* 0x0000003a1a047211 */ /* 0x001fc600078208ff */
[----:B-1----:R0:W5:Y:S01]  /*1660*/  LDG.E.U16 R45, [R8.64] ;  /* 0x00000004082d7981 */ /* 0x002162000c1e1500 */
[----:B------:R-:W-:-:S03]  /*1670*/  LEA.HI.X.SX32 R5, R26, R59, 0x1, P1 ;  /* 0x0000003b1a057211 */ /* 0x000fc600008f0eff */
[----:B------:R1:W-:Y:S04]  /*1680*/  STL [R1+0x360], R46 ;  /* 0x0003602e01007387 */ /* 0x0003e80000100800 */
[----:B------:R-:W-:Y:S04]  /*1690*/  STL [R1+0x20], R41 ;  /* 0x0000202901007387 */ /* 0x000fe80000100800 */
[----:B-1----:R1:W5:Y:S04]  /*16a0*/  LDG.E.U16 R46, [R6.64] ;  /* 0x00000004062e7981 */ /* 0x002368000c1e1500 */
[----:B------:R0:W-:Y:S04]  /*16b0*/  STL [R1+0x35c], R47 ;  /* 0x00035c2f01007387 */ /* 0x0001e80000100800 */
[----:B0-----:R0:W5:Y:S01]  /*16c0*/  LDG.E.U16 R47, [R4.64] ;  /* 0x00000004042f7981 */ /* 0x001162000c1e1500 */
[----:B------:R-:W-:Y:S01]  /*16d0*/  LEA R8, P0, R13, R58, 0x1 ;  /* 0x0000003a0d087211 */ /* 0x000fe200078008ff */
[----:B------:R-:W-:-:S03]  /*16e0*/  IMAD R26, R60, 0x2, R41 ;  /* 0x000000023c1a7824 */ /* 0x000fc600078e0229 */
[----:B------:R-:W-:Y:S02]  /*16f0*/  LEA.HI.X.SX32 R9, R13, R59, 0x1, P0 ;  /* 0x0000003b0d097211 */ /* 0x000fe400000f0eff */
[----:B------:R-:W-:-:S05]  /*1700*/  LEA R13, R60, R26, 0x1 ;  /* 0x0000001a3c0d7211 */ /* 0x000fca00078e08ff */
[----:B------:R-:W-:Y:S01]  /*1710*/  IMAD R36, R60, 0x2, R13 ;  /* 0x000000023c247824 */ /* 0x000fe200078e020d */
[-C--:B-1----:R-:W-:Y:S02]  /*1720*/  LEA R6, P0, R32, R58.reuse, 0x1 ;  /* 0x0000003a20067211 */ /* 0x082fe400078008ff */
[-C--:B0-----:R-:W-:Y:S01]  /*1730*/  LEA R4, P1, R28, R58.reuse, 0x1 ;  /* 0x0000003a1c047211 */ /* 0x081fe200078208ff */
[----:B------:R-:W-:Y:S01]  /*1740*/  IMAD R41, R60, 0x2, R36 ;  /* 0x000000023c297824 */ /* 0x000fe200078e0224 */
[-C--:B------:R-:W-:Y:S02]  /*1750*/  LEA.HI.X.SX32 R7, R32, R59.reuse, 0x1, P0 ;  /* 0x0000003b20077211 */ /* 0x080fe400000f0eff */
[----:B------:R-:W-:Y:S02]  /*1760*/  LEA.HI.X.SX32 R5, R28, R59, 0x1, P1 ;  /* 0x0000003b1c057211 */ /* 0x000fe400008f0eff */
[----:B------:R-:W-:Y:S01]  /*1770*/  LEA R28, R60, R41, 0x1 ;  /* 0x000000293c1c7211 */ /* 0x000fe200078e08ff */
[----:B---3--:R0:W-:Y:S04]  /*1780*/  STL [R1+0x358], R44 ;  /* 0x0003582c01007387 */ /* 0x0081e80000100800 */
[----:B0-----:R0:W3:Y:S02]  /*1790*/  LDG.E.U16 R44, [R8.64] ;  /* 0x00000004082c7981 */ /* 0x0010e4000c1e1500 */
[----:B0-----:R-:W-:-:S04]  /*17a0*/  LEA R8, P0, R29, R58, 0x1 ;  /* 0x0000003a1d087211 */ /* 0x001fc800078008ff */
[----:B------:R-:W-:Y:S01]  /*17b0*/  LEA.HI.X.SX32 R9, R29, R59, 0x1, P0 ;  /* 0x0000003b1d097211 */ /* 0x000fe200000f0eff */
[C---:B------:R-:W-:Y:S01]  /*17c0*/  IMAD R29, R60.reuse, 0x2, R28 ;  /* 0x000000023c1d7824 */ /* 0x040fe200078e021c */
[----:B----4-:R0:W-:Y:S03]  /*17d0*/  STL [R1+0x354], R43 ;  /* 0x0003542b01007387 */ /* 0x0101e60000100800 */
[C---:B------:R-:W-:Y:S01]  /*17e0*/  IMAD R32, R60.reuse, 0x2, R29 ;  /* 0x000000023c207824 */ /* 0x040fe200078e021d */
[----:B------:R1:W-:Y:S04]  /*17f0*/  STL [R1+0x24], R41 ;  /* 0x0000242901007387 */ /* 0x0003e80000100800 */
[----:B--2---:R2:W-:Y:S04]  /*1800*/  STL [R1+0x350], R48 ;  /* 0x0003503001007387 */ /* 0x0045e80000100800 */
[----:B0-----:R0:W4:Y:S01]  /*1810*/  LDG.E.U16 R43, [R6.64] ;  /* 0x00000004062b7981 */ /* 0x001122000c1e1500 */
[----:B-1----:R-:W-:-:S03]  /*1820*/  LEA R41, R60, R32, 0x1 ;  /* 0x000000203c297211 */ /* 0x002fc600078e08ff */
[----:B--2---:R1:W2:Y:S01]  /*1830*/  LDG.E.U16 R48, [R4.64] ;  /* 0x0000000404307981 */ /* 0x0042a2000c1e1500 */
[----:B0-----:R-:W-:-:S03]  /*1840*/  LEA R6, P0, R31, R58, 0x1 ;  /* 0x0000003a1f067211 */ /* 0x001fc600078008ff */
[----:B-----5:R0:W-:Y:S01]  /*1850*/  STL [R1+0x34c], R42 ;  /* 0x00034c2a01007387 */ /* 0x0201e20000100800 */
[CC--:B-1----:R-:W-:Y:S02]  /*1860*/  LEA R4, P1, R30.reuse, R58.reuse, 0x1 ;  /* 0x0000003a1e047211 */ /* 0x0c2fe400078208ff */
[-C--:B------:R-:W-:Y:S02]  /*1870*/  LEA.HI.X.SX32 R7, R31, R59.reuse, 0x1, P0 ;  /* 0x0000003b1f077211 */ /* 0x080fe400000f0eff */
[----:B------:R-:W-:Y:S01]  /*1880*/  LEA.HI.X.SX32 R5, R30, R59, 0x1, P1 ;  /* 0x0000003b1e057211 */ /* 0x000fe200008f0eff */
[----:B0-----:R0:W5:Y:S04]  /*1890*/  LDG.E.U16 R42, [R8.64] ;  /* 0x00000004082a7981 */ /* 0x001168000c1e1500 */
[----:B------:R1:W-:Y:S04]  /*18a0*/  STL [R1+0x348], R45 ;  /* 0x0003482d01007387 */ /* 0x0003e80000100800 */
[----:B------:R-:W-:Y:S01]  /*18b0*/  STL [R1+0x18], R41 ;  /* 0x0000182901007387 */ /* 0x000fe20000100800 */
[----:B0-----:R-:W-:-:S03]  /*18c0*/  LEA R8, P0, R15, R58, 0x1 ;  /* 0x0000003a0f087211 */ /* 0x001fc600078008ff */
[----:B-1----:R0:W5:Y:S01]  /*18d0*/  LDG.E.U16 R45, [R6.64] ;  /* 0x00000004062d7981 */ /* 0x002162000c1e1500 */
[----:B------:R-:W-:-:S03]  /*18e0*/  LEA.HI.X.SX32 R9, R15, R59, 0x1, P0 ;  /* 0x0000003b0f097211 */ /* 0x000fc600000f0eff */
[----:B------:R1:W-:Y:S04]  /*18f0*/  STL [R1+0x344], R46 ;  /* 0x0003442e01007387 */ /* 0x0003e80000100800 */
[----:B-1----:R1:W5:Y:S04]  /*1900*/  LDG.E.U16 R46, [R4.64] ;  /* 0x00000004042e7981 */ /* 0x002368000c1e1500 */
[----:B------:R0:W-:Y:S04]  /*1910*/  STL [R1+0x340], R47 ;  /* 0x0003402f01007387 */ /* 0x0001e80000100800 */
[----:B0-----:R0:W5:Y:S01]  /*1920*/  LDG.E.U16 R47, [R8.64] ;  /* 0x00000004082f7981 */ /* 0x001162000c1e1500 */
[----:B------:R-:W-:-:S04]  /*1930*/  IMAD R31, R60, 0x2, R41 ;  /* 0x000000023c1f7824 */ /* 0x000fc800078e0229 */
[----:B------:R-:W-:Y:S01]  /*1940*/  IMAD R15, R60, 0x2, R31 ;  /* 0x000000023c0f7824 */ /* 0x000fe200078e021f */
[----:B------:R-:W-:-:S04]  /*1950*/  LEA R6, P0, R38, R58, 0x1 ;  /* 0x0000003a26067211 */ /* 0x000fc800078008ff */
[----:B------:R-:W-:Y:S02]  /*1960*/  LEA R30, R60, R15, 0x1 ;  /* 0x0000000f3c1e7211 */ /* 0x000fe400078e08ff */
[----:B-1----:R-:W-:-:S03]  /*1970*/  LEA R4, P1, R23, R58, 0x1 ;  /* 0x0000003a17047211 */ /* 0x002fc600078208ff */
[----:B------:R-:W-:Y:S01]  /*1980*/  IMAD R41, R60, 0x2, R30 ;  /* 0x000000023c297824 */ /* 0x000fe200078e021e */
[-C--:B------:R-:W-:Y:S02]  /*1990*/  LEA.HI.X.SX32 R7, R38, R59.reuse, 0x1, P0 ;  /* 0x0000003b26077211 */ /* 0x080fe400000f0eff */
[----:B------:R-:W-:Y:S01]  /*19a0*/  LEA.HI.X.SX32 R5, R23, R59, 0x1, P1 ;  /* 0x0000003b17057211 */ /* 0x000fe200008f0eff */
[----:B------:R-:W-:Y:S01]  /*19b0*/  IMAD R23, R60, 0x2, R41 ;  /* 0x000000023c177824 */ /* 0x000fe200078e0229 */
[----:B0-----:R-:W-:-:S04]  /*19c0*/  LEA R8, P0, R11, R58, 0x1 ;  /* 0x0000003a0b087211 */ /* 0x001fc800078008ff */
[----:B------:R-:W-:Y:S02]  /*19d0*/  LEA.HI.X.SX32 R9, R11, R59, 0x1, P0 ;  /* 0x0000003b0b097211 */ /* 0x000fe400000f0eff */
[----:B------:R-:W-:-:S05]  /*19e0*/  LEA R11, R60, R23, 0x1 ;  /* 0x000000173c0b7211 */ /* 0x000fca00078e08ff */
[C---:B------:R-:W-:Y:S01]  /*19f0*/  IMAD R38, R60.reuse, 0x2, R11 ;  /* 0x000000023c267824 */ /* 0x040fe200078e020b */
[----:B---3--:R0:W-:Y:S04]  /*1a00*/  STL [R1+0x33c], R44 ;  /* 0x00033c2c01007387 */ /* 0x0081e80000100800 */
[----:B------:R1:W-:Y:S04]  /*1a10*/  STL [R1+0x10], R41 ;  /* 0x0000102901007387 */ /* 0x0003e80000100800 */
[----:B0-----:R0:W3:Y:S01]  /*1a20*/  LDG.E.U16 R44, [R6.64] ;  /* 0x00000004062c7981 */ /* 0x0010e2000c1e1500 */
[----:B-1----:R-:W-:Y:S01]  /*1a30*/  IMAD R41, R60, 0x2, R38 ;  /* 0x000000023c297824 */ /* 0x002fe200078e0226 */
[----:B0-----:R-:W-:-:S04]  /*1a40*/  LEA R6, P0, R22, R58, 0x1 ;  /* 0x0000003a16067211 */ /* 0x001fc800078008ff */
[----:B------:R-:W-:Y:S01]  /*1a50*/  LEA.HI.X.SX32 R7, R22, R59, 0x1, P0 ;  /* 0x0000003b16077211 */ /* 0x000fe200000f0eff */
[----:B----4-:R0:W-:Y:S04]  /*1a60*/  STL [R1+0x338], R43 ;  /* 0x0003382b01007387 */ /* 0x0101e80000100800 */
[----:B--2---:R1:W-:Y:S04]  /*1a70*/  STL [R1+0x334], R48 ;  /* 0x0003343001007387 */ /* 0x0043e80000100800 */
[----:B0-----:R0:W2:Y:S04]  /*1a80*/  LDG.E.U16 R43, [R4.64] ;  /* 0x00000004042b7981 */ /* 0x0010a8000c1e1500 */
[----:B-1----:R1:W4:Y:S04]  /*1a90*/  LDG.E.U16 R48, [R8.64] ;  /* 0x0000000408307981 */ /* 0x002328000c1e1500 */
[----:B-----5:R5:W-:Y:S01]  /*1aa0*/  STL [R1+0x330], R42 ;  /* 0x0003302a01007387 */ /* 0x020be20000100800 */
[----:B-1----:R-:W-:-:S03]  /*1ab0*/  LEA R8, P0, R10, R58, 0x1 ;  /* 0x0000003a0a087211 */ /* 0x002fc600078008ff */
[----:B------:R-:W-:Y:S01]  /*1ac0*/  STL [R1+0x8], R41 ;  /* 0x0000082901007387 */ /* 0x000fe20000100800 */
[----:B------:R-:W-:-:S03]  /*1ad0*/  LEA.HI.X.SX32 R9, R10, R59, 0x1, P0 ;  /* 0x0000003b0a097211 */ /* 0x000fc600000f0eff */
[----:B-----5:R1:W5:Y:S04]  /*1ae0*/  LDG.E.U16 R42, [R6.64] ;  /* 0x00000004062a7981 */ /* 0x020368000c1e1500 */
[----:B------:R-:W-:Y:S01]  /*1af0*/  STL [R1+0x32c], R45 ;  /* 0x00032c2d01007387 */ /* 0x000fe20000100800 */
[----:B-1----:R-:W-:-:S04]  /*1b00*/  LEA R6, P0, R35, R58, 0x1 ;  /* 0x0000003a23067211 */ /* 0x002fc800078008ff */
[----:B------:R-:W-:Y:S01]  /*1b10*/  LEA.HI.X.SX32 R7, R35, R59, 0x1, P0 ;  /* 0x0000003b23077211 */ /* 0x000fe200000f0eff */
[----:B------:R1:W-:Y:S04]  /*1b20*/  STL [R1+0x328], R46 ;  /* 0x0003282e01007387 */ /* 0x0003e80000100800 */
[----:B-1----:R1:W5:Y:S04]  /*1b30*/  LDG.E.U16 R46, [R8.64] ;  /* 0x00000004082e7981 */ /* 0x002368000c1e1500 */
[----:B------:R0:W-:Y:S01]  /*1b40*/  STL [R1+0x324], R47 ;  /* 0x0003242f01007387 */ /* 0x0001e20000100800 */
[----:B-1----:R-:W-:-:S03]  /*1b50*/  LEA R8, P0, R12, R58, 0x1 ;  /* 0x0000003a0c087211 */ /* 0x002fc600078008ff */
[----:B0-----:R0:W5:Y:S01]  /*1b60*/  LDG.E.U16 R47, [R6.64] ;  /* 0x00000004062f7981 */ /* 0x001162000c1e1500 */
[----:B------:R-:W-:Y:S02]  /*1b70*/  LEA.HI.X.SX32 R9, R12, R59, 0x1, P0 ;  /* 0x0000003b0c097211 */ /* 0x000fe400000f0eff */
[-C--:B------:R-:W-:Y:S02]  /*1b80*/  LEA R4, P1, R21, R58.reuse, 0x1 ;  /* 0x0000003a15047211 */ /* 0x080fe400078208ff */
[----:B0-----:R-:W-:-:S04]  /*1b90*/  LEA R6, P0, R33, R58, 0x1 ;  /* 0x0000003a21067211 */ /* 0x001fc800078008ff */
[-C--:B------:R-:W-:Y:S02]  /*1ba0*/  LEA.HI.X.SX32 R7, R33, R59.reuse, 0x1, P0 ;  /* 0x0000003b21077211 */ /* 0x080fe400000f0eff */
[----:B------:R-:W-:-:S03]  /*1bb0*/  LEA.HI.X.SX32 R5, R21, R59, 0x1, P1 ;  /* 0x0000003b15057211 */ /* 0x000fc600008f0eff */
[----:B------:R-:W5:Y:S04]  /*1bc0*/  LDG.E.U16 R6, [R6.64] ;  /* 0x0000000406067981 */ /* 0x000f68000c1e1500 */
[----:B------:R0:W5:Y:S01]  /*1bd0*/  LDG.E.U16 R45, [R4.64] ;  /* 0x00000004042d7981 */ /* 0x000162000c1e1500 */
[----:B------:R-:W-:-:S05]  /*1be0*/  LEA R22, R60, R41, 0x1 ;  /* 0x000000293c167211 */ /* 0x000fca00078e08ff */
[----:B------:R-:W-:-:S04]  /*1bf0*/  IMAD R10, R60, 0x2, R22 ;  /* 0x000000023c0a7824 */ /* 0x000fc800078e0216 */
[----:B------:R-:W-:Y:S01]  /*1c00*/  IMAD R21, R60, 0x2, R10 ;  /* 0x000000023c157824 */ /* 0x000fe200078e020a */
[----:B0-----:R-:W-:-:S04]  /*1c10*/  LEA R4, P1, R20, R58, 0x1 ;  /* 0x0000003a14047211 */ /* 0x001fc800078208ff */
[----:B------:R-:W-:Y:S02]  /*1c20*/  LEA R41, R60, R21, 0x1 ;  /* 0x000000153c297211 */ /* 0x000fe400078e08ff */
[----:B------:R-:W-:-:S03]  /*1c30*/  LEA.HI.X.SX32 R5, R20, R59, 0x1, P1 ;  /* 0x0000003b14057211 */ /* 0x000fc600008f0eff */
[----:B------:R-:W-:-:S04]  /*1c40*/  IMAD R20, R60, 0x2, R41 ;  /* 0x000000023c147824 */ /* 0x000fc800078e0229 */
[C---:B------:R-:W-:Y:S01]  /*1c50*/  IMAD R12, R60.reuse, 0x2, R20 ;  /* 0x000000023c0c7824 */ /* 0x040fe200078e0214 */
[----:B------:R0:W-:Y:S04]  /*1c60*/  STL [R1+0x1c], R41 ;  /* 0x00001c2901007387 */ /* 0x0001e80000100800 */
[----:B------:R-:W-:-:S05]  /*1c70*/  LEA R35, R60, R12, 0x1 ;  /* 0x0000000c3c237211 */ /* 0x000fca00078e08ff */
[----:B0-----:R-:W-:Y:S01]  /*1c80*/  IMAD R41, R60, 0x2, R35 ;  /* 0x000000023c297824 */ /* 0x001fe200078e0223 */
[----:B---3--:R0:W-:Y:S04]  /*1c90*/  STL [R1+0x320], R44 ;  /* 0x0003202c01007387 */ /* 0x0081e80000100800 */
[----:B0-----:R0:W3:Y:S02]  /*1ca0*/  LDG.E.U16 R44, [R4.64] ;  /* 0x00000004042c7981 */ /* 0x0010e4000c1e1500 */
[----:B0-----:R-:W-:-:S04]  /*1cb0*/  LEA R4, P1, R16, R58, 0x1 ;  /* 0x0000003a10047211 */ /* 0x001fc800078208ff */
[----:B------:R-:W-:Y:S01]  /*1cc0*/  LEA.HI.X.SX32 R5, R16, R59, 0x1, P1 ;  /* 0x0000003b10057211 */ /* 0x000fe200008f0eff */
[----:B--2---:R0:W-:Y:S04]  /*1cd0*/  STL [R1+0x31c], R43 ;  /* 0x00031c2b01007387 */ /* 0x0041e80000100800 */
[----:B----4-:R-:W-:Y:S04]  /*1ce0*/  STL [R1+0x318], R48 ;  /* 0x0003183001007387 */ /* 0x010fe80000100800 */
[----:B0-----:R0:W2:Y:S04]  /*1cf0*/  LDG.E.U16 R43, [R8.64] ;  /* 0x00000004082b7981 */ /* 0x0010a8000c1e1500 */
[----:B------:R-:W-:Y:S01]  /*1d00*/  STL [R1+0x14], R41 ;  /* 0x0000142901007387 */ /* 0x000fe20000100800 */
[----:B0-----:R-:W-:-:S04]  /*1d10*/  LEA R8, P0, R17, R58, 0x1 ;  /* 0x0000003a11087211 */ /* 0x001fc800078008ff */
[----:B------:R-:W-:Y:S01]  /*1d20*/  LEA.HI.X.SX32 R9, R17, R59, 0x1, P0 ;  /* 0x0000003b11097211 */ /* 0x000fe200000f0eff */
[----:B-----5:R-:W-:Y:S04]  /*1d30*/  STL [R1+0x2fc], R6 ;  /* 0x0002fc0601007387 */ /* 0x020fe80000100800 */
[----:B------:R0:W-:Y:S04]  /*1d40*/  STL [R1+0x314], R42 ;  /* 0x0003142a01007387 */ /* 0x0001e80000100800 */
[----:B------:R1:W-:Y:S04]  /*1d50*/  STL [R1+0x310], R45 ;  /* 0x0003102d01007387 */ /* 0x0003e80000100800 */
[----:B0-----:R0:W4:Y:S01]  /*1d60*/  LDG.E.U16 R42, [R4.64] ;  /* 0x00000004042a7981 */ /* 0x001122000c1e1500 */
[----:B------:R-:W-:-:S03]  /*1d70*/  LEA R6, P0, R40, R58, 0x1 ;  /* 0x0000003a28067211 */ /* 0x000fc600078008ff */
[----:B-1----:R1:W5:Y:S01]  /*1d80*/  LDG.E.U16 R45, [R8.64] ;  /* 0x00000004082d7981 */ /* 0x002362000c1e1500 */
[----:B------:R-:W-:-:S03]  /*1d90*/  LEA.HI.X.SX32 R7, R40, R59, 0x1, P0 ;  /* 0x0000003b28077211 */ /* 0x000fc600000f0eff */
        /* <DEDUP_REMOVED lines=8> */
[----:B-1----:R-:W-:Y:S02]  /*1e20*/  LEA R8, P0, R18, R58, 0x1 ;  /* 0x0000003a12087211 */ /* 0x002fe400078008ff */
[----:B------:R-:W-:Y:S01]  /*1e30*/  LEA R25, R60, R41, 0x1 ;  /* 0x000000293c197211 */ /* 0x000fe200078e08ff */
[----:B------:R1:W5:Y:S01]  /*1e40*/  LDG.E.U16 R48, [R4.64] ;  /* 0x0000000404307981 */ /* 0x000362000c1e1500 */
[----:B------:R-:W-:-:S03]  /*1e50*/  LEA.HI.X.SX32 R9, R18, R59, 0x1, P0 ;  /* 0x0000003b12097211 */ /* 0x000fc600000f0eff */
[----:B------:R-:W-:Y:S01]  /*1e60*/  IMAD R18, R60, 0x2, R25 ;  /* 0x000000023c127824 */ /* 0x000fe200078e0219 */
[----:B0-----:R-:W-:-:S03]  /*1e70*/  LEA R6, P0, R34, R58, 0x1 ;  /* 0x0000003a22067211 */ /* 0x001fc600078008ff */
[----:B------:R-:W-:Y:S01]  /*1e80*/  IMAD R40, R60, 0x2, R18 ;  /* 0x000000023c287824 */ /* 0x000fe200078e0212 */
[----:B------:R0:W-:Y:S01]  /*1e90*/  STL [R1+0xc], R41 ;  /* 0x00000c2901007387 */ /* 0x0001e20000100800 */
[----:B-1----:R-:W-:-:S03]  /*1ea0*/  LEA R4, P1, R24, R58, 0x1 ;  /* 0x0000003a18047211 */ /* 0x002fc600078208ff */
[----:B------:R1:W-:Y:S01]  /*1eb0*/  STL [R1+0x308], R47 ;  /* 0x0003082f01007387 */ /* 0x0003e20000100800 */
[-C--:B------:R-:W-:Y:S02]  /*1ec0*/  LEA.HI.X.SX32 R7, R34, R59.reuse, 0x1, P0 ;  /* 0x0000003b22077211 */ /* 0x080fe400000f0eff */
[----:B0-----:R-:W-:Y:S02]  /*1ed0*/  LEA R41, R60, R40, 0x1 ;  /* 0x000000283c297211 */ /* 0x001fe400078e08ff */
[----:B------:R-:W-:-:S03]  /*1ee0*/  LEA.HI.X.SX32 R5, R24, R59, 0x1, P1 ;  /* 0x0000003b18057211 */ /* 0x000fc600008f0eff */
[----:B------:R-:W-:Y:S02]  /*1ef0*/  IMAD R24, R60, 0x2, R41 ;  /* 0x000000023c187824 */ /* 0x000fe400078e0229 */
[----:B-1----:R0:W5:Y:S02]  /*1f00*/  LDG.E.U16 R47, [R4.64] ;  /* 0x00000004042f7981 */ /* 0x002164000c1e1500 */
[----:B0-----:R-:W-:-:S04]  /*1f10*/  LEA R4, P1, R39, R58, 0x1 ;  /* 0x0000003a27047211 */ /* 0x001fc800078208ff */
[----:B------:R-:W-:Y:S01]  /*1f20*/  LEA.HI.X.SX32 R5, R39, R59, 0x1, P1 ;  /* 0x0000003b27057211 */ /* 0x000fe200008f0eff */
[----:B---3--:R0:W-:Y:S04]  /*1f30*/  STL [R1+0x304], R44 ;  /* 0x0003042c01007387 */ /* 0x0081e80000100800 */
[----:B0-----:R0:W3:Y:S02]  /*1f40*/  LDG.E.U16 R44, [R8.64] ;  /* 0x00000004082c7981 */ /* 0x0010e4000c1e1500 */
[----:B0-----:R-:W-:-:S04]  /*1f50*/  LEA R8, P0, R19, R58, 0x1 ;  /* 0x0000003a13087211 */ /* 0x001fc800078008ff */
[----:B------:R-:W-:Y:S01]  /*1f60*/  LEA.HI.X.SX32 R9, R19, R59, 0x1, P0 ;  /* 0x0000003b13097211 */ /* 0x000fe200000f0eff */
[C---:B------:R-:W-:Y:S01]  /*1f70*/  IMAD R19, R60.reuse, 0x2, R24 ;  /* 0x000000023c137824 */ /* 0x040fe200078e0218 */
[----:B--2---:R0:W-:Y:S04]  /*1f80*/  STL [R1+0x300], R43 ;  /* 0x0003002b01007387 */ /* 0x0041e80000100800 */
[----:B------:R1:W-:Y:S04]  /*1f90*/  STL [R1], R41 ;  /* 0x0000002901007387 */ /* 0x0003e80000100800 */
[----:B0-----:R0:W2:Y:S01]  /*1fa0*/  LDG.E.U16 R43, [R6.64] ;  /* 0x00000004062b7981 */ /* 0x0010a2000c1e1500 */
[----:B------:R-:W-:-:S02]  /*1fb0*/  LEA R34, R60, R19, 0x1 ;  /* 0x000000133c227211 */ /* 0x000fc400078e08ff */
[----:B0-----:R-:W-:-:S04]  /*1fc0*/  LEA R6, P0, R27, R58, 0x1 ;  /* 0x0000003a1b067211 */ /* 0x001fc800078008ff */
[----:B------:R-:W-:Y:S01]  /*1fd0*/  LEA.HI.X.SX32 R7, R27, R59, 0x1, P0 ;  /* 0x0000003b1b077211 */ /* 0x000fe200000f0eff */
[----:B-1----:R-:W-:Y:S01]  /*1fe0*/  IMAD R41, R60, 0x2, R34 ;  /* 0x000000023c297824 */ /* 0x002fe200078e0222 */
[----:B----4-:R0:W-:Y:S04]  /*1ff0*/  STL [R1+0x2f8], R42 ;  /* 0x0002f82a01007387 */ /* 0x0101e80000100800 */
[----:B-----5:R1:W-:Y:S04]  /*2000*/  STL [R1+0x2f4], R45 ;  /* 0x0002f42d01007387 */ /* 0x0203e80000100800 */
[----:B0-----:R0:W4:Y:S04]  /*2010*/  LDG.E.U16 R42, [R8.64] ;  /* 0x00000004082a7981 */ /* 0x001128000c1e1500 */
[----:B-1----:R1:W5:Y:S04]  /*2020*/  LDG.E.U16 R45, [R6.64] ;  /* 0x00000004062d7981 */ /* 0x002368000c1e1500 */
[----:B------:R-:W-:Y:S04]  /*2030*/  STL [R1+0x4], R41 ;  /* 0x0000042901007387 */ /* 0x000fe80000100800 */
[----:B------:R0:W-:Y:S04]  /*2040*/  STL [R1+0x2f0], R46 ;  /* 0x0002f02e01007387 */ /* 0x0001e80000100800 */
[----:B0-----:R0:W5:Y:S01]  /*2050*/  LDG.E.U16 R46, [R4.64] ;  /* 0x00000004042e7981 */ /* 0x001162000c1e1500 */
[----:B------:R-:W-:Y:S01]  /*2060*/  LEA R8, P0, R14, R58, 0x1 ;  /* 0x0000003a0e087211 */ /* 0x000fe200078008ff */
[----:B------:R-:W-:-:S03]  /*2070*/  IMAD R27, R60, 0x2, R41 ;  /* 0x000000023c1b7824 */ /* 0x000fc600078e0229 */
[----:B------:R-:W-:Y:S02]  /*2080*/  LEA.HI.X.SX32 R9, R14, R59, 0x1, P0 ;  /* 0x0000003b0e097211 */ /* 0x000fe400000f0eff */
[----:B------:R-:W-:-:S05]  /*2090*/  LEA R14, R60, R27, 0x1 ;  /* 0x0000001b3c0e7211 */ /* 0x000fca00078e08ff */
[----:B------:R-:W-:Y:S01]  /*20a0*/  IMAD R39, R60, 0x2, R14 ;  /* 0x000000023c277824 */ /* 0x000fe200078e020e */
[CC--:B-1----:R-:W-:Y:S02]  /*20b0*/  LEA R6, P0, R37.reuse, R58.reuse, 0x1 ;  /* 0x0000003a25067211 */ /* 0x0c2fe400078008ff */
[-C--:B0-----:R-:W-:Y:S01]  /*20c0*/  LEA R4, P1, R26, R58.reuse, 0x1 ;  /* 0x0000003a1a047211 */ /* 0x081fe200078208ff */
[----:B------:R-:W-:Y:S01]  /*20d0*/  IMAD R41, R60, 0x2, R39 ;  /* 0x000000023c297824 */ /* 0x000fe200078e0227 */
[----:B------:R0:W-:Y:S01]  /*20e0*/  STL [R1+0x2ec], R48 ;  /* 0x0002ec3001007387 */ /* 0x0001e20000100800 */
[-C--:B------:R-:W-:Y:S02]  /*20f0*/  LEA.HI.X.SX32 R7, R37, R59.reuse, 0x1, P0 ;  /* 0x0000003b25077211 */ /* 0x080fe400000f0eff */
[----:B------:R-:W-:Y:S02]  /*2100*/  LEA.HI.X.SX32 R5, R26, R59, 0x1, P1 ;  /* 0x0000003b1a057211 */ /* 0x000fe400008f0eff */
[----:B------:R-:W-:Y:S01]  /*2110*/  LEA R26, R60, R41, 0x1 ;  /* 0x000000293c1a7211 */ /* 0x000fe200078e08ff */
[----:B0-----:R0:W5:Y:S02]  /*2120*/  LDG.E.U16 R48, [R8.64] ;  /* 0x0000000408307981 */ /* 0x001164000c1e1500 */
[----:B0-----:R-:W-:-:S04]  /*2130*/  LEA R8, P0, R13, R58, 0x1 ;  /* 0x0000003a0d087211 */ /* 0x001fc800078008ff */
[----:B------:R-:W-:Y:S01]  /*2140*/  LEA.HI.X.SX32 R9, R13, R59, 0x1, P0 ;  /* 0x0000003b0d097211 */ /* 0x000fe200000f0eff */
[----:B------:R-:W-:-:S04]  /*2150*/  IMAD R13, R60, 0x2, R26 ;  /* 0x000000023c0d7824 */ /* 0x000fc800078e021a */
[----:B------:R-:W-:Y:S01]  /*2160*/  IMAD R37, R60, 0x2, R13 ;  /* 0x000000023c257824 */ /* 0x000fe200078e020d */
[----:B---3--:R0:W-:Y:S04]  /*2170*/  STL [R1+0x2e8], R44 ;  /* 0x0002e82c01007387 */ /* 0x0081e80000100800 */
[----:B------:R1:W-:Y:S04]  /*2180*/  STL [R1+0x154], R41 ;  /* 0x0001542901007387 */ /* 0x0003e80000100800 */
[----:B0-----:R0:W3:Y:S02]  /*2190*/  LDG.E.U16 R44, [R6.64] ;  /* 0x00000004062c7981 */ /* 0x0010e4000c1e1500 */
[----:B0-----:R-:W-:-:S04]  /*21a0*/  LEA R6, P0, R36, R58, 0x1 ;  /* 0x0000003a24067211 */ /* 0x001fc800078008ff */
[----:B------:R-:W-:Y:S01]  /*21b0*/  LEA.HI.X.SX32 R7, R36, R59, 0x1, P0 ;  /* 0x0000003b24077211 */ /* 0x000fe200000f0eff */
[----:B--2---:R0:W-:Y:S01]  /*21c0*/  STL [R1+0x2e4], R43 ;  /* 0x0002e42b01007387 */ /* 0x0041e20000100800 */
[----:B-1----:R-:W-:-:S03]  /*21d0*/  LEA R41, R60, R37, 0x1 ;  /* 0x000000253c297211 */ /* 0x002fc600078e08ff */
[----:B------:R1:W-:Y:S04]  /*21e0*/  STL [R1+0x2e0], R47 ;  /* 0x0002e02f01007387 */ /* 0x0003e80000100800 */
[----:B0-----:R0:W2:Y:S04]  /*21f0*/  LDG.E.U16 R43, [R4.64] ;  /* 0x00000004042b7981 */ /* 0x0010a8000c1e1500 */
[----:B-1----:R1:W2:Y:S01]  /*2200*/  LDG.E.U16 R47, [R8.64] ;  /* 0x00000004082f7981 */ /* 0x0022a2000c1e1500 */
[----:B0-----:R-:W-:-:S04]  /*2210*/  LEA R4, P1, R28, R58, 0x1 ;  /* 0x0000003a1c047211 */ /* 0x001fc800078208ff */
[----:B------:R-:W-:Y:S02]  /*2220*/  LEA.HI.X.SX32 R5, R28, R59, 0x1, P1 ;  /* 0x0000003b1c057211 */ /* 0x000fe400008f0eff */
[----:B-1----:R-:W-:-:S04]  /*2230*/  LEA R8, P0, R29, R58, 0x1 ;  /* 0x0000003a1d087211 */ /* 0x002fc800078008ff */
[----:B------:R-:W-:Y:S01]  /*2240*/  LEA.HI.X.SX32 R9, R29, R59, 0x1, P0 ;  /* 0x0000003b1d097211 */ /* 0x000fe200000f0eff */
[----:B----4-:R0:W-:Y:S04]  /*2250*/  STL [R1+0x2dc], R42 ;  /* 0x0002dc2a01007387 */ /* 0x0101e80000100800 */
[----:B------:R-:W-:Y:S04]  /*2260*/  STL [R1+0x14c], R41 ;  /* 0x00014c2901007387 */ /* 0x000fe80000100800 */
[----:B0-----:R0:W4:Y:S04]  /*2270*/  LDG.E.U16 R42, [R6.64] ;  /* 0x00000004062a7981 */ /* 0x001128000c1e1500 */
[----:B-----5:R1:W-:Y:S04]  /*2280*/  STL [R1+0x2d8], R45 ;  /* 0x0002d82d01007387 */ /* 0x0203e80000100800 */
        /* <DEDUP_REMOVED lines=10> */
[-C--:B------:R-:W-:Y:S01]  /*2330*/  LEA.HI.X.SX32 R5, R31, R59.reuse, 0x1, P1 ;  /* 0x0000003b1f057211 */ /* 0x080fe200008f0eff */
[C---:B------:R-:W-:Y:S01]  /*2340*/  IMAD R31, R60.reuse, 0x2, R41 ;  /* 0x000000023c1f7824 */ /* 0x040fe200078e0229 */
[CC--:B0-----:R-:W-:Y:S01]  /*2350*/  LEA R8, P0, R15.reuse, R58.reuse, 0x1 ;  /* 0x0000003a0f087211 */ /* 0x0c1fe200078008ff */
[----:B------:R0:W-:Y:S03]  /*2360*/  STL [R1+0x2d0], R48 ;  /* 0x0002d03001007387 */ /* 0x0001e60000100800 */
[----:B------:R-:W-:Y:S02]  /*2370*/  LEA.HI.X.SX32 R9, R15, R59, 0x1, P0 ;  /* 0x0000003b0f097211 */ /* 0x000fe400000f0eff */
[C---:B------:R-:W-:Y:S01]  /*2380*/  LEA R15, R60.reuse, R31, 0x1 ;  /* 0x0000001f3c0f7211 */ /* 0x040fe200078e08ff */
[----:B0-----:R0:W5:Y:S04]  /*2390*/  LDG.E.U16 R48, [R6.64] ;  /* 0x0000000406307981 */ /* 0x001168000c1e1500 */
[----:B------:R-:W-:Y:S01]  /*23a0*/  IMAD R32, R60, 0x2, R15 ;  /* 0x000000023c207824 */ /* 0x000fe200078e020f */
[----:B------:R1:W-:Y:S01]  /*23b0*/  STL [R1+0x140], R41 ;  /* 0x0001402901007387 */ /* 0x0003e20000100800 */
[----:B0-----:R-:W-:-:S04]  /*23c0*/  LEA R6, P0, R30, R58, 0x1 ;  /* 0x0000003a1e067211 */ /* 0x001fc800078008ff */
[----:B------:R-:W-:Y:S01]  /*23d0*/  LEA.HI.X.SX32 R7, R30, R59, 0x1, P0 ;  /* 0x0000003b1e077211 */ /* 0x000fe200000f0eff */
[----:B-1----:R-:W-:Y:S01]  /*23e0*/  IMAD R41, R60, 0x2, R32 ;  /* 0x000000023c297824 */ /* 0x002fe200078e0220 */
[----:B---3--:R0:W-:Y:S04]  /*23f0*/  STL [R1+0x2cc], R44 ;  /* 0x0002cc2c01007387 */ /* 0x0081e80000100800 */
[----:B0-----:R0:W3:Y:S02]  /*2400*/  LDG.E.U16 R44, [R4.64] ;  /* 0x00000004042c7981 */ /* 0x0010e4000c1e1500 */
[----:B0-----:R-:W-:-:S04]  /*2410*/  LEA R4, P1, R23, R58, 0x1 ;  /* 0x0000003a17047211 */ /* 0x001fc800078208ff */
[----:B------:R-:W-:Y:S01]  /*2420*/  LEA.HI.X.SX32 R5, R23, R59, 0x1, P1 ;  /* 0x0000003b17057211 */ /* 0x000fe200008f0eff */
[----:B--2---:R0:W-:Y:S04]  /*2430*/  STL [R1+0x2c8], R43 ;  /* 0x0002c82b01007387 */ /* 0x0041e80000100800 */
[----:B------:R1:W-:Y:S04]  /*2440*/  STL [R1+0x2c4], R47 ;  /* 0x0002c42f01007387 */ /* 0x0003e80000100800 */
[----:B0-----:R0:W2:Y:S04]  /*2450*/  LDG.E.U16 R43, [R8.64] ;  /* 0x00000004082b7981 */ /* 0x0010a8000c1e1500 */
[----:B------:R-:W-:Y:S04]  /*2460*/  STL [R1+0x144], R41 ;  /* 0x0001442901007387 */ /* 0x000fe80000100800 */
[----:B-1----:R1:W2:Y:S01]  /*2470*/  LDG.E.U16 R47, [R6.64] ;  /* 0x00000004062f7981 */ /* 0x0022a2000c1e1500 */
[----:B0-----:R-:W-:-:S04]  /*2480*/  LEA R8, P0, R11, R58, 0x1 ;  /* 0x0000003a0b087211 */ /* 0x001fc800078008ff */
[----:B------:R-:W-:Y:S02]  /*2490*/  LEA.HI.X.SX32 R9, R11, R59, 0x1, P0 ;  /* 0x0000003b0b097211 */ /* 0x000fe400000f0eff */
[----:B-1----:R-:W-:-:S04]  /*24a0*/  LEA R6, P0, R38, R58, 0x1 ;  /* 0x0000003a26067211 */ /* 0x002fc800078008ff */
[----:B------:R-:W-:Y:S01]  /*24b0*/  LEA.HI.X.SX32 R7, R38, R59, 0x1, P0 ;  /* 0x0000003b26077211 */ /* 0x000fe200000f0eff */
[----:B----4-:R0:W-:Y:S04]  /*24c0*/  STL [R1+0x2c0], R42 ;  /* 0x0002c02a01007387 */ /* 0x0101e80000100800 */
[----:B0-----:R0:W4:Y:S04]  /*24d0*/  LDG.E.U16 R42, [R4.64] ;  /* 0x00000004042a7981 */ /* 0x001128000c1e1500 */
[----:B-----5:R1:W-:Y:S04]  /*24e0*/  STL [R1+0x2bc], R45 ;  /* 0x0002bc2d01007387 */ /* 0x0203e80000100800 */
[----:B-1----:R1:W5:Y:S04]  /*24f0*/  LDG.E.U16 R45, [R8.64] ;  /* 0x00000004082d7981 */ /* 0x002368000c1e1500 */
[----:B------:R0:W-:Y:S04]  /*2500*/  STL [R1+0x2b8], R46 ;  /* 0x0002b82e01007387 */ /* 0x0001e80000100800 */
[----:B0-----:R0:W5:Y:S01]  /*2510*/  LDG.E.U16 R46, [R6.64] ;  /* 0x00000004062e7981 */ /* 0x001162000c1e1500 */
[----:B------:R-:W-:-:S05]  /*2520*/  LEA R30, R60, R41, 0x1 ;  /* 0x000000293c1e7211 */ /* 0x000fca00078e08ff */
[----:B------:R-:W-:-:S04]  /*2530*/  IMAD R11, R60, 0x2, R30 ;  /* 0x000000023c0b7824 */ /* 0x000fc800078e021e */
[----:B------:R-:W-:Y:S01]  /*2540*/  IMAD R23, R60, 0x2, R11 ;  /* 0x000000023c177824 */ /* 0x000fe200078e020b */
[----:B------:R-:W-:-:S04]  /*2550*/  LEA R4, P1, R22, R58, 0x1 ;  /* 0x0000003a16047211 */ /* 0x000fc800078208ff */
[----:B------:R-:W-:Y:S02]  /*2560*/  LEA R41, R60, R23, 0x1 ;  /* 0x000000173c297211 */ /* 0x000fe400078e08ff */
[-C--:B------:R-:W-:Y:S02]  /*2570*/  LEA.HI.X.SX32 R5, R22, R59.reuse, 0x1, P1 ;  /* 0x0000003b16057211 */ /* 0x080fe400008f0eff */
[-C--:B-1----:R-:W-:Y:S01]  /*2580*/  LEA R8, P0, R10, R58.reuse, 0x1 ;  /* 0x0000003a0a087211 */ /* 0x082fe200078008ff */
[----:B------:R-:W-:Y:S01]  /*2590*/  IMAD R22, R60, 0x2, R41 ;  /* 0x000000023c167824 */ /* 0x000fe200078e0229 */
[----:B------:R-:W-:Y:S02]  /*25a0*/  STL [R1+0x138], R41 ;  /* 0x0001382901007387 */ /* 0x000fe40000100800 */
[----:B------:R-:W-:Y:S01]  /*25b0*/  LEA.HI.X.SX32 R9, R10, R59, 0x1, P0 ;  /* 0x0000003b0a097211 */ /* 0x000fe200000f0eff */
[----:B------:R-:W-:Y:S01]  /*25c0*/  IMAD R10, R60, 0x2, R22 ;  /* 0x000000023c0a7824 */ /* 0x000fe200078e0216 */
[----:B------:R1:W-:Y:S01]  /*25d0*/  STL [R1+0x2b4], R48 ;  /* 0x0002b43001007387 */ /* 0x0003e20000100800 */
[----:B0-----:R-:W-:-:S03]  /*25e0*/  LEA R6, P0, R21, R58, 0x1 ;  /* 0x0000003a15067211 */ /* 0x001fc600078008ff */
[----:B------:R-:W-:Y:S01]  /*25f0*/  LEA R38, R60, R10, 0x1 ;  /* 0x0000000a3c267211 */ /* 0x000fe200078e08ff */
[----:B-1----:R0:W5:Y:S01]  /*2600*/  LDG.E.U16 R48, [R4.64] ;  /* 0x0000000404307981 */ /* 0x002162000c1e1500 */
[----:B------:R-:W-:-:S03]  /*2610*/  LEA.HI.X.SX32 R7, R21, R59, 0x1, P0 ;  /* 0x0000003b15077211 */ /* 0x000fc600000f0eff */
[----:B------:R-:W-:Y:S01]  /*2620*/  IMAD R41, R60, 0x2, R38 ;  /* 0x000000023c297824 */ /* 0x000fe200078e0226 */
[----:B0-----:R-:W-:-:S04]  /*2630*/  LEA R4, P1, R20, R58, 0x1 ;  /* 0x0000003a14047211 */ /* 0x001fc800078208ff */
[----:B------:R-:W-:Y:S01]  /*2640*/  LEA.HI.X.SX32 R5, R20, R59, 0x1, P1 ;  /* 0x0000003b14057211 */ /* 0x000fe200008f0eff */
[----:B------:R-:W-:Y:S01]  /*2650*/  IMAD R20, R60, 0x2, R41 ;  /* 0x000000023c147824 */ /* 0x000fe200078e0229 */
[----:B---3--:R0:W-:Y:S04]  /*2660*/  STL [R1+0x2b0], R44 ;  /* 0x0002b02c01007387 */ /* 0x0081e80000100800 */
[----:B0-----:R0:W3:Y:S02]  /*2670*/  LDG.E.U16 R44, [R8.64] ;  /* 0x00000004082c7981 */ /* 0x0010e4000c1e1500 */
[----:B0-----:R-:W-:-:S04]  /*2680*/  LEA R8, P0, R12, R58, 0x1 ;  /* 0x0000003a0c087211 */ /* 0x001fc800078008ff */
[----:B------:R-:W-:Y:S01]  /*2690*/  LEA.HI.X.SX32 R9, R12, R59, 0x1, P0 ;  /* 0x0000003b0c097211 */ /* 0x000fe200000f0eff */
[----:B--2---:R0:W-:Y:S01]  /*26a0*/  STL [R1+0x2ac], R43 ;  /* 0x0002ac2b01007387 */ /* 0x0041e20000100800 */
[----:B------:R-:W-:-:S03]  /*26b0*/  LEA R12, R60, R20, 0x1 ;  /* 0x000000143c0c7211 */ /* 0x000fc600078e08ff */
[----:B------:R-:W-:Y:S04]  /*26c0*/  STL [R1+0x12c], R41 ;  /* 0x00012c2901007387 */ /* 0x000fe80000100800 */
[----:B0-----:R0:W2:Y:S04]  /*26d0*/  LDG.E.U16 R43, [R6.64] ;  /* 0x00000004062b7981 */ /* 0x0010a8000c1e1500 */
[----:B------:R1:W-:Y:S01]  /*26e0*/  STL [R1+0x2a8], R47 ;  /* 0x0002a82f01007387 */ /* 0x0003e20000100800 */
[----:B0-----:R-:W-:-:S03]  /*26f0*/  LEA R6, P0, R35, R58, 0x1 ;  /* 0x0000003a23067211 */ /* 0x001fc600078008ff */
[----:B-1----:R0:W2:Y:S01]  /*2700*/  LDG.E.U16 R47, [R4.64] ;  /* 0x00000004042f7981 */ /* 0x0020a2000c1e1500 */
[----:B------:R-:W-:Y:S01]  /*2710*/  LEA.HI.X.SX32 R7, R35, R59, 0x1, P0 ;  /* 0x0000003b23077211 */ /* 0x000fe200000f0eff */
[----:B------:R-:W-:-:S04]  /*2720*/  IMAD R21, R60, 0x2, R12 ;  /* 0x000000023c157824 */ /* 0x000fc800078e020c */
[----:B------:R-:W-:Y:S01]  /*2730*/  IMAD R41, R60, 0x2, R21 ;  /* 0x000000023c297824 */ /* 0x000fe200078e0215 */
[----:B0-----:R-:W-:-:S04]  /*2740*/  LEA R4, P1, R16, R58, 0x1 ;  /* 0x0000003a10047211 */ /* 0x001fc800078208ff */
[----:B------:R-:W-:Y:S01]  /*2750*/  LEA.HI.X.SX32 R5, R16, R59, 0x1, P1 ;  /* 0x0000003b10057211 */ /* 0x000fe200008f0eff */
[----:B----4-:R0:W-:Y:S04]  /*2760*/  STL [R1+0x2a4], R42 ;  /* 0x0002a42a01007387 */ /* 0x0101e80000100800 */
[----:B0-----:R0:W4:Y:S04]  /*2770*/  LDG.E.U16 R42, [R8.64] ;  /* 0x00000004082a7981 */ /* 0x001128000c1e1500 */
[----:B-----5:R1:W-:Y:S04]  /*2780*/  STL [R1+0x2a0], R45 ;  /* 0x0002a02d01007387 */ /* 0x0203e80000100800 */
[----:B-1----:R1:W5:Y:S04]  /*2790*/  LDG.E.U16 R45, [R6.64] ;  /* 0x00000004062d7981 */ /* 0x002368000c1e1500 */
[----:B------:R-:W-:Y:S04]  /*27a0*/  STL [R1+0x124], R41 ;  /* 0x0001242901007387 */ /* 0x000fe80000100800 */
[----:B------:R0:W-:Y:S04]  /*27b0*/  STL [R1+0x29c], R46 ;  /* 0x00029c2e01007387 */ /* 0x0001e80000100800 */
[----:B0-----:R0:W5:Y:S01]  /*27c0*/  LDG.E.U16 R46, [R4.64] ;  /* 0x00000004042e7981 */ /* 0x001162000c1e1500 */
[----:B------:R-:W-:-:S02]  /*27d0*/  LEA R8, P0, R17, R58, 0x1 ;  /* 0x0000003a11087211 */ /* 0x000fc400078008ff */
[----:B------:R-:W-:Y:S02]  /*27e0*/  LEA R16, R60, R41, 0x1 ;  /* 0x000000293c107211 */ /* 0x000fe400078e08ff */
[----:B------:R-:W-:-:S03]  /*27f0*/  LEA.HI.X.SX32 R9, R17, R59, 0x1, P0 ;  /* 0x0000003b11097211 */ /* 0x000fc600000f0eff */
[----:B------:R-:W-:-:S04]  /*2800*/  IMAD R17, R60, 0x2, R16 ;  /* 0x000000023c117824 */ /* 0x000fc800078e0210 */
[----:B------:R-:W-:Y:S01]  /*2810*/  IMAD R35, R60, 0x2, R17 ;  /* 0x000000023c237824 */ /* 0x000fe200078e0211 */
[----:B-1----:R-:W-:-:S04]  /*2820*/  LEA R6, P0, R33, R58, 0x1 ;  /* 0x0000003a21067211 */ /* 0x002fc800078008ff */
[C---:B------:R-:W-:Y:S02]  /*2830*/  LEA R41, R60.reuse, R35, 0x1 ;  /* 0x000000233c297211 */ /* 0x040fe400078e08ff */
[-C--:B------:R-:W-:Y:S01]  /*2840*/  LEA.HI.X.SX32 R7, R33, R59.reuse, 0x1, P0 ;  /* 0x0000003b21077211 */ /* 0x080fe200000f0eff */
[----:B------:R1:W-:Y:S02]  /*2850*/  STL [R1+0x298], R48 ;  /* 0x0002983001007387 */ /* 0x0003e40000100800 */
[----:B------:R-:W-:Y:S01]  /*2860*/  IMAD R33, R60, 0x2, R41 ;  /* 0x000000023c217824 */ /* 0x000fe200078e0229 */
[C---:B0-----:R-:W-:Y:S01]  /*2870*/  LEA R4, P1, R25.reuse, R58, 0x1 ;  /* 0x0000003a19047211 */ /* 0x041fe200078208ff */
[----:B-1----:R0:W5:Y:S03]  /*2880*/  LDG.E.U16 R48, [R8.64] ;  /* 0x0000000408307981 */ /* 0x002166000c1e1500 */
[----:B------:R-:W-:-:S02]  /*2890*/  LEA.HI.X.SX32 R5, R25, R59, 0x1, P1 ;  /* 0x0000003b19057211 */ /* 0x000fc400008f0eff */
[----:B0-----:R-:W-:-:S04]  /*28a0*/  LEA R8, P0, R18, R58, 0x1 ;  /* 0x0000003a12087211 */ /* 0x001fc800078008ff */
[----:B------:R-:W-:Y:S01]  /*28b0*/  LEA.HI.X.SX32 R9, R18, R59, 0x1, P0 ;  /* 0x0000003b12097211 */ /* 0x000fe200000f0eff */
[----:B------:R-:W-:-:S05]  /*28c0*/  IMAD R18, R60, 0x2, R33 ;  /* 0x000000023c127824 */ /* 0x000fca00078e0221 */
[----:B------:R-:W-:Y:S01]  /*28d0*/  LEA R25, R60, R18, 0x1 ;  /* 0x000000123c197211 */ /* 0x000fe200078e08ff */
[----:B---3--:R0:W-:Y:S04]  /*28e0*/  STL [R1+0x294], R44 ;  /* 0x0002942c01007387 */ /* 0x0081e80000100800 */
[----:B------:R1:W-:Y:S04]  /*28f0*/  STL [R1+0x120], R41 ;  /* 0x0001202901007387 */ /* 0x0003e80000100800 */
[----:B0-----:R0:W3:Y:S02]  /*2900*/  LDG.E.U16 R44, [R6.64] ;  /* 0x00000004062c7981 */ /* 0x0010e4000c1e1500 */
[----:B0-----:R-:W-:Y:S01]  /*2910*/  LEA R6, P0, R40, R58, 0x1 ;  /* 0x0000003a28067211 */ /* 0x001fe200078008ff */
[----:B-1----:R-:W-:-:S03]  /*2920*/  IMAD R41, R60, 0x2, R25 ;  /* 0x000000023c297824 */ /* 0x002fc600078e0219 */
[----:B------:R-:W-:Y:S01]  /*2930*/  LEA.HI.X.SX32 R7, R40, R59, 0x1, P0 ;  /* 0x0000003b28077211 */ /* 0x000fe200000f0eff */
[----:B--2---:R0:W-:Y:S04]  /*2940*/  STL [R1+0x290], R43 ;  /* 0x0002902b01007387 */ /* 0x0041e80000100800 */
[----:B0-----:R0:W2:Y:S04]  /*2950*/  LDG.E.U16 R43, [R4.64] ;  /* 0x00000004042b7981 */ /* 0x0010a8000c1e1500 */
[----:B------:R1:W-:Y:S01]  /*2960*/  STL [R1+0x28c], R47 ;  /* 0x00028c2f01007387 */ /* 0x0003e20000100800 */
[----:B0-----:R-:W-:-:S03]  /*2970*/  LEA R4, P1, R24, R58, 0x1 ;  /* 0x0000003a18047211 */ /* 0x001fc600078208ff */
[----:B-1----:R0:W2:Y:S01]  /*2980*/  LDG.E.U16 R47, [R8.64] ;  /* 0x00000004082f7981 */ /* 0x0020a2000c1e1500 */
[----:B------:R-:W-:Y:S02]  /*2990*/  LEA.HI.X.SX32 R5, R24, R59, 0x1, P1 ;  /* 0x0000003b18057211 */ /* 0x000fe400008f0eff */
[----:B0-----:R-:W-:-:S04]  /*29a0*/  LEA R8, P0, R19, R58, 0x1 ;  /* 0x0000003a13087211 */ /* 0x001fc800078008ff */
        /* <DEDUP_REMOVED lines=14> */
[-C--:B0-----:R-:W-:Y:S02]  /*2a90*/  LEA R8, P0, R14, R58.reuse, 0x1 ;  /* 0x0000003a0e087211 */ /* 0x081fe400078008ff */
[----:B------:R-:W-:Y:S02]  /*2aa0*/  LEA R34, R60, R41, 0x1 ;  /* 0x000000293c227211 */ /* 0x000fe400078e08ff */
[C---:B-1----:R-:W-:Y:S01]  /*2ab0*/  LEA R4, P1, R27.reuse, R58, 0x1 ;  /* 0x0000003a1b047211 */ /* 0x042fe200078208ff */
[----:B------:R-:W-:Y:S01]  /*2ac0*/  STL [R1+0x27c], R48 ;  /* 0x00027c3001007387 */ /* 0x000fe20000100800 */
[-C--:B------:R-:W-:Y:S01]  /*2ad0*/  LEA.HI.X.SX32 R9, R14, R59.reuse, 0x1, P0 ;  /* 0x0000003b0e097211 */ /* 0x080fe200000f0eff */
[C---:B------:R-:W-:Y:S01]  /*2ae0*/  IMAD R14, R60.reuse, 0x2, R34 ;  /* 0x000000023c0e7824 */ /* 0x040fe200078e0222 */
[----:B------:R-:W-:Y:S01]  /*2af0*/  LEA.HI.X.SX32 R5, R27, R59, 0x1, P1 ;  /* 0x0000003b1b057211 */ /* 0x000fe200008f0eff */
[----:B------:R0:W-:Y:S02]  /*2b00*/  STL [R1+0x10c], R41 ;  /* 0x00010c2901007387 */ /* 0x0001e40000100800 */
[----:B------:R-:W-:-:S02]  /*2b10*/  IMAD R27, R60, 0x2, R14 ;  /* 0x000000023c1b7824 */ /* 0x000fc400078e020e */
[----:B------:R1:W5:Y:S03]  /*2b20*/  LDG.E.U16 R49, [R6.64] ;  /* 0x0000000406317981 */ /* 0x000366000c1e1500 */
[----:B0-----:R-:W-:Y:S02]  /*2b30*/  LEA R41, R60, R27, 0x1 ;  /* 0x0000001b3c297211 */ /* 0x001fe400078e08ff */
[----:B-1----:R-:W-:-:S04]  /*2b40*/  LEA R6, P0, R39, R58, 0x1 ;  /* 0x0000003a27067211 */ /* 0x002fc800078008ff */
[----:B------:R-:W-:-:S05]  /*2b50*/  LEA.HI.X.SX32 R7, R39, R59, 0x1, P0 ;  /* 0x0000003b27077211 */ /* 0x000fca00000f0eff */
[----:B------:R0:W5:Y:S04]  /*2b60*/  LDG.E.U16 R48, [R6.64] ;  /* 0x0000000406307981 */ /* 0x000168000c1e1500 */
[----:B---3--:R1:W-:Y:S04]  /*2b70*/  STL [R1+0x278], R44 ;  /* 0x0002782c01007387 */ /* 0x0083e80000100800 */
[----:B-1----:R1:W3:Y:S02]  /*2b80*/  LDG.E.U16 R44, [R4.64] ;  /* 0x00000004042c7981 */ /* 0x0022e4000c1e1500 */
[----:B-1----:R-:W-:-:S04]  /*2b90*/  LEA R4, P1, R26, R58, 0x1 ;  /* 0x0000003a1a047211 */ /* 0x002fc800078208ff */
[----:B------:R-:W-:Y:S01]  /*2ba0*/  LEA.HI.X.SX32 R5, R26, R59, 0x1, P1 ;  /* 0x0000003b1a057211 */ /* 0x000fe200008f0eff */
[----:B--2---:R1:W-:Y:S04]  /*2bb0*/  STL [R1+0x274], R43 ;  /* 0x0002742b01007387 */ /* 0x0043e80000100800 */
[----:B-1----:R1:W2:Y:S04]  /*2bc0*/  LDG.E.U16 R43, [R8.64] ;  /* 0x00000004082b7981 */ /* 0x0022a8000c1e1500 */
[----:B------:R0:W-:Y:S04]  /*2bd0*/  STL [R1+0x270], R47 ;  /* 0x0002702f01007387 */ /* 0x0001e80000100800 */
[----:B------:R-:W-:Y:S01]  /*2be0*/  STL [R1+0x108], R41 ;  /* 0x0001082901007387 */ /* 0x000fe20000100800 */
[----:B-1----:R-:W-:-:S04]  /*2bf0*/  LEA R8, P0, R13, R58, 0x1 ;  /* 0x0000003a0d087211 */ /* 0x002fc800078008ff */
[----:B------:R-:W-:Y:S02]  /*2c00*/  LEA.HI.X.SX32 R9, R13, R59, 0x1, P0 ;  /* 0x0000003b0d097211 */ /* 0x000fe400000f0eff */
[----:B0-----:R-:W-:-:S04]  /*2c10*/  LEA R6, P0, R37, R58, 0x1 ;  /* 0x0000003a25067211 */ /* 0x001fc800078008ff */
[----:B------:R-:W-:-:S05]  /*2c20*/  LEA.HI.X.SX32 R7, R37, R59, 0x1, P0 ;  /* 0x0000003b25077211 */ /* 0x000fca00000f0eff */
[----:B------:R0:W2:Y:S04]  /*2c30*/  LDG.E.U16 R47, [R6.64] ;  /* 0x00000004062f7981 */ /* 0x0000a8000c1e1500 */
[----:B----4-:R1:W-:Y:S04]  /*2c40*/  STL [R1+0x26c], R42 ;  /* 0x00026c2a01007387 */ /* 0x0103e80000100800 */
[----:B-1----:R1:W4:Y:S04]  /*2c50*/  LDG.E.U16 R42, [R4.64] ;  /* 0x00000004042a7981 */ /* 0x002328000c1e1500 */
[----:B-----5:R5:W-:Y:S01]  /*2c60*/  STL [R1+0x268], R45 ;  /* 0x0002682d01007387 */ /* 0x020be20000100800 */
[----:B-1----:R-:W-:-:S03]  /*2c70*/  LEA R4, P1, R28, R58, 0x1 ;  /* 0x0000003a1c047211 */ /* 0x002fc600078208ff */
[----:B-----5:R1:W5:Y:S01]  /*2c80*/  LDG.E.U16 R45, [R8.64] ;  /* 0x00000004082d7981 */ /* 0x020362000c1e1500 */
[----:B------:R-:W-:-:S03]  /*2c90*/  LEA.HI.X.SX32 R5, R28, R59, 0x1, P1 ;  /* 0x0000003b1c057211 */ /* 0x000fc600008f0eff */
[----:B------:R0:W-:Y:S04]  /*2ca0*/  STL [R1+0x264], R46 ;  /* 0x0002642e01007387 */ /* 0x0001e80000100800 */
[----:B0-----:R0:W5:Y:S01]  /*2cb0*/  LDG.E.U16 R46, [R4.64] ;  /* 0x00000004042e7981 */ /* 0x001162000c1e1500 */
[----:B-1----:R-:W-:-:S04]  /*2cc0*/  LEA R8, P0, R29, R58, 0x1 ;  /* 0x0000003a1d087211 */ /* 0x002fc800078008ff */
[-C--:B------:R-:W-:Y:S02]  /*2cd0*/  LEA.HI.X.SX32 R9, R29, R59.reuse, 0x1, P0 ;  /* 0x0000003b1d097211 */ /* 0x080fe400000f0eff */
[CC--:B------:R-:W-:Y:S02]  /*2ce0*/  LEA R6, P0, R36.reuse, R58.reuse, 0x1 ;  /* 0x0000003a24067211 */ /* 0x0c0fe400078008ff */
[C---:B0-----:R-:W-:Y:S02]  /*2cf0*/  LEA R4, P1, R31.reuse, R58, 0x1 ;  /* 0x0000003a1f047211 */ /* 0x041fe400078208ff */
[-C--:B------:R-:W-:Y:S02]  /*2d00*/  LEA.HI.X.SX32 R7, R36, R59.reuse, 0x1, P0 ;  /* 0x0000003b24077211 */ /* 0x080fe400000f0eff */
[----:B------:R-:W-:Y:S01]  /*2d10*/  LEA.HI.X.SX32 R5, R31, R59, 0x1, P1 ;  /* 0x0000003b1f057211 */ /* 0x000fe200008f0eff */
[----:B------:R-:W-:Y:S01]  /*2d20*/  STL [R1+0x260], R49 ;  /* 0x0002603101007387 */ /* 0x000fe20000100800 */
[----:B------:R-:W-:-:S03]  /*2d30*/  IMAD R26, R60, 0x2, R41 ;  /* 0x000000023c1a7824 */ /* 0x000fc600078e0229 */
[----:B------:R0:W5:Y:S02]  /*2d40*/  LDG.E.U16 R41, [R4.64] ;  /* 0x0000000404297981 */ /* 0x000164000c1e1500 */
[----:B0-----:R-:W-:-:S04]  /*2d50*/  LEA R4, P1, R30, R58, 0x1 ;  /* 0x0000003a1e047211 */ /* 0x001fc800078208ff */
[----:B------:R-:W-:Y:S01]  /*2d60*/  LEA.HI.X.SX32 R5, R30, R59, 0x1, P1 ;  /* 0x0000003b1e057211 */ /* 0x000fe200008f0eff */
[----:B---3--:R0:W-:Y:S04]  /*2d70*/  STL [R1+0x25c], R44 ;  /* 0x00025c2c01007387 */ /* 0x0081e80000100800 */
[----:B0-----:R0:W3:Y:S02]  /*2d80*/  LDG.E.U16 R44, [R8.64] ;  /* 0x00000004082c7981 */ /* 0x0010e4000c1e1500 */
[----:B0-----:R-:W-:-:S04]  /*2d90*/  LEA R8, P0, R15, R58, 0x1 ;  /* 0x0000003a0f087211 */ /* 0x001fc800078008ff */
[----:B------:R-:W-:Y:S01]  /*2da0*/  LEA.HI.X.SX32 R9, R15, R59, 0x1, P0 ;  /* 0x0000003b0f097211 */ /* 0x000fe200000f0eff */
[----:B--2---:R0:W-:Y:S04]  /*2db0*/  STL [R1+0x258], R43 ;  /* 0x0002582b01007387 */ /* 0x0041e80000100800 */
[----:B------:R1:W-:Y:S04]  /*2dc0*/  STL [R1+0x254], R48 ;  /* 0x0002543001007387 */ /* 0x0003e80000100800 */
[----:B0-----:R0:W2:Y:S02]  /*2dd0*/  LDG.E.U16 R43, [R6.64] ;  /* 0x00000004062b7981 */ /* 0x0010a4000c1e1500 */
[----:B0-----:R-:W-:-:S04]  /*2de0*/  LEA R6, P0, R32, R58, 0x1 ;  /* 0x0000003a20067211 */ /* 0x001fc800078008ff */
[----:B------:R-:W-:-:S05]  /*2df0*/  LEA.HI.X.SX32 R7, R32, R59, 0x1, P0 ;  /* 0x0000003b20077211 */ /* 0x000fca00000f0eff */
[----:B-1----:R0:W2:Y:S04]  /*2e00*/  LDG.E.U16 R48, [R6.64] ;  /* 0x0000000406307981 */ /* 0x0020a8000c1e1500 */
[----:B----4-:R1:W-:Y:S04]  /*2e10*/  STL [R1+0x250], R42 ;  /* 0x0002502a01007387 */ /* 0x0103e80000100800 */
[----:B-1----:R1:W4:Y:S04]  /*2e20*/  LDG.E.U16 R42, [R8.64] ;  /* 0x00000004082a7981 */ /* 0x002328000c1e1500 */
[----:B-----5:R5:W-:Y:S01]  /*2e30*/  STL [R1+0x24c], R45 ;  /* 0x00024c2d01007387 */ /* 0x020be20000100800 */
[----:B-1----:R-:W-:-:S03]  /*2e40*/  LEA R8, P0, R11, R58, 0x1 ;  /* 0x0000003a0b087211 */ /* 0x002fc600078008ff */
[----:B-----5:R1:W5:Y:S01]  /*2e50*/  LDG.E.U16 R45, [R4.64] ;  /* 0x00000004042d7981 */ /* 0x020362000c1e1500 */
[----:B------:R-:W-:-:S03]  /*2e60*/  LEA.HI.X.SX32 R9, R11, R59, 0x1, P0 ;  /* 0x0000003b0b097211 */ /* 0x000fc600000f0eff */
[----:B------:R-:W-:Y:S04]  /*2e70*/  STL [R1+0x248], R47 ;  /* 0x0002482f01007387 */ /* 0x000fe80000100800 */
[----:B------:R0:W-:Y:S04]  /*2e80*/  STL [R1+0x244], R46 ;  /* 0x0002442e01007387 */ /* 0x0001e80000100800 */
[----:B0-----:R0:W5:Y:S01]  /*2e90*/  LDG.E.U16 R46, [R8.64] ;  /* 0x00000004082e7981 */ /* 0x001162000c1e1500 */
[-C--:B------:R-:W-:Y:S02]  /*2ea0*/  LEA R6, P0, R23, R58.reuse, 0x1 ;  /* 0x0000003a17067211 */ /* 0x080fe400078008ff */
[----:B-1----:R-:W-:-:S02]  /*2eb0*/  LEA R4, P1, R22, R58, 0x1 ;  /* 0x0000003a16047211 */ /* 0x002fc400078208ff */
[-C--:B------:R-:W-:Y:S02]  /*2ec0*/  LEA.HI.X.SX32 R7, R23, R59.reuse, 0x1, P0 ;  /* 0x0000003b17077211 */ /* 0x080fe400000f0eff */
[-C--:B------:R-:W-:Y:S02]  /*2ed0*/  LEA.HI.X.SX32 R5, R22, R59.reuse, 0x1, P1 ;  /* 0x0000003b16057211 */ /* 0x080fe400008f0eff */
[CC--:B0-----:R-:W-:Y:S01]  /*2ee0*/  LEA R8, P0, R10.reuse, R58.reuse, 0x1 ;  /* 0x0000003a0a087211 */ /* 0x0c1fe200078008ff */
[----:B------:R0:W5:Y:S03]  /*2ef0*/  LDG.E.U16 R47, [R6.64] ;  /* 0x00000004062f7981 */ /* 0x000166000c1e1500 */
[----:B------:R-:W-:Y:S02]  /*2f00*/  LEA.HI.X.SX32 R9, R10, R59, 0x1, P0 ;  /* 0x0000003b0a097211 */ /* 0x000fe400000f0eff */
[----:B0-----:R-:W-:-:S04]  /*2f10*/  LEA R6, P0, R38, R58, 0x1 ;  /* 0x0000003a26067211 */ /* 0x001fc800078008ff */
[----:B------:R-:W-:-:S05]  /*2f20*/  LEA.HI.X.SX32 R7, R38, R59, 0x1, P0 ;  /* 0x0000003b26077211 */ /* 0x000fca00000f0eff */
[----:B------:R0:W5:Y:S04]  /*2f30*/  LDG.E.U16 R51, [R6.64] ;  /* 0x0000000406337981 */ /* 0x000168000c1e1500 */
[----:B---3--:R1:W-:Y:S04]  /*2f40*/  STL [R1+0x240], R44 ;  /* 0x0002402c01007387 */ /* 0x0083e80000100800 */
[----:B-1----:R1:W3:Y:S02]  /*2f50*/  LDG.E.U16 R44, [R4.64] ;  /* 0x00000004042c7981 */ /* 0x0022e4000c1e1500 */
[----:B-1----:R-:W-:-:S04]  /*2f60*/  LEA R4, P1, R20, R58, 0x1 ;  /* 0x0000003a14047211 */ /* 0x002fc800078208ff */
[----:B------:R-:W-:Y:S01]  /*2f70*/  LEA.HI.X.SX32 R5, R20, R59, 0x1, P1 ;  /* 0x0000003b14057211 */ /* 0x000fe200008f0eff */
[----:B--2---:R1:W-:Y:S04]  /*2f80*/  STL [R1+0x23c], R43 ;  /* 0x00023c2b01007387 */ /* 0x0043e80000100800 */
[----:B------:R-:W-:Y:S04]  /*2f90*/  STL [R1+0x238], R41 ;  /* 0x0002382901007387 */ /* 0x000fe80000100800 */
[----:B-1----:R1:W2:Y:S02]  /*2fa0*/  LDG.E.U16 R43, [R8.64] ;  /* 0x00000004082b7981 */ /* 0x0022a4000c1e1500 */
[----:B-1----:R-:W-:-:S04]  /*2fb0*/  LEA R8, P0, R12, R58, 0x1 ;  /* 0x0000003a0c087211 */ /* 0x002fc800078008ff */
[----:B------:R-:W-:Y:S02]  /*2fc0*/  LEA.HI.X.SX32 R9, R12, R59, 0x1, P0 ;  /* 0x0000003b0c097211 */ /* 0x000fe400000f0eff */
[----:B0-----:R-:W-:-:S04]  /*2fd0*/  LEA R6, P0, R21, R58, 0x1 ;  /* 0x0000003a15067211 */ /* 0x001fc800078008ff */
[----:B------:R-:W-:-:S05]  /*2fe0*/  LEA.HI.X.SX32 R7, R21, R59, 0x1, P0 ;  /* 0x0000003b15077211 */ /* 0x000fca00000f0eff */
[----:B------:R0:W2:Y:S04]  /*2ff0*/  LDG.E.U16 R49, [R6.64] ;  /* 0x0000000406317981 */ /* 0x0000a8000c1e1500 */
[----:B----4-:R1:W-:Y:S04]  /*3000*/  STL [R1+0x234], R42 ;  /* 0x0002342a01007387 */ /* 0x0103e80000100800 */
[----:B------:R-:W-:Y:S04]  /*3010*/  STL [R1+0x230], R48 ;  /* 0x0002303001007387 */ /* 0x000fe80000100800 */
[----:B-1----:R1:W4:Y:S04]  /*3020*/  LDG.E.U16 R42, [R4.64] ;  /* 0x00000004042a7981 */ /* 0x002328000c1e1500 */
[----:B-----5:R5:W-:Y:S01]  /*3030*/  STL [R1+0x22c], R45 ;  /* 0x00022c2d01007387 */ /* 0x020be20000100800 */
[----:B-1----:R-:W-:-:S03]  /*3040*/  LEA R4, P1, R16, R58, 0x1 ;  /* 0x0000003a10047211 */ /* 0x002fc600078208ff */
[----:B-----5:R-:W5:Y:S01]  /*3050*/  LDG.E.U16 R45, [R8.64] ;  /* 0x00000004082d7981 */ /* 0x020f62000c1e1500 */
[----:B------:R-:W-:Y:S02]  /*3060*/  LEA.HI.X.SX32 R5, R16, R59, 0x1, P1 ;  /* 0x0000003b10057211 */ /* 0x000fe400008f0eff */
[----:B------:R-:W-:-:S04]  /*3070*/  LEA R16, P0, R17, R58, 0x1 ;  /* 0x0000003a11107211 */ /* 0x000fc800078008ff */
[----:B------:R-:W-:Y:S01]  /*3080*/  LEA.HI.X.SX32 R17, R17, R59, 0x1, P0 ;  /* 0x0000003b11117211 */ /* 0x000fe200000f0eff */
[----:B------:R1:W-:Y:S04]  /*3090*/  STL [R1+0x228], R46 ;  /* 0x0002282e01007387 */ /* 0x0003e80000100800 */
[----:B------:R0:W5:Y:S04]  /*30a0*/  LDG.E.U16 R55, [R16.64] ;  /* 0x0000000410377981 */ /* 0x000168000c1e1500 */
[----:B-1----:R1:W5:Y:S01]  /*30b0*/  LDG.E.U16 R46, [R4.64] ;  /* 0x00000004042e7981 */ /* 0x002362000c1e1500 */
[----:B0-----:R-:W-:-:S04]  /*30c0*/  LEA R6, P0, R35, R58, 0x1 ;  /* 0x0000003a23067211 */ /* 0x001fc800078008ff */
[-C--:B------:R-:W-:Y:S02]  /*30d0*/  LEA.HI.X.SX32 R7, R35, R59.reuse, 0x1, P0 ;  /* 0x0000003b23077211 */ /* 0x080fe400000f0eff */
[CC--:B-1----:R-:W-:Y:S01]  /*30e0*/  LEA R4, P1, R33.reuse, R58.reuse, 0x1 ;  /* 0x0000003a21047211 */ /* 0x0c2fe200078208ff */
[----:B------:R0:W-:Y:S01]  /*30f0*/  STL [R1+0x224], R47 ;  /* 0x0002242f01007387 */ /* 0x0001e20000100800 */
[CC--:B------:R-:W-:Y:S02]  /*3100*/  LEA R16, P0, R18.reuse, R58.reuse, 0x1 ;  /* 0x0000003a12107211 */ /* 0x0c0fe400078008ff */
[-C--:B------:R-:W-:Y:S02]  /*3110*/  LEA.HI.X.SX32 R5, R33, R59.reuse, 0x1, P1 ;  /* 0x0000003b21057211 */ /* 0x080fe400008f0eff */
[----:B------:R-:W-:Y:S01]  /*3120*/  LEA.HI.X.SX32 R17, R18, R59, 0x1, P0 ;  /* 0x0000003b12117211 */ /* 0x000fe200000f0eff */
[----:B0-----:R0:W5:Y:S04]  /*3130*/  LDG.E.U16 R47, [R6.64] ;  /* 0x00000004062f7981 */ /* 0x001168000c1e1500 */
[----:B------:R1:W5:Y:S01]  /*3140*/  LDG.E.U16 R57, [R16.64] ;  /* 0x0000000410397981 */ /* 0x000362000c1e1500 */
[----:B0-----:R-:W-:-:S04]  /*3150*/  LEA R6, P0, R25, R58, 0x1 ;  /* 0x0000003a19067211 */ /* 0x001fc800078008ff */
[----:B------:R-:W-:-:S05]  /*3160*/  LEA.HI.X.SX32 R7, R25, R59, 0x1, P0 ;  /* 0x0000003b19077211 */ /* 0x000fca00000f0eff */
[----:B------:R-:W5:Y:S04]  /*3170*/  LDG.E.U16 R53, [R6.64] ;  /* 0x0000000406357981 */ /* 0x000f68000c1e1500 */
[----:B---3--:R-:W-:Y:S04]  /*3180*/  STL [R1+0x220], R44 ;  /* 0x0002202c01007387 */ /* 0x008fe80000100800 */
[----:B--2---:R0:W-:Y:S04]  /*3190*/  STL [R1+0x21c], R43 ;  /* 0x00021c2b01007387 */ /* 0x0041e80000100800 */
[----:B0-----:R0:W2:Y:S02]  /*31a0*/  LDG.E.U16 R43, [R4.64] ;  /* 0x00000004042b7981 */ /* 0x0010a4000c1e1500 */
[----:B0-----:R-:W-:-:S02]  /*31b0*/  LEA R4, P1, R24, R58, 0x1 ;  /* 0x0000003a18047211 */ /* 0x001fc400078208ff */
[----:B------:R0:W-:Y:S02]  /*31c0*/  STL [R1+0x218], R51 ;  /* 0x0002183301007387 */ /* 0x0001e40000100800 */
[----:B------:R-:W-:Y:S02]  /*31d0*/  LEA.HI.X.SX32 R5, R24, R59, 0x1, P1 ;  /* 0x0000003b18057211 */ /* 0x000fe400008f0eff */
[----:B------:R-:W-:-:S04]  /*31e0*/  LEA R24, P0, R19, R58, 0x1 ;  /* 0x0000003a13187211 */ /* 0x000fc800078008ff */
[----:B------:R-:W-:Y:S02]  /*31f0*/  LEA.HI.X.SX32 R25, R19, R59, 0x1, P0 ;  /* 0x0000003b13197211 */ /* 0x000fe400000f0eff */
[----:B-1----:R-:W-:-:S03]  /*3200*/  LEA R16, P0, R40, R58, 0x1 ;  /* 0x0000003a28107211 */ /* 0x002fc600078008ff */
[----:B0-----:R0:W3:Y:S01]  /*3210*/  LDG.E.U16 R51, [R24.64] ;  /* 0x0000000418337981 */ /* 0x0010e2000c1e1500 */
[----:B------:R-:W-:-:S03]  /*3220*/  LEA.HI.X.SX32 R17, R40, R59, 0x1, P0 ;  /* 0x0000003b28117211 */ /* 0x000fc600000f0eff */
[----:B----4-:R-:W-:Y:S04]  /*3230*/  STL [R1+0x214], R42 ;  /* 0x0002142a01007387 */ /* 0x010fe80000100800 */
[----:B-----5:R1:W-:Y:S04]  /*3240*/  STL [R1+0x210], R45 ;  /* 0x0002102d01007387 */ /* 0x0203e80000100800 */
[----:B-1----:R1:W4:Y:S04]  /*3250*/  LDG.E.U16 R45, [R4.64] ;  /* 0x00000004042d7981 */ /* 0x002328000c1e1500 */
[----:B------:R5:W-:Y:S01]  /*3260*/  STL [R1+0x20c], R49 ;  /* 0x00020c3101007387 */ /* 0x000be20000100800 */
[----:B-1----:R-:W-:-:S03]  /*3270*/  LEA R4, P1, R34, R58, 0x1 ;  /* 0x0000003a22047211 */ /* 0x002fc600078208ff */
[----:B------:R-:W-:Y:S01]  /*3280*/  STL [R1+0x208], R46 ;  /* 0x0002082e01007387 */ /* 0x000fe20000100800 */
[----:B------:R-:W-:-:S03]  /*3290*/  LEA.HI.X.SX32 R5, R34, R59, 0x1, P1 ;  /* 0x0000003b22057211 */ /* 0x000fc600008f0eff */
[----:B-----5:R1:W5:Y:S04]  /*32a0*/  LDG.E.U16 R49, [R16.64] ;  /* 0x0000000410317981 */ /* 0x020368000c1e1500 */
[----:B------:R0:W-:Y:S04]  /*32b0*/  STL [R1+0x204], R55 ;  /* 0x0002043701007387 */ /* 0x0001e80000100800 */
[----:B0-----:R0:W5:Y:S01]  /*32c0*/  LDG.E.U16 R55, [R4.64] ;  /* 0x0000000404377981 */ /* 0x001162000c1e1500 */
[----:B------:R-:W-:Y:S01]  /*32d0*/  IMAD R13, R60, 0x2, R26 ;  /* 0x000000023c0d7824 */ /* 0x000fe200078e021a */
[----:B------:R-:W-:-:S04]  /*32e0*/  LEA R24, P0, R14, R58, 0x1 ;  /* 0x0000003a0e187211 */ /* 0x000fc800078008ff */
[----:B------:R-:W-:Y:S02]  /*32f0*/  LEA R39, R60, R13, 0x1 ;  /* 0x0000000d3c277211 */ /* 0x000fe400078e08ff */
[-C--:B------:R-:W-:Y:S02]  /*3300*/  LEA.HI.X.SX32 R25, R14, R59.reuse, 0x1, P0 ;  /* 0x0000003b0e197211 */ /* 0x080fe400000f0eff */
[CC--:B-1----:R-:W-:Y:S02]  /*3310*/  LEA R16, P0, R27.reuse, R58.reuse, 0x1 ;  /* 0x0000003a1b107211 */ /* 0x0c2fe400078008ff */
[-C--:B0-----:R-:W-:Y:S01]  /*3320*/  LEA R4, P1, R26, R58.reuse, 0x1 ;  /* 0x0000003a1a047211 */ /* 0x081fe200078208ff */
[----:B------:R-:W-:Y:S01]  /*3330*/  IMAD R61, R60, 0x2, R39 ;  /* 0x000000023c3d7824 */ /* 0x000fe200078e0227 */
[-C--:B------:R-:W-:Y:S02]  /*3340*/  LEA.HI.X.SX32 R17, R27, R59.reuse, 0x1, P0 ;  /* 0x0000003b1b117211 */ /* 0x080fe400000f0eff */
[-C--:B------:R-:W-:Y:S01]  /*3350*/  LEA.HI.X.SX32 R5, R26, R59.reuse, 0x1, P1 ;  /* 0x0000003b1a057211 */ /* 0x080fe200008f0eff */
[----:B------:R-:W-:Y:S01]  /*3360*/  IMAD R28, R60, 0x2, R61 ;  /* 0x000000023c1c7824 */ /* 0x000fe200078e023d */
[CC--:B------:R-:W-:Y:S01]  /*3370*/  LEA R26, P0, R13.reuse, R58.reuse, 0x1 ;  /* 0x0000003a0d1a7211 */ /* 0x0c0fe200078008ff */
[----:B------:R0:W-:Y:S03]  /*3380*/  STL [R1+0x200], R47 ;  /* 0x0002002f01007387 */ /* 0x0001e60000100800 */
[----:B------:R-:W-:Y:S01]  /*3390*/  LEA.HI.X.SX32 R27, R13, R59, 0x1, P0 ;  /* 0x0000003b0d1b7211 */ /* 0x000fe200000f0eff */
[----:B0-----:R0:W5:Y:S02]  /*33a0*/  LDG.E.U16 R47, [R24.64] ;  /* 0x00000004182f7981 */ /* 0x001164000c1e1500 */
[----:B0-----:R-:W-:-:S04]  /*33b0*/  LEA R24, P0, R39, R58, 0x1 ;  /* 0x0000003a27187211 */ /* 0x001fc800078008ff */
[----:B------:R-:W-:Y:S01]  /*33c0*/  LEA.HI.X.SX32 R25, R39, R59, 0x1, P0 ;  /* 0x0000003b27197211 */ /* 0x000fe200000f0eff */
[----:B--2---:R-:W-:Y:S04]  /*33d0*/  STL [R1+0x1fc], R43 ;  /* 0x0001fc2b01007387 */ /* 0x004fe80000100800 */
[----:B------:R0:W-:Y:S04]  /*33e0*/  STL [R1+0x1f8], R57 ;  /* 0x0001f83901007387 */ /* 0x0001e80000100800 */
[----:B------:R1:W-:Y:S04]  /*33f0*/  STL [R1+0x1f4], R53 ;  /* 0x0001f43501007387 */ /* 0x0003e80000100800 */
[----:B0-----:R-:W2:Y:S04]  /*3400*/  LDG.E.U16 R57, [R16.64] ;  /* 0x0000000410397981 */ /* 0x001ea8000c1e1500 */
[----:B-1----:R0:W2:Y:S02]  /*3410*/  LDG.E.U16 R53, [R4.64] ;  /* 0x0000000404357981 */ /* 0x0020a4000c1e1500 */
[----:B0-----:R-:W-:-:S04]  /*3420*/  LEA R4, P1, R28, R58, 0x1 ;  /* 0x0000003a1c047211 */ /* 0x001fc800078208ff */
[----:B------:R-:W-:Y:S01]  /*3430*/  LEA.HI.X.SX32 R5, R28, R59, 0x1, P1 ;  /* 0x0000003b1c057211 */ /* 0x000fe200008f0eff */
[----:B----4-:R-:W-:Y:S04]  /*3440*/  STL [R1+0x1f0], R45 ;  /* 0x0001f02d01007387 */ /* 0x010fe80000100800 */
[----:B---3--:R0:W-:Y:S04]  /*3450*/  STL [R1+0x1ec], R51 ;  /* 0x0001ec3301007387 */ /* 0x0081e80000100800 */
[----:B0-----:R0:W3:Y:S04]  /*3460*/  LDG.E.U16 R51, [R26.64] ;  /* 0x000000041a337981 */ /* 0x0010e8000c1e1500 */
[----:B-----5:R1:W-:Y:S04]  /*3470*/  STL [R1+0x1e8], R49 ;  /* 0x0001e83101007387 */ /* 0x0203e80000100800 */
[----:B-1----:R1:W4:Y:S04]  /*3480*/  LDG.E.U16 R49, [R24.64] ;  /* 0x0000000418317981 */ /* 0x002328000c1e1500 */
[----:B------:R5:W-:Y:S04]  /*3490*/  STL [R1+0x1e4], R55 ;  /* 0x0001e43701007387 */ /* 0x000be80000100800 */
[----:B-----5:R-:W5:Y:S01]  /*34a0*/  LDG.E.U16 R55, [R4.64] ;  /* 0x0000000404377981 */ /* 0x020f62000c1e1500 */
[----:B------:R-:W-:-:S05]  /*34b0*/  LEA R29, R60, R28, 0x1 ;  /* 0x0000001c3c1d7211 */ /* 0x000fca00078e08ff */
[----:B------:R-:W-:-:S04]  /*34c0*/  IMAD R37, R60, 0x2, R29 ;  /* 0x000000023c257824 */ /* 0x000fc800078e021d */
[----:B------:R-:W-:Y:S01]  /*34d0*/  IMAD R56, R60, 0x2, R37 ;  /* 0x000000023c387824 */ /* 0x000fe200078e0225 */
[----:B------:R-:W-:-:S04]  /*34e0*/  LEA R28, P0, R29, R58, 0x1 ;  /* 0x0000003a1d1c7211 */ /* 0x000fc800078008ff */
[C---:B------:R-:W-:Y:S02]  /*34f0*/  LEA R36, R60.reuse, R56, 0x1 ;  /* 0x000000383c247211 */ /* 0x040fe400078e08ff */
[-C--:B------:R-:W-:Y:S02]  /*3500*/  LEA.HI.X.SX32 R29, R29, R59.reuse, 0x1, P0 ;  /* 0x0000003b1d1d7211 */ /* 0x080fe400000f0eff */
[CC--:B0-----:R-:W-:Y:S01]  /*3510*/  LEA R26, P0, R37.reuse, R58.reuse, 0x1 ;  /* 0x0000003a251a7211 */ /* 0x0c1fe200078008ff */
[----:B------:R-:W-:Y:S01]  /*3520*/  IMAD R15, R60, 0x2, R36 ;  /* 0x000000023c0f7824 */ /* 0x000fe200078e0224 */
[----:B------:R-:W-:Y:S01]  /*3530*/  STL [R1+0x1e0], R47 ;  /* 0x0001e02f01007387 */ /* 0x000fe20000100800 */
[CC--:B-1----:R-:W-:Y:S02]  /*3540*/  LEA R24, P1, R36.reuse, R58.reuse, 0x1 ;  /* 0x0000003a24187211 */ /* 0x0c2fe400078208ff */
[-C--:B------:R-:W-:Y:S02]  /*3550*/  LEA.HI.X.SX32 R27, R37, R59.reuse, 0x1, P0 ;  /* 0x0000003b251b7211 */ /* 0x080fe400000f0eff */
[----:B------:R-:W-:Y:S01]  /*3560*/  LEA.HI.X.SX32 R25, R36, R59, 0x1, P1 ;  /* 0x0000003b24197211 */ /* 0x000fe200008f0eff */
[----:B--2---:R0:W-:Y:S04]  /*3570*/  STL [R1+0x1dc], R57 ;  /* 0x0001dc3901007387 */ /* 0x0041e80000100800 */
[----:B------:R1:W-:Y:S04]  /*3580*/  STL [R1+0x1d8], R53 ;  /* 0x0001d83501007387 */ /* 0x0003e80000100800 */
[----:B0-----:R0:W2:Y:S04]  /*3590*/  LDG.E.U16 R57, [R28.64] ;  /* 0x000000041c397981 */ /* 0x0010a8000c1e1500 */
[----:B-1----:R1:W2:Y:S01]  /*35a0*/  LDG.E.U16 R53, [R26.64] ;  /* 0x000000041a357981 */ /* 0x0022a2000c1e1500 */
[----:B0-----:R-:W-:-:S04]  /*35b0*/  LEA R28, P0, R15, R58, 0x1 ;  /* 0x0000003a0f1c7211 */ /* 0x001fc800078008ff */
[----:B------:R-:W-:Y:S01]  /*35c0*/  LEA.HI.X.SX32 R29, R15, R59, 0x1, P0 ;  /* 0x0000003b0f1d7211 */ /* 0x000fe200000f0eff */
[----:B---3--:R0:W-:Y:S04]  /*35d0*/  STL [R1+0x1d4], R51 ;  /* 0x0001d43301007387 */ /* 0x0081e80000100800 */
[----:B0-----:R0:W3:Y:S04]  /*35e0*/  LDG.E.U16 R51, [R24.64] ;  /* 0x0000000418337981 */ /* 0x0010e8000c1e1500 */
[----:B----4-:R-:W-:Y:S04]  /*35f0*/  STL [R1+0x1d0], R49 ;  /* 0x0001d03101007387 */ /* 0x010fe80000100800 */
[----:B-----5:R4:W-:Y:S04]  /*3600*/  STL [R1+0x1cc], R55 ;  /* 0x0001cc3701007387 */ /* 0x0209e80000100800 */
[----:B----4-:R4:W5:Y:S01]  /*3610*/  LDG.E.U16 R55, [R28.64] ;  /* 0x000000041c377981 */ /* 0x010962000c1e1500 */
[----:B------:R-:W-:-:S05]  /*3620*/  IMAD R31, R60, 0x2, R15 ;  /* 0x000000023c1f7824 */ /* 0x000fca00078e020f */
[----:B------:R-:W-:-:S05]  /*3630*/  LEA R54, R60, R31, 0x1 ;  /* 0x0000001f3c367211 */ /* 0x000fca00078e08ff */
[----:B------:R-:W-:-:S04]  /*3640*/  IMAD R30, R60, 0x2, R54 ;  /* 0x000000023c1e7824 */ /* 0x000fc800078e0236 */
[----:B------:R-:W-:-:S05]  /*3650*/  IMAD R32, R60, 0x2, R30 ;  /* 0x000000023c207824 */ /* 0x000fca00078e021e */
[----:B------:R-:W-:-:S05]  /*3660*/  LEA R11, R60, R32, 0x1 ;  /* 0x000000203c0b7211 */ /* 0x000fca00078e08ff */
[----:B------:R-:W-:-:S04]  /*3670*/  IMAD R52, R60, 0x2, R11 ;  /* 0x000000023c347824 */ /* 0x000fc800078e020b */
[----:B------:R-:W-:-:S05]  /*3680*/  IMAD R23, R60, 0x2, R52 ;  /* 0x000000023c177824 */ /* 0x000fca00078e0234 */
[----:B------:R-:W-:Y:S02]  /*3690*/  LEA R22, R60, R23, 0x1 ;  /* 0x000000173c167211 */ /* 0x000fe400078e08ff */
[----:B-1----:R-:W-:-:S03]  /*36a0*/  LEA R26, P0, R31, R58, 0x1 ;  /* 0x0000003a1f1a7211 */ /* 0x002fc600078008ff */
[----:B------:R-:W-:Y:S01]  /*36b0*/  IMAD R10, R60, 0x2, R22 ;  /* 0x000000023c0a7824 */ /* 0x000fe200078e0216 */
[----:B0-----:R-:W-:-:S03]  /*36c0*/  LEA R24, P1, R30, R58, 0x1 ;  /* 0x0000003a1e187211 */ /* 0x001fc600078208ff */
[----:B------:R-:W-:Y:S01]  /*36d0*/  IMAD R50, R60, 0x2, R10 ;  /* 0x000000023c327824 */ /* 0x000fe200078e020a */
[-C--:B------:R-:W-:Y:S02]  /*36e0*/  LEA.HI.X.SX32 R27, R31, R59.reuse, 0x1, P0 ;  /* 0x0000003b1f1b7211 */ /* 0x080fe400000f0eff */
[-C--:B------:R-:W-:Y:S02]  /*36f0*/  LEA.HI.X.SX32 R25, R30, R59.reuse, 0x1, P1 ;  /* 0x0000003b1e197211 */ /* 0x080fe400008f0eff */
[C---:B------:R-:W-:Y:S02]  /*3700*/  LEA R30, P0, R23.reuse, R58, 0x1 ;  /* 0x0000003a171e7211 */ /* 0x040fe400078008ff */
[----:B------:R-:W-:Y:S02]  /*3710*/  LEA R41, R60, R50, 0x1 ;  /* 0x000000323c297211 */ /* 0x000fe400078e08ff */
[----:B------:R-:W-:Y:S02]  /*3720*/  LEA.HI.X.SX32 R31, R23, R59, 0x1, P0 ;  /* 0x0000003b171f7211 */ /* 0x000fe400000f0eff */
[----:B----4-:R-:W-:-:S04]  /*3730*/  LEA R28, P0, R41, R58, 0x1 ;  /* 0x0000003a291c7211 */ /* 0x010fc800078008ff */
[----:B------:R-:W-:Y:S01]  /*3740*/  LEA.HI.X.SX32 R29, R41, R59, 0x1, P0 ;  /* 0x0000003b291d7211 */ /* 0x000fe200000f0eff */
[----:B------:R-:W-:-:S04]  /*3750*/  IMAD R20, R60, 0x2, R41 ;  /* 0x000000023c147824 */ /* 0x000fc800078e0229 */
[----:B------:R-:W4:Y:S04]  /*3760*/  LDG.E.U16 R41, [R28.64] ;  /* 0x000000041c297981 */ /* 0x000f28000c1e1500 */
[----:B--2---:R0:W-:Y:S04]  /*3770*/  STL [R1+0x1c8], R57 ;  /* 0x0001c83901007387 */ /* 0x0041e80000100800 */
[----:B------:R1:W-:Y:S04]  /*3780*/  STL [R1+0x1c4], R53 ;  /* 0x0001c43501007387 */ /* 0x0003e80000100800 */
[----:B0-----:R0:W2:Y:S04]  /*3790*/  LDG.E.U16 R57, [R26.64] ;  /* 0x000000041a397981 */ /* 0x0010a8000c1e1500 */
[----:B-1----:R-:W4:Y:S04]  /*37a0*/  LDG.E.U16 R53, [R24.64] ;  /* 0x0000000418357981 */ /* 0x002f28000c1e1500 */
[----:B---3--:R-:W-:Y:S04]  /*37b0*/  STL [R1+0x1c0], R51 ;  /* 0x0001c03301007387 */ /* 0x008fe80000100800 */
[----:B-----5:R1:W-:Y:S04]  /*37c0*/  STL [R1+0x1bc], R55 ;  /* 0x0001bc3701007387 */ /* 0x0203e80000100800 */
[----:B-1----:R1:W3:Y:S01]  /*37d0*/  LDG.E.U16 R55, [R30.64] ;  /* 0x000000041e377981 */ /* 0x0022e2000c1e1500 */
        /* <DEDUP_REMOVED lines=8> */
[----:B0-----:R-:W-:-:S03]  /*3860*/  LEA R26, P1, R38, R58, 0x1 ;  /* 0x0000003a261a7211 */ /* 0x001fc600078208ff */
[----:B------:R-:W-:Y:S01]  /*3870*/  IMAD R9, R60, 0x2, R18 ;  /* 0x000000023c097824 */ /* 0x000fe200078e0212 */
[----:B------:R-:W-:-:S03]  /*3880*/  LEA.HI.X.SX32 R27, R38, R59, 0x1, P1 ;  /* 0x0000003b261b7211 */ /* 0x000fc600008f0eff */
[----:B------:R-:W-:Y:S01]  /*3890*/  IMAD R42, R60, 0x2, R9 ;  /* 0x000000023c2a7824 */ /* 0x000fe200078e0209 */
[----:B-1----:R-:W-:-:S04]  /*38a0*/  LEA R30, P0, R33, R58, 0x1 ;  /* 0x0000003a211e7211 */ /* 0x002fc800078008ff */
[----:B------:R-:W-:Y:S02]  /*38b0*/  LEA R35, R60, R42, 0x1 ;  /* 0x0000002a3c237211 */ /* 0x000fe400078e08ff */
[----:B------:R-:W-:Y:S01]  /*38c0*/  LEA.HI.X.SX32 R31, R33, R59, 0x1, P0 ;  /* 0x0000003b211f7211 */ /* 0x000fe200000f0eff */
[----:B--2---:R0:W-:Y:S04]  /*38d0*/  STL [R1+0x1b8], R57 ;  /* 0x0001b83901007387 */ /* 0x0041e80000100800 */
[----:B0-----:R0:W2:Y:S04]  /*38e0*/  LDG.E.U16 R57, [R26.64] ;  /* 0x000000041a397981 */ /* 0x0010a8000c1e1500 */
[----:B----4-:R-:W-:Y:S01]  /*38f0*/  STL [R1+0x1b4], R53 ;  /* 0x0001b43501007387 */ /* 0x010fe20000100800 */
[----:B0-----:R-:W-:-:S04]  /*3900*/  LEA R26, P0, R35, R58, 0x1 ;  /* 0x0000003a231a7211 */ /* 0x001fc800078008ff */
[----:B------:R-:W-:Y:S01]  /*3910*/  LEA.HI.X.SX32 R27, R35, R59, 0x1, P0 ;  /* 0x0000003b231b7211 */ /* 0x000fe200000f0eff */
[----:B---3--:R0:W-:Y:S04]  /*3920*/  STL [R1+0x1b0], R55 ;  /* 0x0001b03701007387 */ /* 0x0081e80000100800 */
[----:B------:R1:W-:Y:S04]  /*3930*/  STL [R1+0x1ac], R41 ;  /* 0x0001ac2901007387 */ /* 0x0003e80000100800 */
[----:B0-----:R0:W3:Y:S04]  /*3940*/  LDG.E.U16 R55, [R30.64] ;  /* 0x000000041e377981 */ /* 0x0010e8000c1e1500 */
[----:B-1----:R-:W4:Y:S01]  /*3950*/  LDG.E.U16 R41, [R26.64] ;  /* 0x000000041a297981 */ /* 0x002f22000c1e1500 */
[----:B------:R-:W-:-:S04]  /*3960*/  IMAD R19, R60, 0x2, R35 ;  /* 0x000000023c137824 */ /* 0x000fc800078e0223 */
[----:B------:R-:W-:-:S05]  /*3970*/  IMAD R6, R60, 0x2, R19 ;  /* 0x000000023c067824 */ /* 0x000fca00078e0213 */
[----:B------:R-:W-:-:S05]  /*3980*/  LEA R46, R60, R6, 0x1 ;  /* 0x000000063c2e7211 */ /* 0x000fca00078e08ff */
[----:B------:R-:W-:-:S04]  /*3990*/  IMAD R40, R60, 0x2, R46 ;  /* 0x000000023c287824 */ /* 0x000fc800078e022e */
[----:B------:R-:W-:-:S05]  /*39a0*/  IMAD R14, R60, 0x2, R40 ;  /* 0x000000023c0e7824 */ /* 0x000fca00078e0228 */
[----:B------:R-:W-:-:S05]  /*39b0*/  LEA R7, R60, R14, 0x1 ;  /* 0x0000000e3c077211 */ /* 0x000fca00078e08ff */
[----:B------:R-:W-:-:S04]  /*39c0*/  IMAD R43, R60, 0x2, R7 ;  /* 0x000000023c2b7824 */ /* 0x000fc800078e0207 */
[----:B------:R-:W-:Y:S01]  /*39d0*/  IMAD R34, R60, 0x2, R43 ;  /* 0x000000023c227824 */ /* 0x000fe200078e022b */
[----:B------:R-:W-:-:S04]  /*39e0*/  LEA R28, P1, R40, R58, 0x1 ;  /* 0x0000003a281c7211 */ /* 0x000fc800078208ff */
[----:B0-----:R-:W-:Y:S02]  /*39f0*/  LEA R30, P0, R34, R58, 0x1 ;  /* 0x0000003a221e7211 */ /* 0x001fe400078008ff */
[-C--:B------:R-:W-:Y:S02]  /*3a00*/  LEA.HI.X.SX32 R29, R40, R59.reuse, 0x1, P1 ;  /* 0x0000003b281d7211 */ /* 0x080fe400008f0eff */
[----:B------:R-:W-:Y:S01]  /*3a10*/  LEA.HI.X.SX32 R31, R34, R59, 0x1, P0 ;  /* 0x0000003b221f7211 */ /* 0x000fe200000f0eff */
[----:B--2---:R0:W-:Y:S04]  /*3a20*/  STL [R1+0x1a8], R57 ;  /* 0x0001a83901007387 */ /* 0x0041e80000100800 */
[----:B0-----:R0:W2:Y:S04]  /*3a30*/  LDG.E.U16 R57, [R28.64] ;  /* 0x000000041c397981 */ /* 0x0010a8000c1e1500 */
[----:B---3--:R-:W-:Y:S04]  /*3a40*/  STL [R1+0x1a4], R55 ;  /* 0x0001a43701007387 */ /* 0x008fe80000100800 */
[----:B----4-:R1:W-:Y:S04]  /*3a50*/  STL [R1+0x1a0], R41 ;  /* 0x0001a02901007387 */ /* 0x0103e80000100800 */
[----:B-1----:R-:W3:Y:S01]  /*3a60*/  LDG.E.U16 R41, [R30.64] ;  /* 0x000000041e297981 */ /* 0x002ee2000c1e1500 */
[----:B------:R-:W-:-:S05]  /*3a70*/  LEA R17, R60, R34, 0x1 ;  /* 0x000000223c117211 */ /* 0x000fca00078e08ff */
[----:B------:R-:W-:-:S04]  /*3a80*/  IMAD R13, R60, 0x2, R17 ;  /* 0x000000023c0d7824 */ /* 0x000fc800078e0211 */
[----:B------:R-:W-:-:S05]  /*3a90*/  IMAD R45, R60, 0x2, R13 ;  /* 0x000000023c2d7824 */ /* 0x000fca00078e020d */
[----:B------:R-:W-:-:S05]  /*3aa0*/  LEA R39, R60, R45, 0x1 ;  /* 0x0000002d3c277211 */ /* 0x000fca00078e08ff */
[----:B------:R-:W-:-:S04]  /*3ab0*/  IMAD R16, R60, 0x2, R39 ;  /* 0x000000023c107824 */ /* 0x000fc800078e0227 */
[----:B------:R-:W-:-:S05]  /*3ac0*/  IMAD R5, R60, 0x2, R16 ;  /* 0x000000023c057824 */ /* 0x000fca00078e0210 */
[----:B------:R-:W-:-:S05]  /*3ad0*/  LEA R47, R60, R5, 0x1 ;  /* 0x000000053c2f7211 */ /* 0x000fca00078e08ff */
[----:B------:R-:W-:Y:S01]  /*3ae0*/  IMAD R37, R60, 0x2, R47 ;  /* 0x000000023c257824 */ /* 0x000fe200078e022f */
[----:B------:R-:W-:-:S04]  /*3af0*/  LEA R26, P0, R39, R58, 0x1 ;  /* 0x0000003a271a7211 */ /* 0x000fc800078008ff */
[----:B0-----:R-:W-:Y:S02]  /*3b00*/  LEA R28, P1, R37, R58, 0x1 ;  /* 0x0000003a251c7211 */ /* 0x001fe400078208ff */
[-C--:B------:R-:W-:Y:S02]  /*3b10*/  LEA.HI.X.SX32 R27, R39, R59.reuse, 0x1, P0 ;  /* 0x0000003b271b7211 */ /* 0x080fe400000f0eff */
[----:B------:R-:W-:Y:S01]  /*3b20*/  LEA.HI.X.SX32 R29, R37, R59, 0x1, P1 ;  /* 0x0000003b251d7211 */ /* 0x000fe200008f0eff */
[----:B--2---:R0:W-:Y:S04]  /*3b30*/  STL [R1+0x19c], R57 ;  /* 0x00019c3901007387 */ /* 0x0041e80000100800 */
[----:B0-----:R0:W2:Y:S04]  /*3b40*/  LDG.E.U16 R57, [R26.64] ;  /* 0x000000041a397981 */ /* 0x0010a8000c1e1500 */
[----:B---3--:R1:W-:Y:S04]  /*3b50*/  STL [R1+0x198], R41 ;  /* 0x0001982901007387 */ /* 0x0083e80000100800 */
        /* <DEDUP_REMOVED lines=10> */
[----:B------:R-:W-:-:S03]  /*3c00*/  LEA R30, P0, R36, R58, 0x1 ;  /* 0x0000003a241e7211 */ /* 0x000fc600078008ff */
[----:B------:R-:W-:Y:S01]  /*3c10*/  IMAD R33, R60, 0x2, R25 ;  /* 0x000000023c217824 */ /* 0x000fe200078e0219 */
[----:B------:R-:W-:-:S04]  /*3c20*/  LEA.HI.X.SX32 R31, R36, R59, 0x1, P0 ;  /* 0x0000003b241f7211 */ /* 0x000fc800000f0eff */
[----:B------:R-:W-:Y:S02]  /*3c30*/  LEA R53, R60, R33, 0x1 ;  /* 0x000000213c357211 */ /* 0x000fe400078e08ff */
[----:B-1----:R-:W-:-:S03]  /*3c40*/  LEA R28, P0, R38, R58, 0x1 ;  /* 0x0000003a261c7211 */ /* 0x002fc600078008ff */
[----:B------:R-:W-:Y:S01]  /*3c50*/  IMAD R40, R60, 0x2, R53 ;  /* 0x000000023c287824 */ /* 0x000fe200078e0235 */
[----:B------:R-:W-:-:S04]  /*3c60*/  LEA.HI.X.SX32 R29, R38, R59, 0x1, P0 ;  /* 0x0000003b261d7211 */ /* 0x000fc800000f0eff */
[----:B0-----:R-:W-:Y:S01]  /*3c70*/  LEA R26, P1, R40, R58, 0x1 ;  /* 0x0000003a281a7211 */ /* 0x001fe200078208ff */
[----:B------:R-:W-:-:S03]  /*3c80*/  IMAD R34, R60, 0x2, R40 ;  /* 0x000000023c227824 */ /* 0x000fc600078e0228 */
[----:B------:R-:W-:Y:S02]  /*3c90*/  LEA.HI.X.SX32 R27, R40, R59, 0x1, P1 ;  /* 0x0000003b281b7211 */ /* 0x000fe400008f0eff */
[----:B------:R0:W4:Y:S04]  /*3ca0*/  LDG.E.U16 R40, [R28.64] ;  /* 0x000000041c287981 */ /* 0x000128000c1e1500 */
[----:B--2---:R-:W-:Y:S04]  /*3cb0*/  STL [R1+0x194], R57 ;  /* 0x0001943901007387 */ /* 0x004fe80000100800 */
[----:B---3--:R1:W-:Y:S04]  /*3cc0*/  STL [R1+0x190], R41 ;  /* 0x0001902901007387 */ /* 0x0083e80000100800 */
[----:B-1----:R1:W2:Y:S01]  /*3cd0*/  LDG.E.U16 R41, [R30.64] ;  /* 0x000000041e297981 */ /* 0x0022a2000c1e1500 */
[----:B------:R-:W-:-:S05]  /*3ce0*/  LEA R35, R60, R34, 0x1 ;  /* 0x000000223c237211 */ /* 0x000fca00078e08ff */
[----:B------:R-:W-:-:S04]  /*3cf0*/  IMAD R55, R60, 0x2, R35 ;  /* 0x000000023c377824 */ /* 0x000fc800078e0223 */
[----:B------:R-:W-:-:S05]  /*3d00*/  IMAD R39, R60, 0x2, R55 ;  /* 0x000000023c277824 */ /* 0x000fca00078e0237 */
[----:B------:R-:W-:-:S05]  /*3d10*/  LEA R36, R60, R39, 0x1 ;  /* 0x000000273c247211 */ /* 0x000fca00078e08ff */
[----:B------:R-:W-:-:S04]  /*3d20*/  IMAD R37, R60, 0x2, R36 ;  /* 0x000000023c257824 */ /* 0x000fc800078e0224 */
[----:B------:R-:W-:Y:S01]  /*3d30*/  IMAD R57, R60, 0x2, R37 ;  /* 0x000000023c397824 */ /* 0x000fe200078e0225 */
[----:B-1----:R-:W-:-:S04]  /*3d40*/  LEA R30, P0, R39, R58, 0x1 ;  /* 0x0000003a271e7211 */ /* 0x002fc800078008ff */
[----:B------:R-:W-:-:S04]  /*3d50*/  LEA R38, R60, R57, 0x1 ;  /* 0x000000393c267211 */ /* 0x000fc800078e08ff */
[C---:B0-----:R-:W-:Y:S02]  /*3d60*/  LEA R28, P1, R38.reuse, R58, 0x1 ;  /* 0x0000003a261c7211 */ /* 0x041fe400078208ff */
[-C--:B------:R-:W-:Y:S02]  /*3d70*/  LEA.HI.X.SX32 R31, R39, R59.reuse, 0x1, P0 ;  /* 0x0000003b271f7211 */ /* 0x080fe400000f0eff */
[----:B------:R-:W-:-:S05]  /*3d80*/  LEA.HI.X.SX32 R29, R38, R59, 0x1, P1 ;  /* 0x0000003b261d7211 */ /* 0x000fca00008f0eff */
[----:B------:R0:W3:Y:S04]  /*3d90*/  LDG.E.U16 R39, [R28.64] ;  /* 0x000000041c277981 */ /* 0x0000e8000c1e1500 */
[----:B--2---:R1:W-:Y:S04]  /*3da0*/  STL [R1+0x18c], R41 ;  /* 0x00018c2901007387 */ /* 0x0043e80000100800 */
[----:B-1----:R1:W2:Y:S04]  /*3db0*/  LDG.E.U16 R41, [R26.64] ;  /* 0x000000041a297981 */ /* 0x0022a8000c1e1500 */
[----:B----4-:R4:W-:Y:S04]  /*3dc0*/  STL [R1+0x188], R40 ;  /* 0x0001882801007387 */ /* 0x0109e80000100800 */
[----:B----4-:R4:W5:Y:S01]  /*3dd0*/  LDG.E.U16 R40, [R30.64] ;  /* 0x000000041e287981 */ /* 0x010962000c1e1500 */
[----:B-1----:R-:W-:-:S04]  /*3de0*/  LEA R26, P0, R32, R58, 0x1 ;  /* 0x0000003a201a7211 */ /* 0x002fc800078008ff */
[----:B------:R-:W-:-:S05]  /*3df0*/  LEA.HI.X.SX32 R27, R32, R59, 0x1, P0 ;  /* 0x0000003b201b7211 */ /* 0x000fca00000f0eff */
[----:B------:R1:W3:Y:S01]  /*3e00*/  LDG.E.U16 R32, [R26.64] ;  /* 0x000000041a207981 */ /* 0x0002e2000c1e1500 */
[CC--:B----4-:R-:W-:Y:S02]  /*3e10*/  LEA R30, P0, R11.reuse, R58.reuse, 0x1 ;  /* 0x0000003a0b1e7211 */ /* 0x0d0fe400078008ff */
[CC--:B0-----:R-:W-:Y:S02]  /*3e20*/  LEA R28, P1, R22.reuse, R58.reuse, 0x1 ;  /* 0x0000003a161c7211 */ /* 0x0c1fe400078208ff */
[-C--:B------:R-:W-:Y:S02]  /*3e30*/  LEA.HI.X.SX32 R31, R11, R59.reuse, 0x1, P0 ;  /* 0x0000003b0b1f7211 */ /* 0x080fe400000f0eff */
[----:B------:R-:W-:Y:S02]  /*3e40*/  LEA.HI.X.SX32 R29, R22, R59, 0x1, P1 ;  /* 0x0000003b161d7211 */ /* 0x000fe400008f0eff */
[----:B-1----:R-:W-:-:S04]  /*3e50*/  LEA R26, P0, R20, R58, 0x1 ;  /* 0x0000003a141a7211 */ /* 0x002fc800078008ff */
[----:B------:R-:W-:Y:S02]  /*3e60*/  LEA.HI.X.SX32 R27, R20, R59, 0x1, P0 ;  /* 0x0000003b141b7211 */ /* 0x000fe400000f0eff */
[-C--:B------:R-:W-:Y:S01]  /*3e70*/  LEA R20, P0, R18, R58.reuse, 0x1 ;  /* 0x0000003a12147211 */ /* 0x080fe200078008ff */
[----:B--2---:R0:W-:Y:S04]  /*3e80*/  STL [R1+0x184], R41 ;  /* 0x0001842901007387 */ /* 0x0041e80000100800 */
[----:B0-----:R0:W2:Y:S04]  /*3e90*/  LDG.E.U16 R41, [R30.64] ;  /* 0x000000041e297981 */ /* 0x0010a8000c1e1500 */
[----:B-----5:R1:W-:Y:S01]  /*3ea0*/  STL [R1+0x180], R40 ;  /* 0x0001802801007387 */ /* 0x0203e20000100800 */
[----:B0-----:R-:W-:-:S03]  /*3eb0*/  LEA R30, P1, R21, R58, 0x1 ;  /* 0x0000003a151e7211 */ /* 0x001fc600078208ff */
[----:B---3--:R0:W-:Y:S01]  /*3ec0*/  STL [R1+0x17c], R39 ;  /* 0x00017c2701007387 */ /* 0x0081e20000100800 */
[----:B------:R-:W-:-:S03]  /*3ed0*/  LEA.HI.X.SX32 R31, R21, R59, 0x1, P1 ;  /* 0x0000003b151f7211 */ /* 0x000fc600008f0eff */
[----:B-1----:R1:W3:Y:S01]  /*3ee0*/  LDG.E.U16 R40, [R28.64] ;  /* 0x000000041c287981 */ /* 0x0022e2000c1e1500 */
[----:B------:R-:W-:-:S03]  /*3ef0*/  LEA.HI.X.SX32 R21, R18, R59, 0x1, P0 ;  /* 0x0000003b12157211 */ /* 0x000fc600000f0eff */
[----:B0-----:R0:W4:Y:S04]  /*3f00*/  LDG.E.U16 R39, [R26.64] ;  /* 0x000000041a277981 */ /* 0x001128000c1e1500 */
[----:B-1----:R1:W5:Y:S01]  /*3f10*/  LDG.E.U16 R28, [R30.64] ;  /* 0x000000041e1c7981 */ /* 0x002362000c1e1500 */
[----:B------:R-:W-:-:S03]  /*3f20*/  LEA R18, P0, R14, R58, 0x1 ;  /* 0x0000003a0e127211 */ /* 0x000fc600078008ff */
[----:B------:R1:W5:Y:S01]  /*3f30*/  LDG.E.U16 R11, [R20.64] ;  /* 0x00000004140b7981 */ /* 0x000362000c1e1500 */
[----:B0-----:R-:W-:-:S04]  /*3f40*/  LEA R26, P1, R19, R58, 0x1 ;  /* 0x0000003a131a7211 */ /* 0x001fc800078208ff */
[-C--:B------:R-:W-:Y:S02]  /*3f50*/  LEA.HI.X.SX32 R27, R19, R59.reuse, 0x1, P1 ;  /* 0x0000003b131b7211 */ /* 0x080fe400008f0eff */
[----:B------:R-:W-:Y:S01]  /*3f60*/  LEA.HI.X.SX32 R19, R14, R59, 0x1, P0 ;  /* 0x0000003b0e137211 */ /* 0x000fe200000f0eff */
[----:B------:R0:W-:Y:S01]  /*3f70*/  STL [R1+0x178], R32 ;  /* 0x0001782001007387 */ /* 0x0001e20000100800 */
[----:B-1----:R-:W-:-:S03]  /*3f80*/  LEA R20, P1, R17, R58, 0x1 ;  /* 0x0000003a11147211 */ /* 0x002fc600078208ff */
[----:B------:R1:W5:Y:S01]  /*3f90*/  LDG.E.U16 R22, [R18.64] ;  /* 0x0000000412167981 */ /* 0x000362000c1e1500 */
[----:B------:R-:W-:-:S03]  /*3fa0*/  LEA.HI.X.SX32 R21, R17, R59, 0x1, P1 ;  /* 0x0000003b11157211 */ /* 0x000fc600008f0eff */
[----:B0-----:R0:W5:Y:S01]  /*3fb0*/  LDG.E.U16 R32, [R26.64] ;  /* 0x000000041a207981 */ /* 0x001162000c1e1500 */
[----:B------:R-:W-:-:S03]  /*3fc0*/  LEA R14, P1, R15, R58, 0x1 ;  /* 0x0000003a0f0e7211 */ /* 0x000fc600078208ff */
[----:B------:R1:W5:Y:S01]  /*3fd0*/  LDG.E.U16 R31, [R20.64] ;  /* 0x00000004141f7981 */ /* 0x000362000c1e1500 */
[----:B0-----:R-:W-:-:S04]  /*3fe0*/  LEA R26, P0, R16, R58, 0x1 ;  /* 0x0000003a101a7211 */ /* 0x001fc800078008ff */
[----:B------:R-:W-:-:S05]  /*3ff0*/  LEA.HI.X.SX32 R27, R16, R59, 0x1, P0 ;  /* 0x0000003b101b7211 */ /* 0x000fca00000f0eff */
[----:B-1----:R0:W5:Y:S01]  /*4000*/  LDG.E.U16 R20, [R26.64] ;  /* 0x000000041a147981 */ /* 0x002162000c1e1500 */
[-C--:B------:R-:W-:Y:S02]  /*4010*/  LEA R16, P0, R23, R58.reuse, 0x1 ;  /* 0x0000003a17107211 */ /* 0x080fe400078008ff */
[-C--:B------:R-:W-:Y:S02]  /*4020*/  LEA.HI.X.SX32 R15, R15, R59.reuse, 0x1, P1 ;  /* 0x0000003b0f0f7211 */ /* 0x080fe400008f0eff */
[-C--:B------:R-:W-:Y:S02]  /*4030*/  LEA.HI.X.SX32 R17, R23, R59.reuse, 0x1, P0 ;  /* 0x0000003b17117211 */ /* 0x080fe400000f0eff */
[CC--:B------:R-:W-:Y:S01]  /*4040*/  LEA R18, P0, R25.reuse, R58.reuse, 0x1 ;  /* 0x0000003a19127211 */ /* 0x0c0fe200078008ff */
[----:B------:R1:W5:Y:S03]  /*4050*/  LDG.E.U16 R30, [R14.64] ;  /* 0x000000040e1e7981 */ /* 0x000366000c1e1500 */
[----:B------:R-:W-:Y:S01]  /*4060*/  LEA.HI.X.SX32 R19, R25, R59, 0x1, P0 ;  /* 0x0000003b19137211 */ /* 0x000fe200000f0eff */
[----:B------:R0:W5:Y:S04]  /*4070*/  LDG.E.U16 R29, [R16.64] ;  /* 0x00000004101d7981 */ /* 0x000168000c1e1500 */
[----:B------:R0:W5:Y:S01]  /*4080*/  LDG.E.U16 R25, [R18.64] ;  /* 0x0000000412197981 */ /* 0x000162000c1e1500 */
[----:B-1----:R-:W-:-:S02]  /*4090*/  LEA R14, P1, R34, R58, 0x1 ;  /* 0x0000003a220e7211 */ /* 0x002fc400078208ff */
[----:B0-----:R-:W-:Y:S02]  /*40a0*/  LEA R16, P0, R36, R58, 0x1 ;  /* 0x0000003a24107211 */ /* 0x001fe400078008ff */
[-C--:B------:R-:W-:Y:S02]  /*40b0*/  LEA.HI.X.SX32 R15, R34, R59.reuse, 0x1, P1 ;  /* 0x0000003b220f7211 */ /* 0x080fe400008f0eff */
[----:B------:R-:W-:-:S03]  /*40c0*/  LEA.HI.X.SX32 R17, R36, R59, 0x1, P0 ;  /* 0x0000003b24117211 */ /* 0x000fc600000f0eff */
[----:B------:R0:W5:Y:S04]  /*40d0*/  LDG.E.U16 R23, [R14.64] ;  /* 0x000000040e177981 */ /* 0x000168000c1e1500 */
[----:B------:R1:W5:Y:S01]  /*40e0*/  LDG.E.U16 R21, [R16.64] ;  /* 0x0000000410157981 */ /* 0x000362000c1e1500 */
[----:B------:R-:W-:-:S05]  /*40f0*/  IMAD R38, R60, 0x2, R38 ;  /* 0x000000023c267824 */ /* 0x000fca00078e0226 */
[----:B------:R-:W-:-:S04]  /*4100*/  LEA R18, P1, R38, R58, 0x1 ;  /* 0x0000003a26127211 */ /* 0x000fc800078208ff */
[-C--:B------:R-:W-:Y:S02]  /*4110*/  LEA.HI.X.SX32 R19, R38, R59.reuse, 0x1, P1 ;  /* 0x0000003b26137211 */ /* 0x080fe400008f0eff */
[-C--:B0-----:R-:W-:Y:S02]  /*4120*/  LEA R14, P0, R10, R58.reuse, 0x1 ;  /* 0x0000003a0a0e7211 */ /* 0x081fe400078008ff */
[-C--:B-1----:R-:W-:Y:S02]  /*4130*/  LEA R16, P1, R12, R58.reuse, 0x1 ;  /* 0x0000003a0c107211 */ /* 0x082fe400078208ff */
[-C--:B------:R-:W-:Y:S02]  /*4140*/  LEA.HI.X.SX32 R15, R10, R59.reuse, 0x1, P0 ;  /* 0x0000003b0a0f7211 */ /* 0x080fe400000f0eff */
[-C--:B------:R-:W-:Y:S02]  /*4150*/  LEA R10, P0, R8, R58.reuse, 0x1 ;  /* 0x0000003a080a7211 */ /* 0x080fe400078008ff */
[----:B------:R-:W-:Y:S01]  /*4160*/  LEA.HI.X.SX32 R17, R12, R59, 0x1, P1 ;  /* 0x0000003b0c117211 */ /* 0x000fe200008f0eff */
[----:B------:R0:W5:Y:S04]  /*4170*/  LDG.E.U16 R27, [R14.64] ;  /* 0x000000040e1b7981 */ /* 0x000168000c1e1500 */
[----:B------:R1:W5:Y:S01]  /*4180*/  LDG.E.U16 R26, [R16.64] ;  /* 0x00000004101a7981 */ /* 0x000362000c1e1500 */
[----:B0-----:R-:W-:-:S04]  /*4190*/  LEA R14, P1, R9, R58, 0x1 ;  /* 0x0000003a090e7211 */ /* 0x001fc800078208ff */
[-C--:B------:R-:W-:Y:S01]  /*41a0*/  LEA.HI.X.SX32 R15, R9, R59.reuse, 0x1, P1 ;  /* 0x0000003b090f7211 */ /* 0x080fe200008f0eff */
[----:B--2---:R-:W-:Y:S04]  /*41b0*/  STL [R1+0x174], R41 ;  /* 0x0001742901007387 */ /* 0x004fe80000100800 */
[----:B---3--:R-:W-:Y:S04]  /*41c0*/  STL [R1+0x170], R40 ;  /* 0x0001702801007387 */ /* 0x008fe80000100800 */
[----:B----4-:R-:W-:Y:S04]  /*41d0*/  STL [R1+0x16c], R39 ;  /* 0x00016c2701007387 */ /* 0x010fe80000100800 */
[----:B-----5:R0:W-:Y:S04]  /*41e0*/  STL [R1+0x168], R28 ;  /* 0x0001681c01007387 */ /* 0x0201e80000100800 */
[----:B0-----:R0:W2:Y:S04]  /*41f0*/  LDG.E.U16 R28, [R18.64] ;  /* 0x00000004121c7981 */ /* 0x0010a8000c1e1500 */
[----:B------:R3:W-:Y:S02]  /*4200*/  STL [R1+0x164], R11 ;  /* 0x0001640b01007387 */ /* 0x0007e40000100800 */
[----:B---3--:R-:W-:-:S02]  /*4210*/  LEA.HI.X.SX32 R11, R8, R59, 0x1, P0 ;  /* 0x0000003b080b7211 */ /* 0x008fc400000f0eff */
[----:B------:R-:W-:Y:S01]  /*4220*/  STL [R1+0x160], R32 ;  /* 0x0001602001007387 */ /* 0x000fe20000100800 */
[----:B------:R-:W-:-:S03]  /*4230*/  LEA R8, P0, R6, R58, 0x1 ;  /* 0x0000003a06087211 */ /* 0x000fc600078008ff */
[----:B------:R3:W-:Y:S01]  /*4240*/  STL [R1+0x15c], R22 ;  /* 0x00015c1601007387 */ /* 0x0007e20000100800 */
[----:B------:R-:W-:-:S03]  /*4250*/  LEA.HI.X.SX32 R9, R6, R59, 0x1, P0 ;  /* 0x0000003b06097211 */ /* 0x000fc600000f0eff */
[----:B------:R-:W-:Y:S04]  /*4260*/  STL [R1+0x158], R31 ;  /* 0x0001581f01007387 */ /* 0x000fe80000100800 */
[----:B---3--:R3:W4:Y:S04]  /*4270*/  LDG.E.U16 R22, [R10.64] ;  /* 0x000000040a167981 */ /* 0x008728000c1e1500 */
[----:B------:R5:W-:Y:S01]  /*4280*/  STL [R1+0x150], R20 ;  /* 0x0001501401007387 */ /* 0x000be20000100800 */
[----:B---3--:R-:W-:-:S04]  /*4290*/  LEA R10, P1, R7, R58, 0x1 ;  /* 0x0000003a070a7211 */ /* 0x008fc800078208ff */
[----:B------:R-:W-:Y:S01]  /*42a0*/  LEA.HI.X.SX32 R11, R7, R59, 0x1, P1 ;  /* 0x0000003b070b7211 */ /* 0x000fe200008f0eff */
[----:B-----5:R3:W5:Y:S01]  /*42b0*/  LDG.E.U16 R20, [R14.64] ;  /* 0x000000040e147981 */ /* 0x020762000c1e1500 */
[----:B------:R-:W-:-:S03]  /*42c0*/  LEA R6, P0, R13, R58, 0x1 ;  /* 0x0000003a0d067211 */ /* 0x000fc600078008ff */
[----:B---3--:R3:W5:Y:S04]  /*42d0*/  LDG.E.U16 R15, [R8.64] ;  /* 0x00000004080f7981 */ /* 0x008768000c1e1500 */
[----:B------:R1:W5:Y:S01]  /*42e0*/  LDG.E.U16 R14, [R10.64] ;  /* 0x000000040a0e7981 */ /* 0x000362000c1e1500 */
[----:B------:R-:W-:Y:S02]  /*42f0*/  LEA.HI.X.SX32 R7, R13, R59, 0x1, P0 ;  /* 0x0000003b0d077211 */ /* 0x000fe400000f0eff */
[----:B---3--:R-:W-:-:S03]  /*4300*/  LEA R8, P1, R5, R58, 0x1 ;  /* 0x0000003a05087211 */ /* 0x008fc600078208ff */
[----:B0-----:R0:W3:Y:S01]  /*4310*/  LDG.E.U16 R19, [R6.64] ;  /* 0x0000000406137981 */ /* 0x0010e2000c1e1500 */
[----:B------:R-:W-:-:S03]  /*4320*/  LEA.HI.X.SX32 R9, R5, R59, 0x1, P1 ;  /* 0x0000003b05097211 */ /* 0x000fc600008f0eff */
[----:B------:R-:W-:Y:S01]  /*4330*/  STL [R1+0x148], R30 ;  /* 0x0001481e01007387 */ /* 0x000fe20000100800 */
[----:B------:R-:W-:-:S03]  /*4340*/  LEA R12, P0, R4, R58, 0x1 ;  /* 0x0000003a040c7211 */ /* 0x000fc600078008ff */
[----:B------:R0:W3:Y:S01]  /*4350*/  LDG.E.U16 R18, [R8.64] ;  /* 0x0000000408127981 */ /* 0x0000e2000c1e1500 */
[----:B------:R-:W-:-:S03]  /*4360*/  LEA.HI.X.SX32 R13, R4, R59, 0x1, P0 ;  /* 0x0000003b040d7211 */ /* 0x000fc600000f0eff */
[----:B------:R-:W-:Y:S04]  /*4370*/  STL [R1+0x13c], R29 ;  /* 0x00013c1d01007387 */ /* 0x000fe80000100800 */
[----:B------:R0:W-:Y:S04]  /*4380*/  STL [R1+0x134], R25 ;  /* 0x0001341901007387 */ /* 0x0001e80000100800 */
[----:B------:R0:W-:Y:S04]  /*4390*/  STL [R1+0x130], R23 ;  /* 0x0001301701007387 */ /* 0x0001e80000100800 */
[----:B-1----:R1:W3:Y:S04]  /*43a0*/  LDG.E.U16 R17, [R12.64] ;  /* 0x000000040c117981 */ /* 0x0022e8000c1e1500 */
[----:B0-----:R-:W3:Y:S04]  /*43b0*/  LDL.LU R25, [R1+0x7c] ;  /* 0x00007c0001197983 */ /* 0x001ee80000300800 */
[----:B------:R-:W3:Y:S04]  /*43c0*/  LDL.LU R23, [R1+0x78] ;  /* 0x0000780001177983 */ /* 0x000ee80000300800 */
[----:B------:R0:W-:Y:S04]  /*43d0*/  STL [R1+0x128], R21 ;  /* 0x0001281501007387 */ /* 0x0001e80000100800 */
[----:B0-----:R-:W3:Y:S04]  /*43e0*/  LDL.LU R21, [R1+0x74] ;  /* 0x0000740001157983 */ /* 0x001ee80000300800 */
[----:B------:R-:W3:Y:S04]  /*43f0*/  LDL.LU R30, [R1+0x70] ;  /* 0x00007000011e7983 */ /* 0x000ee80000300800 */
[----:B------:R-:W3:Y:S01]  /*4400*/  LDL.LU R40, [R1+0x6c] ;  /* 0x00006c0001287983 */ /* 0x000ee20000300800 */
[----:B------:R-:W-:-:S04]  /*4410*/  LEA R10, P1, R24, R58, 0x1 ;  /* 0x0000003a180a7211 */ /* 0x000fc800078208ff */
[----:B------:R-:W-:-:S05]  /*4420*/  LEA.HI.X.SX32 R11, R24, R59, 0x1, P1 ;  /* 0x0000003b180b7211 */ /* 0x000fca00008f0eff */
[----:B------:R0:W3:Y:S01]  /*4430*/  LDG.E.U16 R16, [R10.64] ;  /* 0x000000040a107981 */ /* 0x0000e2000c1e1500 */
[----:B------:R-:W-:Y:S01]  /*4440*/  LEA R4, P0, R33, R58, 0x1 ;  /* 0x0000003a21047211 */ /* 0x000fe200078008ff */
[----:B------:R-:W-:-:S03]  /*4450*/  IMAD R38, R60, 0x2, R38 ;  /* 0x000000023c267824 */ /* 0x000fc600078e0226 */
[-C--:B------:R-:W-:Y:S02]  /*4460*/  LEA.HI.X.SX32 R5, R33, R59.reuse, 0x1, P0 ;  /* 0x0000003b21057211 */ /* 0x080fe400000f0eff */
[-C--:B------:R-:W-:Y:S02]  /*4470*/  LEA R6, P0, R35, R58.reuse, 0x1 ;  /* 0x0000003a23067211 */ /* 0x080fe400078008ff */
[-C--:B0-----:R-:W-:Y:S02]  /*4480*/  LEA R10, P1, R37, R58.reuse, 0x1 ;  /* 0x0000003a250a7211 */ /* 0x081fe400078208ff */
[-C--:B------:R-:W-:Y:S02]  /*4490*/  LEA.HI.X.SX32 R7, R35, R59.reuse, 0x1, P0 ;  /* 0x0000003b23077211 */ /* 0x080fe400000f0eff */
[----:B------:R-:W-:Y:S02]  /*44a0*/  LEA R8, P0, R38, R58, 0x1 ;  /* 0x0000003a26087211 */ /* 0x000fe400078008ff */
[----:B------:R-:W-:-:S02]  /*44b0*/  LEA.HI.X.SX32 R11, R37, R59, 0x1, P1 ;  /* 0x0000003b250b7211 */ /* 0x000fc400008f0eff */
[----:B------:R-:W-:-:S03]  /*44c0*/  LEA.HI.X.SX32 R9, R38, R59, 0x1, P0 ;  /* 0x0000003b26097211 */ /* 0x000fc600000f0eff */
[----:B-1----:R0:W3:Y:S04]  /*44d0*/  LDG.E.U16 R13, [R10.64] ;  /* 0x000000040a0d7981 */ /* 0x0020e8000c1e1500 */
[----:B------:R1:W3:Y:S04]  /*44e0*/  LDG.E.U16 R12, [R8.64] ;  /* 0x00000004080c7981 */ /* 0x0002e8000c1e1500 */
[----:B--2---:R-:W-:Y:S04]  /*44f0*/  STL [R1+0x11c], R28 ;  /* 0x00011c1c01007387 */ /* 0x004fe80000100800 */
[----:B------:R-:W2:Y:S04]  /*4500*/  LDL.LU R41, [R1+0x68] ;  /* 0x0000680001297983 */ /* 0x000ea80000300800 */
[----:B------:R-:W-:Y:S04]  /*4510*/  STL [R1+0x114], R27 ;  /* 0x0001141b01007387 */ /* 0x000fe80000100800 */
[----:B------:R0:W-:Y:S04]  /*4520*/  STL [R1+0x110], R26 ;  /* 0x0001101a01007387 */ /* 0x0001e80000100800 */
[----:B0-----:R-:W2:Y:S04]  /*4530*/  LDL.LU R26, [R1+0x64] ;  /* 0x00006400011a7983 */ /* 0x001ea80000300800 */
[----:B------:R-:W2:Y:S04]  /*4540*/  LDL.LU R27, [R1+0x60] ;  /* 0x00006000011b7983 */ /* 0x000ea80000300800 */
[----:B------:R-:W1:Y:S04]  /*4550*/  LDL.LU R31, [R1+0x5c] ;  /* 0x00005c00011f7983 */ /* 0x000e680000300800 */
[----:B----4-:R-:W-:Y:S04]  /*4560*/  STL [R1+0x104], R22 ;  /* 0x0001041601007387 */ /* 0x010fe80000100800 */
[----:B------:R-:W4:Y:S04]  /*4570*/  LDL.LU R28, [R1+0x58] ;  /* 0x00005800011c7983 */ /* 0x000f280000300800 */
[----:B------:R-:W4:Y:S04]  /*4580*/  LDL.LU R29, [R1+0x54] ;  /* 0x00005400011d7983 */ /* 0x000f280000300800 */
[----:B-----5:R-:W-:Y:S04]  /*4590*/  STL [R1+0x100], R20 ;  /* 0x0001001401007387 */ /* 0x020fe80000100800 */
[----:B------:R0:W-:Y:S04]  /*45a0*/  STL [R1+0xfc], R15 ;  /* 0x0000fc0f01007387 */ /* 0x0001e80000100800 */
[----:B------:R5:W-:Y:S04]  /*45b0*/  STL [R1+0xf8], R14 ;  /* 0x0000f80e01007387 */ /* 0x000be80000100800 */
[----:B0-----:R0:W4:Y:S04]  /*45c0*/  LDG.E.U16 R15, [R4.64] ;  /* 0x00000004040f7981 */ /* 0x001128000c1e1500 */
[----:B-----5:R5:W4:Y:S04]  /*45d0*/  LDG.E.U16 R14, [R6.64] ;  /* 0x00000004060e7981 */ /* 0x020b28000c1e1500 */
[----:B---3--:R-:W-:Y:S04]  /*45e0*/  STL [R1+0xf4], R19 ;  /* 0x0000f41301007387 */ /* 0x008fe80000100800 */
[----:B------:R-:W3:Y:S04]  /*45f0*/  LDL.LU R22, [R1+0x50] ;  /* 0x0000500001167983 */ /* 0x000ee80000300800 */
[----:B------:R-:W3:Y:S04]  /*4600*/  LDL.LU R20, [R1+0x4c] ;  /* 0x00004c0001147983 */ /* 0x000ee80000300800 */
[----:B------:R-:W3:Y:S04]  /*4610*/  LDL.LU R32, [R1+0x48] ;  /* 0x0000480001207983 */ /* 0x000ee80000300800 */
[----:B------:R-:W-:Y:S04]  /*4620*/  STL [R1+0xf0], R18 ;  /* 0x0000f01201007387 */ /* 0x000fe80000100800 */
[----:B------:R-:W3:Y:S04]  /*4630*/  LDL.LU R39, [R1+0x40] ;  /* 0x0000400001277983 */ /* 0x000ee80000300800 */
[----:B------:R-:W-:Y:S04]  /*4640*/  STL [R1+0xec], R17 ;  /* 0x0000ec1101007387 */ /* 0x000fe80000100800 */
[----:B------:R0:W-:Y:S04]  /*4650*/  STS.U16 [R0+0x2000], R40 ;  /* 0x0020002800007388 */ /* 0x0001e80000000400 */
[----:B0-----:R-:W3:Y:S04]  /*4660*/  LDL.LU R40, [R1+0x44] ;  /* 0x0000440001287983 */ /* 0x001ee80000300800 */
[----:B------:R0:W-:Y:S04]  /*4670*/  STS.U16 [R0+0x1000], R21 ;  /* 0x0010001500007388 */ /* 0x0001e80000000400 */
[----:B------:R5:W-:Y:S04]  /*4680*/  STS.U16 [R0+0x1800], R30 ;  /* 0x0018001e00007388 */ /* 0x000be80000000400 */
[----:B0-----:R-:W3:Y:S04]  /*4690*/  LDL.LU R21, [R1+0x3c] ;  /* 0x00003c0001157983 */ /* 0x001ee80000300800 */
[----:B------:R-:W-:Y:S04]  /*46a0*/  STL [R1+0xe8], R16 ;  /* 0x0000e81001007387 */ /* 0x000fe80000100800 */
[----:B-----5:R-:W5:Y:S01]  /*46b0*/  LDL.LU R30, [R1+0x38] ;  /* 0x00003800011e7983 */ /* 0x020f620000300800 */
[----:B------:R-:W-:-:S02]  /*46c0*/  LEA R6, P0, R3, R58, 0x1 ;  /* 0x0000003a03067211 */ /* 0x000fc400078008ff */
[CC--:B------:R-:W-:Y:S02]  /*46d0*/  LEA R4, P1, R2.reuse, R58.reuse, 0x1 ;  /* 0x0000003a02047211 */ /* 0x0c0fe400078208ff */
[-C--:B------:R-:W-:Y:S02]  /*46e0*/  LEA.HI.X.SX32 R7, R3, R59.reuse, 0x1, P0 ;  /* 0x0000003b03077211 */ /* 0x080fe400000f0eff */
[----:B------:R-:W-:Y:S01]  /*46f0*/  LEA.HI.X.SX32 R5, R2, R59, 0x1, P1 ;  /* 0x0000003b02057211 */ /* 0x000fe200008f0eff */
[----:B------:R-:W-:Y:S04]  /*4700*/  STS.U16 [R0], R25 ;  /* 0x0000001900007388 */ /* 0x000fe80000000400 */
[----:B------:R-:W-:Y:S04]  /*4710*/  STS.U16 [R0+0x800], R23 ;  /* 0x0008001700007388 */ /* 0x000fe80000000400 */
[----:B--2---:R0:W-:Y:S04]  /*4720*/  STS.U16 [R0+0x2800], R41 ;  /* 0x0028002900007388 */ /* 0x0041e80000000400 */
[----:B0-----:R-:W2:Y:S04]  /*4730*/  LDL.LU R41, [R1+0x30] ;  /* 0x0000300001297983 */ /* 0x001ea80000300800 */
[----:B------:R4:W-:Y:S01]  /*4740*/  STL.64 [R1+0xd0], R6 ;  /* 0x0000d00601007387 */ /* 0x0009e20000100a00 */
[----:B------:R-:W-:-:S03]  /*4750*/  LEA R10, P0, R27, R58, 0x1 ;  /* 0x0000003a1b0a7211 */ /* 0x000fc600078008ff */
[----:B------:R0:W-:Y:S01]  /*4760*/  STL.64 [R1+0xc8], R4 ;  /* 0x0000c80401007387 */ /* 0x0001e20000100a00 */
[-C--:B-1----:R-:W-:Y:S02]  /*4770*/  LEA R8, P1, R31, R58.reuse, 0x1 ;  /* 0x0000003a1f087211 */ /* 0x082fe400078208ff */
[-C--:B------:R-:W-:Y:S02]  /*4780*/  LEA.HI.X.SX32 R11, R27, R59.reuse, 0x1, P0 ;  /* 0x0000003b1b0b7211 */ /* 0x080fe400000f0eff */
[-C--:B------:R-:W-:Y:S02]  /*4790*/  LEA.HI.X.SX32 R9, R31, R59.reuse, 0x1, P1 ;  /* 0x0000003b1f097211 */ /* 0x080fe400008f0eff */
[CC--:B----4-:R-:W-:Y:S02]  /*47a0*/  LEA R6, P2, R28.reuse, R58.reuse, 0x1 ;  /* 0x0000003a1c067211 */ /* 0x0d0fe400078408ff */
[----:B0-----:R-:W-:Y:S02]  /*47b0*/  LEA R4, P3, R29, R58, 0x1 ;  /* 0x0000003a1d047211 */ /* 0x001fe400078608ff */
[----:B------:R-:W-:-:S02]  /*47c0*/  LEA.HI.X.SX32 R7, R28, R59, 0x1, P2 ;  /* 0x0000003b1c077211 */ /* 0x000fc400010f0eff */
[----:B------:R-:W-:Y:S01]  /*47d0*/  LEA.HI.X.SX32 R5, R29, R59, 0x1, P3 ;  /* 0x0000003b1d057211 */ /* 0x000fe200018f0eff */
[----:B------:R-:W-:Y:S04]  /*47e0*/  STL [R1+0xe4], R15 ;  /* 0x0000e40f01007387 */ /* 0x000fe80000100800 */
[----:B------:R-:W-:Y:S04]  /*47f0*/  STL [R1+0xe0], R14 ;  /* 0x0000e00e01007387 */ /* 0x000fe80000100800 */
[----:B------:R-:W-:Y:S04]  /*4800*/  STL [R1+0xdc], R13 ;  /* 0x0000dc0d01007387 */ /* 0x000fe80000100800 */
[----:B------:R-:W-:Y:S04]  /*4810*/  STL.64 [R1+0xc0], R10 ;  /* 0x0000c00a01007387 */ /* 0x000fe80000100a00 */
[----:B------:R-:W-:Y:S04]  /*4820*/  STL [R1+0xd8], R12 ;  /* 0x0000d80c01007387 */ /* 0x000fe80000100800 */
[----:B------:R-:W4:Y:S04]  /*4830*/  LDL.LU R34, [R1+0x34] ;  /* 0x0000340001227983 */ /* 0x000f280000300800 */
[----:B------:R3:W-:Y:S04]  /*4840*/  STL.64 [R1+0xb8], R8 ;  /* 0x0000b80801007387 */ /* 0x0007e80000100a00 */
[----:B------:R-:W4:Y:S04]  /*4850*/  LDL.LU R25, [R1+0x2c] ;  /* 0x00002c0001197983 */ /* 0x000f280000300800 */
[----:B------:R0:W-:Y:S04]  /*4860*/  STL.64 [R1+0xb0], R6 ;  /* 0x0000b00601007387 */ /* 0x0001e80000100a00 */
[----:B------:R-:W4:Y:S01]  /*4870*/  LDL.LU R31, [R1+0x28] ;  /* 0x00002800011f7983 */ /* 0x000f220000300800 */
[----:B---3--:R-:W-:-:S03]  /*4880*/  LEA R8, P0, R22, R58, 0x1 ;  /* 0x0000003a16087211 */ /* 0x008fc600078008ff */
[----:B------:R1:W-:Y:S01]  /*4890*/  STL.64 [R1+0xa8], R4 ;  /* 0x0000a80401007387 */ /* 0x0003e20000100a00 */
[----:B------:R-:W-:-:S03]  /*48a0*/  LEA R2, P3, R39, R58, 0x1 ;  /* 0x0000003a27027211 */ /* 0x000fc600078608ff */
[----:B------:R-:W3:Y:S01]  /*48b0*/  LDL.LU R28, [R1+0x20] ;  /* 0x00002000011c7983 */ /* 0x000ee20000300800 */
[-C--:B0-----:R-:W-:Y:S02]  /*48c0*/  LEA R6, P1, R20, R58.reuse, 0x1 ;  /* 0x0000003a14067211 */ /* 0x081fe400078208ff */
[-C--:B------:R-:W-:Y:S01]  /*48d0*/  LEA.HI.X.SX32 R9, R22, R59.reuse, 0x1, P0 ;  /* 0x0000003b16097211 */ /* 0x080fe200000f0eff */
[----:B------:R-:W3:Y:S01]  /*48e0*/  LDL.LU R29, [R1+0x24] ;  /* 0x00002400011d7983 */ /* 0x000ee20000300800 */
[-C--:B------:R-:W-:Y:S02]  /*48f0*/  LEA.HI.X.SX32 R7, R20, R59.reuse, 0x1, P1 ;  /* 0x0000003b14077211 */ /* 0x080fe400008f0eff */
[CC--:B-1----:R-:W-:Y:S01]  /*4900*/  LEA R4, P2, R32.reuse, R58.reuse, 0x1 ;  /* 0x0000003a20047211 */ /* 0x0c2fe200078408ff */
[----:B------:R-:W3:Y:S01]  /*4910*/  LDL.LU R22, [R1+0x18] ;  /* 0x0000180001167983 */ /* 0x000ee20000300800 */
[-C--:B------:R-:W-:Y:S02]  /*4920*/  LEA.HI.X.SX32 R3, R39, R59.reuse, 0x1, P3 ;  /* 0x0000003b27037211 */ /* 0x080fe400018f0eff */
[----:B------:R-:W-:Y:S01]  /*4930*/  LEA.HI.X.SX32 R5, R32, R59, 0x1, P2 ;  /* 0x0000003b20057211 */ /* 0x000fe200010f0eff */
[----:B------:R-:W3:Y:S04]  /*4940*/  LDL.LU R23, [R1+0x10] ;  /* 0x0000100001177983 */ /* 0x000ee80000300800 */
[----:B------:R0:W-:Y:S04]  /*4950*/  STS.U16 [R0+0x3000], R26 ;  /* 0x0030001a00007388 */ /* 0x0001e80000000400 */
[----:B------:R1:W-:Y:S04]  /*4960*/  STL.64 [R1+0xa0], R8 ;  /* 0x0000a00801007387 */ /* 0x0003e80000100a00 */
[----:B0-----:R-:W3:Y:S04]  /*4970*/  LDL.LU R26, [R1+0x8] ;  /* 0x00000800011a7983 */ /* 0x001ee80000300800 */
[----:B------:R0:W-:Y:S01]  /*4980*/  STL.64 [R1+0x98], R6 ;  /* 0x0000980601007387 */ /* 0x0001e20000100a00 */
[----:B-1----:R-:W-:-:S03]  /*4990*/  LEA R8, P0, R40, R58, 0x1 ;  /* 0x0000003a28087211 */ /* 0x002fc600078008ff */
[----:B------:R5:W-:Y:S04]  /*49a0*/  STL.64 [R1+0x90], R4 ;  /* 0x0000900401007387 */ /* 0x000be80000100a00 */
[----:B------:R2:W-:Y:S01]  /*49b0*/  STL.64 [R1+0x88], R2 ;  /* 0x0000880201007387 */ /* 0x0005e20000100a00 */
[----:B------:R-:W-:-:S03]  /*49c0*/  LEA.HI.X.SX32 R9, R40, R59, 0x1, P0 ;  /* 0x0000003b28097211 */ /* 0x000fc600000f0eff */
[----:B------:R-:W3:Y:S04]  /*49d0*/  LDL.LU R27, [R1+0x1c] ;  /* 0x00001c00011b7983 */ /* 0x000ee80000300800 */
[----:B------:R-:W3:Y:S04]  /*49e0*/  LDL.LU R32, [R1+0x14] ;  /* 0x0000140001207983 */ /* 0x000ee80000300800 */
[----:B------:R-:W3:Y:S04]  /*49f0*/  LDL.LU R39, [R1+0xc] ;  /* 0x00000c0001277983 */ /* 0x000ee80000300800 */
[----:B------:R4:W-:Y:S04]  /*4a00*/  STL.64 [R1+0x80], R8 ;  /* 0x0000800801007387 */ /* 0x0009e80000100a00 */
[----:B------:R-:W3:Y:S01]  /*4a10*/  LDL.LU R40, [R1] ;  /* 0x0000000001287983 */ /* 0x000ee20000300800 */
[----:B0-----:R-:W-:-:S02]  /*4a20*/  LEA R6, P1, R21, R58, 0x1 ;  /* 0x0000003a15067211 */ /* 0x001fc400078208ff */
[C---:B-----5:R-:W-:Y:S01]  /*4a30*/  LEA R4, P2, R30.reuse, R58, 0x1 ;  /* 0x0000003a1e047211 */ /* 0x060fe200078408ff */
[----:B------:R-:W5:Y:S01]  /*4a40*/  LDL.LU R20, [R1+0x4] ;  /* 0x0000040001147983 */ /* 0x000f620000300800 */
[-C--:B------:R-:W-:Y:S02]  /*4a50*/  LEA.HI.X.SX32 R7, R21, R59.reuse, 0x1, P1 ;  /* 0x0000003b15077211 */ /* 0x080fe400008f0eff */
[----:B------:R-:W-:-:S03]  /*4a60*/  LEA.HI.X.SX32 R5, R30, R59, 0x1, P2 ;  /* 0x0000003b1e057211 */ /* 0x000fc600010f0eff */
[----:B------:R0:W-:Y:S04]  /*4a70*/  STL.64 [R1+0x78], R6 ;  /* 0x0000780601007387 */ /* 0x0001e80000100a00 */
[----:B------:R-:W5:Y:S04]  /*4a80*/  LDL.LU R21, [R1+0x154] ;  /* 0x0001540001157983 */ /* 0x000f680000300800 */
[----:B------:R1:W-:Y:S04]  /*4a90*/  STL.64 [R1+0x70], R4 ;  /* 0x0000700401007387 */ /* 0x0003e80000100a00 */
[----:B------:R-:W5:Y:S01]  /*4aa0*/  LDL.LU R30, [R1+0x14c] ;  /* 0x00014c00011e7983 */ /* 0x000f620000300800 */
[----:B--2---:R-:W-:-:S04]  /*4ab0*/  LEA R2, P3, R41, R58, 0x1 ;  /* 0x0000003a29027211 */ /* 0x004fc800078608ff */
[----:B------:R-:W-:-:S05]  /*4ac0*/  LEA.HI.X.SX32 R3, R41, R59, 0x1, P3 ;  /* 0x0000003b29037211 */ /* 0x000fca00018f0eff */
[----:B------:R3:W-:Y:S04]  /*4ad0*/  STL.64 [R1+0x68], R2 ;  /* 0x0000680201007387 */ /* 0x0007e80000100a00 */
[----:B------:R-:W2:Y:S01]  /*4ae0*/  LDL.LU R41, [R1+0x140] ;  /* 0x0001400001297983 */ /* 0x000ea20000300800 */
[----:B----4-:R-:W-:-:S04]  /*4af0*/  LEA R8, P0, R34, R58, 0x1 ;  /* 0x0000003a22087211 */ /* 0x010fc800078008ff */
[----:B------:R-:W-:Y:S02]  /*4b00*/  LEA.HI.X.SX32 R9, R34, R59, 0x1, P0 ;  /* 0x0000003b22097211 */ /* 0x000fe400000f0eff */
[----:B0-----:R-:W-:-:S03]  /*4b10*/  LEA R6, P1, R25, R58, 0x1 ;  /* 0x0000003a19067211 */ /* 0x001fc600078208ff */
[----:B------:R0:W-:Y:S01]  /*4b20*/  STL.64 [R1+0x60], R8 ;  /* 0x0000600801007387 */ /* 0x0001e20000100a00 */
[----:B------:R-:W-:Y:S02]  /*4b30*/  LEA.HI.X.SX32 R7, R25, R59, 0x1, P1 ;  /* 0x0000003b19077211 */ /* 0x000fe400008f0eff */
[----:B-1----:R-:W-:-:S03]  /*4b40*/  LEA R4, P2, R31, R58, 0x1 ;  /* 0x0000003a1f047211 */ /* 0x002fc600078408ff */
[----:B------:R1:W-:Y:S01]  /*4b50*/  STL.64 [R1+0x58], R6 ;  /* 0x0000580601007387 */ /* 0x0003e20000100a00 */
[----:B------:R-:W-:Y:S02]  /*4b60*/  LEA.HI.X.SX32 R5, R31, R59, 0x1, P2 ;  /* 0x0000003b1f057211 */ /* 0x000fe400010f0eff */
[----:B---3--:R-:W-:-:S03]  /*4b70*/  LEA R2, P3, R28, R58, 0x1 ;  /* 0x0000003a1c027211 */ /* 0x008fc600078608ff */
[----:B------:R3:W-:Y:S01]  /*4b80*/  STL.64 [R1+0x50], R4 ;  /* 0x0000500401007387 */ /* 0x0007e20000100a00 */
[CC--:B0-----:R-:W-:Y:S02]  /*4b90*/  LEA R8, P0, R29.reuse, R58.reuse, 0x1 ;  /* 0x0000003a1d087211 */ /* 0x0c1fe400078008ff */
[-C--:B------:R-:W-:Y:S02]  /*4ba0*/  LEA.HI.X.SX32 R3, R28, R59.reuse, 0x1, P3 ;  /* 0x0000003b1c037211 */ /* 0x080fe400018f0eff */
[CC--:B-1----:R-:W-:Y:S02]  /*4bb0*/  LEA R6, P1, R22.reuse, R58.reuse, 0x1 ;  /* 0x0000003a16067211 */ /* 0x0c2fe400078208ff */
[-C--:B------:R-:W-:Y:S02]  /*4bc0*/  LEA.HI.X.SX32 R9, R29, R59.reuse, 0x1, P0 ;  /* 0x0000003b1d097211 */ /* 0x080fe400000f0eff */
[----:B---3--:R-:W-:Y:S01]  /*4bd0*/  LEA R4, P2, R23, R58, 0x1 ;  /* 0x0000003a17047211 */ /* 0x008fe200078408ff */
[----:B------:R0:W-:Y:S01]  /*4be0*/  STL.64 [R1+0x48], R2 ;  /* 0x0000480201007387 */ /* 0x0001e20000100a00 */
[----:B------:R-:W-:-:S02]  /*4bf0*/  LEA.HI.X.SX32 R7, R22, R59, 0x1, P1 ;  /* 0x0000003b16077211 */ /* 0x000fc400008f0eff */
[----:B------:R-:W-:Y:S01]  /*4c00*/  LEA.HI.X.SX32 R5, R23, R59, 0x1, P2 ;  /* 0x0000003b17057211 */ /* 0x000fe200010f0eff */
[----:B------:R-:W3:Y:S04]  /*4c10*/  LDL.LU R31, [R1+0x144] ;  /* 0x00014400011f7983 */ /* 0x000ee80000300800 */
[----:B------:R-:W4:Y:S04]  /*4c20*/  LDL.LU R28, [R1+0x138] ;  /* 0x00013800011c7983 */ /* 0x000f280000300800 */
[----:B------:R1:W-:Y:S01]  /*4c30*/  STL.64 [R1+0x40], R8 ;  /* 0x0000400801007387 */ /* 0x0003e20000100a00 */
[----:B0-----:R-:W-:-:S03]  /*4c40*/  LEA R2, P3, R26, R58, 0x1 ;  /* 0x0000003a1a027211 */ /* 0x001fc600078608ff */
[----:B------:R-:W4:Y:S01]  /*4c50*/  LDL.LU R29, [R1+0x12c] ;  /* 0x00012c00011d7983 */ /* 0x000f220000300800 */
[----:B------:R-:W-:-:S03]  /*4c60*/  LEA.HI.X.SX32 R3, R26, R59, 0x1, P3 ;  /* 0x0000003b1a037211 */ /* 0x000fc600018f0eff */
[----:B------:R0:W-:Y:S04]  /*4c70*/  STL.64 [R1+0x38], R6 ;  /* 0x0000380601007387 */ /* 0x0001e80000100a00 */
[----:B------:R-:W4:Y:S01]  /*4c80*/  LDL.LU R22, [R1+0x124] ;  /* 0x0001240001167983 */ /* 0x000f220000300800 */
[----:B-1----:R-:W-:-:S03]  /*4c90*/  LEA R8, P0, R27, R58, 0x1 ;  /* 0x0000003a1b087211 */ /* 0x002fc600078008ff */
[----:B------:R1:W-:Y:S01]  /*4ca0*/  STL.64 [R1+0x30], R4 ;  /* 0x0000300401007387 */ /* 0x0003e20000100a00 */
[CC--:B0-----:R-:W-:Y:S02]  /*4cb0*/  LEA R6, P1, R32.reuse, R58.reuse, 0x1 ;  /* 0x0000003a20067211 */ /* 0x0c1fe400078208ff */
[-C--:B------:R-:W-:Y:S02]  /*4cc0*/  LEA.HI.X.SX32 R9, R27, R59.reuse, 0x1, P0 ;  /* 0x0000003b1b097211 */ /* 0x080fe400000f0eff */
[----:B------:R-:W-:Y:S01]  /*4cd0*/  LEA.HI.X.SX32 R7, R32, R59, 0x1, P1 ;  /* 0x0000003b20077211 */ /* 0x000fe200008f0eff */
[----:B------:R0:W-:Y:S01]  /*4ce0*/  STL.64 [R1+0x28], R2 ;  /* 0x0000280201007387 */ /* 0x0001e20000100a00 */
[----:B-1----:R-:W-:-:S03]  /*4cf0*/  LEA R4, P2, R39, R58, 0x1 ;  /* 0x0000003a27047211 */ /* 0x002fc600078408ff */
[----:B------:R5:W-:Y:S01]  /*4d00*/  STL.64 [R1+0x20], R8 ;  /* 0x0000200801007387 */ /* 0x000be20000100a00 */
[----:B------:R-:W-:-:S03]  /*4d10*/  LEA.HI.X.SX32 R5, R39, R59, 0x1, P2 ;  /* 0x0000003b27057211 */ /* 0x000fc600010f0eff */
[----:B------:R-:W4:Y:S01]  /*4d20*/  LDL.LU R32, [R1+0x120] ;  /* 0x0001200001207983 */ /* 0x000f220000300800 */
[----:B0-----:R-:W-:-:S03]  /*4d30*/  LEA R2, P3, R40, R58, 0x1 ;  /* 0x0000003a28027211 */ /* 0x001fc600078608ff */
[----:B------:R-:W-:Y:S01]  /*4d40*/  STL.64 [R1+0x18], R6 ;  /* 0x0000180601007387 */ /* 0x000fe20000100a00 */
[----:B------:R-:W-:-:S03]  /*4d50*/  LEA.HI.X.SX32 R3, R40, R59, 0x1, P3 ;  /* 0x0000003b28037211 */ /* 0x000fc600018f0eff */
[----:B------:R-:W4:Y:S04]  /*4d60*/  LDL.LU R39, [R1+0x118] ;  /* 0x0001180001277983 */ /* 0x000f280000300800 */
[----:B------:R0:W-:Y:S04]  /*4d70*/  STL.64 [R1+0x10], R4 ;  /* 0x0000100401007387 */ /* 0x0001e80000100a00 */
[----:B------:R-:W4:Y:S01]  /*4d80*/  LDL.LU R40, [R1+0x10c] ;  /* 0x00010c0001287983 */ /* 0x000f220000300800 */
[----:B-----5:R-:W-:-:S03]  /*4d90*/  LEA R8, P0, R20, R58, 0x1 ;  /* 0x0000003a14087211 */ /* 0x020fc600078008ff */
[----:B------:R1:W-:Y:S01]  /*4da0*/  STL.64 [R1+0x8], R2 ;  /* 0x0000080201007387 */ /* 0x0003e20000100a00 */
[-C--:B------:R-:W-:Y:S02]  /*4db0*/  LEA.HI.X.SX32 R9, R20, R59.reuse, 0x1, P0 ;  /* 0x0000003b14097211 */ /* 0x080fe400000f0eff */
[CC--:B0-----:R-:W-:Y:S02]  /*4dc0*/  LEA R4, P2, R30.reuse, R58.reuse, 0x1 ;  /* 0x0000003a1e047211 */ /* 0x0c1fe400078408ff */
[C---:B-1----:R-:W-:Y:S02]  /*4dd0*/  LEA R2, P1, R21.reuse, R58, 0x1 ;  /* 0x0000003a15027211 */ /* 0x042fe400078208ff */
[-C--:B------:R-:W-:Y:S02]  /*4de0*/  LEA.HI.X.SX32 R5, R30, R59.reuse, 0x1, P2 ;  /* 0x0000003b1e057211 */ /* 0x080fe400010f0eff */
[----:B------:R-:W-:-:S05]  /*4df0*/  LEA.HI.X.SX32 R3, R21, R59, 0x1, P1 ;  /* 0x0000003b15037211 */ /* 0x000fca00008f0eff */
[----:B------:R-:W-:Y:S04]  /*4e00*/  STL.64 [R1+0x7c8], R2 ;  /* 0x0007c80201007387 */ /* 0x000fe80000100a00 */
[----:B------:R3:W-:Y:S04]  /*4e10*/  STL.64 [R1], R8 ;  /* 0x0000000801007387 */ /* 0x0007e80000100a00 */
[----:B------:R-:W-:Y:S04]  /*4e20*/  STL [R1+0x7d0], R5 ;  /* 0x0007d00501007387 */ /* 0x000fe80000100800 */
[----:B------:R-:W-:Y:S01]  /*4e30*/  STL [R1+0x7d4], R4 ;  /* 0x0007d40401007387 */ /* 0x000fe20000100800 */
[----:B--2---:R-:W-:-:S04]  /*4e40*/  LEA R6, P3, R41, R58, 0x1 ;  /* 0x0000003a29067211 */ /* 0x004fc800078608ff */
[----:B------:R-:W-:Y:S02]  /*4e50*/  LEA.HI.X.SX32 R7, R41, R59, 0x1, P3 ;  /* 0x0000003b29077211 */ /* 0x000fe400018f0eff */
[----:B------:R-:W2:Y:S04]  /*4e60*/  LDL.LU R41, [R1+0x108] ;  /* 0x0001080001297983 */ /* 0x000ea80000300800 */
[----:B------:R-:W-:Y:S04]  /*4e70*/  STL [R1+0x7d8], R7 ;  /* 0x0007d80701007387 */ /* 0x000fe80000100800 */
[----:B------:R0:W-:Y:S01]  /*4e80*/  STL [R1+0x7dc], R6 ;  /* 0x0007dc0601007387 */ /* 0x0001e20000100800 */
[----:B---3--:R-:W-:-:S02]  /*4e90*/  LEA R8, P0, R31, R58, 0x1 ;  /* 0x0000003a1f087211 */ /* 0x008fc400078008ff */
[CC--:B----4-:R-:W-:Y:S02]  /*4ea0*/  LEA R10, P1, R28.reuse, R58.reuse, 0x1 ;  /* 0x0000003a1c0a7211 */ /* 0x0d0fe400078208ff */
[-C--:B------:R-:W-:Y:S02]  /*4eb0*/  LEA.HI.X.SX32 R9, R31, R59.reuse, 0x1, P0 ;  /* 0x0000003b1f097211 */ /* 0x080fe400000f0eff */
[-C--:B------:R-:W-:Y:S02]  /*4ec0*/  LEA.HI.X.SX32 R11, R28, R59.reuse, 0x1, P1 ;  /* 0x0000003b1c0b7211 */ /* 0x080fe400008f0eff */
[C---:B------:R-:W-:Y:S01]  /*4ed0*/  LEA R12, P2, R29.reuse, R58, 0x1 ;  /* 0x0000003a1d0c7211 */ /* 0x040fe200078408ff */
[----:B------:R-:W-:Y:S03]  /*4ee0*/  STL [R1+0x7e0], R9 ;  /* 0x0007e00901007387 */ /* 0x000fe60000100800 */
[----:B------:R-:W-:-:S02]  /*4ef0*/  LEA.HI.X.SX32 R13, R29, R59, 0x1, P2 ;  /* 0x0000003b1d0d7211 */ /* 0x000fc400010f0eff */
[CC--:B------:R-:W-:Y:S01]  /*4f00*/  LEA R14, P3, R22.reuse, R58.reuse, 0x1 ;  /* 0x0000003a160e7211 */ /* 0x0c0fe200078608ff */
[----:B------:R-:W-:Y:S03]  /*4f10*/  STL [R1+0x7e4], R8 ;  /* 0x0007e40801007387 */ /* 0x000fe60000100800 */
[----:B------:R-:W-:Y:S01]  /*4f20*/  LEA.HI.X.SX32 R15, R22, R59, 0x1, P3 ;  /* 0x0000003b160f7211 */ /* 0x000fe200018f0eff */
[----:B------:R-:W-:Y:S04]  /*4f30*/  STL [R1+0x7e8], R11 ;  /* 0x0007e80b01007387 */ /* 0x000fe80000100800 */
[----:B------:R-:W-:Y:S04]  /*4f40*/  STL [R1+0x7ec], R10 ;  /* 0x0007ec0a01007387 */ /* 0x000fe80000100800 */
[----:B------:R-:W-:Y:S04]  /*4f50*/  STL [R1+0x7f0], R13 ;  /* 0x0007f00d01007387 */ /* 0x000fe80000100800 */
[----:B------:R-:W-:Y:S01]  /*4f60*/  STL [R1+0x7f4], R12 ;  /* 0x0007f40c01007387 */ /* 0x000fe20000100800 */
[----:B------:R-:W-:-:S03]  /*4f70*/  LEA R16, P0, R32, R58, 0x1 ;  /* 0x0000003a20107211 */ /* 0x000fc600078008ff */
[----:B------:R-:W-:Y:S01]  /*4f80*/  STL [R1+0x7f8], R15 ;  /* 0x0007f80f01007387 */ /* 0x000fe20000100800 */
[-C--:B------:R-:W-:Y:S02]  /*4f90*/  LEA.HI.X.SX32 R17, R32, R59.reuse, 0x1, P0 ;  /* 0x0000003b20117211 */ /* 0x080fe400000f0eff */
[CC--:B------:R-:W-:Y:S01]  /*4fa0*/  LEA R18, P1, R39.reuse, R58.reuse, 0x1 ;  /* 0x0000003a27127211 */ /* 0x0c0fe200078208ff */
[----:B------:R-:W-:Y:S03]  /*4fb0*/  STL [R1+0x7fc], R14 ;  /* 0x0007fc0e01007387 */ /* 0x000fe60000100800 */
[-C--:B------:R-:W-:Y:S02]  /*4fc0*/  LEA.HI.X.SX32 R19, R39, R59.reuse, 0x1, P1 ;  /* 0x0000003b27137211 */ /* 0x080fe400008f0eff */
[CC--:B------:R-:W-:Y:S01]  /*4fd0*/  LEA R20, P2, R40.reuse, R58.reuse, 0x1 ;  /* 0x0000003a28147211 */ /* 0x0c0fe200078408ff */
[----:B------:R-:W-:Y:S03]  /*4fe0*/  STL [R1+0x800], R17 ;  /* 0x0008001101007387 */ /* 0x000fe60000100800 */
[----:B------:R-:W-:Y:S01]  /*4ff0*/  LEA.HI.X.SX32 R21, R40, R59, 0x1, P2 ;  /* 0x0000003b28157211 */ /* 0x000fe200010f0eff */
[----:B------:R-:W-:Y:S04]  /*5000*/  STL [R1+0x804], R16 ;  /* 0x0008041001007387 */ /* 0x000fe80000100800 */
[----:B------:R-:W-:Y:S04]  /*5010*/  STL [R1+0x808], R19 ;  /* 0x0008081301007387 */ /* 0x000fe80000100800 */
[----:B------:R-:W-:Y:S04]  /*5020*/  STL [R1+0x80c], R18 ;  /* 0x00080c1201007387 */ /* 0x000fe80000100800 */
[----:B------:R-:W-:Y:S04]  /*5030*/  STL [R1+0x810], R21 ;  /* 0x0008101501007387 */ /* 0x000fe80000100800 */
[----:B------:R-:W-:Y:S04]  /*5040*/  STL [R1+0x814], R20 ;  /* 0x0008141401007387 */ /* 0x000fe80000100800 */
[----:B0-----:R-:W3:Y:S04]  /*5050*/  LDL.LU R6, [R1+0x3b0] ;  /* 0x0003b00001067983 */ /* 0x001ee80000300800 */
[----:B------:R-:W4:Y:S04]  /*5060*/  LDL.LU R7, [R1+0x3a0] ;  /* 0x0003a00001077983 */ /* 0x000f280000300800 */
[----:B------:R-:W5:Y:S01]  /*5070*/  LDL.LU R3, [R1+0x394] ;  /* 0x0003940001037983 */ /* 0x000f620000300800 */
[----:B------:R-:W-:-:S02]  /*5080*/  LEA R24, P1, R61, R58, 0x1 ;  /* 0x0000003a3d187211 */ /* 0x000fc400078208ff */
[CC--:B------:R-:W-:Y:S01]  /*5090*/  LEA R26, P2, R56.reuse, R58.reuse, 0x1 ;  /* 0x0000003a381a7211 */ /* 0x0c0fe200078408ff */
[----:B------:R-:W3:Y:S01]  /*50a0*/  LDL.LU R5, [R1+0x388] ;  /* 0x0003880001057983 */ /* 0x000ee20000300800 */
[-C--:B------:R-:W-:Y:S02]  /*50b0*/  LEA.HI.X.SX32 R25, R61, R59.reuse, 0x1, P1 ;  /* 0x0000003b3d197211 */ /* 0x080fe400008f0eff */
[----:B------:R-:W-:Y:S01]  /*50c0*/  LEA.HI.X.SX32 R27, R56, R59, 0x1, P2 ;  /* 0x0000003b381b7211 */ /* 0x000fe200010f0eff */
[----:B------:R-:W3:Y:S01]  /*50d0*/  LDL.LU R2, [R1+0x37c] ;  /* 0x00037c0001027983 */ /* 0x000ee20000300800 */
[----:B------:R-:W-:-:S03]  /*50e0*/  LEA R30, P1, R52, R58, 0x1 ;  /* 0x0000003a341e7211 */ /* 0x000fc600078208ff */
[----:B------:R-:W3:Y:S01]  /*50f0*/  LDL.LU R4, [R1+0x370] ;  /* 0x0003700001047983 */ /* 0x000ee20000300800 */
[----:B------:R-:W-:Y:S02]  /*5100*/  LEA R32, P2, R50, R58, 0x1 ;  /* 0x0000003a32207211 */ /* 0x000fe400078408ff */
[-C--:B------:R-:W-:Y:S02]  /*5110*/  LEA.HI.X.SX32 R31, R52, R59.reuse, 0x1, P1 ;  /* 0x0000003b341f7211 */ /* 0x080fe400008f0eff */
[----:B------:R-:W-:Y:S02]  /*5120*/  LEA R60, R60, R38, 0x1 ;  /* 0x000000263c3c7211 */ /* 0x000fe400078e08ff */
[----:B------:R-:W-:Y:S02]  /*5130*/  LEA.HI.X.SX32 R33, R50, R59, 0x1, P2 ;  /* 0x0000003b32217211 */ /* 0x000fe400010f0eff */
[-C--:B------:R-:W-:Y:S02]  /*5140*/  LEA R36, P1, R44, R58.reuse, 0x1 ;  /* 0x0000003a2c247211 */ /* 0x080fe400078208ff */
[----:B------:R-:W-:-:S02]  /*5150*/  LEA R38, P2, R42, R58, 0x1 ;  /* 0x0000003a2a267211 */ /* 0x000fc400078408ff */
[-C--:B------:R-:W-:Y:S02]  /*5160*/  LEA.HI.X.SX32 R37, R44, R59.reuse, 0x1, P1 ;  /* 0x0000003b2c257211 */ /* 0x080fe400008f0eff */
[-C--:B------:R-:W-:Y:S02]  /*5170*/  LEA.HI.X.SX32 R39, R42, R59.reuse, 0x1, P2 ;  /* 0x0000003b2a277211 */ /* 0x080fe400010f0eff */
[-C--:B------:R-:W-:Y:S02]  /*5180*/  LEA R42, P1, R43, R58.reuse, 0x1 ;  /* 0x0000003a2b2a7211 */ /* 0x080fe400078208ff */
[----:B------:R-:W-:Y:S02]  /*5190*/  LEA R44, P2, R45, R58, 0x1 ;  /* 0x0000003a2d2c7211 */ /* 0x000fe400078408ff */
[-C--:B------:R-:W-:Y:S02]  /*51a0*/  LEA.HI.X.SX32 R43, R43, R59.reuse, 0x1, P1 ;  /* 0x0000003b2b2b7211 */ /* 0x080fe400008f0eff */
[----:B------:R-:W-:-:S02]  /*51b0*/  LEA.HI.X.SX32 R45, R45, R59, 0x1, P2 ;  /* 0x0000003b2d2d7211 */ /* 0x000fc400010f0eff */
[----:B------:R-:W-:-:S04]  /*51c0*/  LEA R50, P2, R51, R58, 0x1 ;  /* 0x0000003a33327211 */ /* 0x000fc800078408ff */
[----:B------:R-:W-:Y:S02]  /*51d0*/  LEA.HI.X.SX32 R51, R51, R59, 0x1, P2 ;  /* 0x0000003b33337211 */ /* 0x000fe400010f0eff */
[----:B------:R-:W-:-:S04]  /*51e0*/  LEA R56, P2, R57, R58, 0x1 ;  /* 0x0000003a39387211 */ /* 0x000fc800078408ff */
[----:B------:R-:W-:Y:S02]  /*51f0*/  LEA.HI.X.SX32 R57, R57, R59, 0x1, P2 ;  /* 0x0000003b39397211 */ /* 0x000fe400010f0eff */
[----:B--2---:R-:W-:-:S04]  /*5200*/  LEA R22, P0, R41, R58, 0x1 ;  /* 0x0000003a29167211 */ /* 0x004fc800078008ff */
[----:B------:R-:W-:Y:S02]  /*5210*/  LEA.HI.X.SX32 R23, R41, R59, 0x1, P0 ;  /* 0x0000003b29177211 */ /* 0x000fe400000f0eff */
[----:B------:R-:W-:-:S03]  /*5220*/  LEA R28, P0, R54, R58, 0x1 ;  /* 0x0000003a361c7211 */ /* 0x000fc600078008ff */
[----:B------:R-:W-:Y:S01]  /*5230*/  STL [R1+0x818], R23 ;  /* 0x0008181701007387 */ /* 0x000fe20000100800 */
[----:B------:R-:W-:-:S03]  /*5240*/  LEA.HI.X.SX32 R29, R54, R59, 0x1, P0 ;  /* 0x0000003b361d7211 */ /* 0x000fc600000f0eff */
[----:B------:R-:W-:Y:S01]  /*5250*/  STL [R1+0x81c], R22 ;  /* 0x00081c1601007387 */ /* 0x000fe20000100800 */
[----:B------:R-:W-:-:S03]  /*5260*/  LEA R34, P0, R48, R58, 0x1 ;  /* 0x0000003a30227211 */ /* 0x000fc600078008ff */
[----:B------:R-:W-:Y:S04]  /*5270*/  STL [R1+0x820], R25 ;  /* 0x0008201901007387 */ /* 0x000fe80000100800 */
[----:B------:R-:W-:Y:S01]  /*5280*/  STL [R1+0x824], R24 ;  /* 0x0008241801007387 */ /* 0x000fe20000100800 */
[----:B------:R-:W-:-:S03]  /*5290*/  LEA.HI.X.SX32 R35, R48, R59, 0x1, P0 ;  /* 0x0000003b30237211 */ /* 0x000fc600000f0eff */
[----:B------:R-:W-:Y:S04]  /*52a0*/  STL [R1+0x828], R27 ;  /* 0x0008281b01007387 */ /* 0x000fe80000100800 */
[----:B------:R-:W-:Y:S01]  /*52b0*/  STL [R1+0x82c], R26 ;  /* 0x00082c1a01007387 */ /* 0x000fe20000100800 */
[----:B------:R-:W-:-:S03]  /*52c0*/  LEA R40, P0, R46, R58, 0x1 ;  /* 0x0000003a2e287211 */ /* 0x000fc600078008ff */
[----:B------:R0:W-:Y:S04]  /*52d0*/  STL [R1+0x830], R29 ;  /* 0x0008301d01007387 */ /* 0x0001e80000100800 */
[----:B------:R-:W-:Y:S04]  /*52e0*/  STL [R1+0x834], R28 ;  /* 0x0008341c01007387 */ /* 0x000fe80000100800 */
[----:B------:R-:W-:Y:S04]  /*52f0*/  STL [R1+0x838], R31 ;  /* 0x0008381f01007387 */ /* 0x000fe80000100800 */
[----:B------:R-:W-:Y:S01]  /*5300*/  STL [R1+0x83c], R30 ;  /* 0x00083c1e01007387 */ /* 0x000fe20000100800 */
[----:B------:R-:W-:-:S03]  /*5310*/  LEA.HI.X.SX32 R41, R46, R59, 0x1, P0 ;  /* 0x0000003b2e297211 */ /* 0x000fc600000f0eff */
[----:B------:R-:W-:Y:S04]  /*5320*/  STL [R1+0x840], R33 ;  /* 0x0008402101007387 */ /* 0x000fe80000100800 */
[----:B------:R-:W-:Y:S01]  /*5330*/  STL [R1+0x844], R32 ;  /* 0x0008442001007387 */ /* 0x000fe20000100800 */
[----:B------:R-:W-:-:S03]  /*5340*/  LEA R46, P0, R47, R58, 0x1 ;  /* 0x0000003a2f2e7211 */ /* 0x000fc600078008ff */
[----:B------:R-:W-:Y:S04]  /*5350*/  STL [R1+0x848], R35 ;  /* 0x0008482301007387 */ /* 0x000fe80000100800 */
[----:B------:R-:W-:Y:S01]  /*5360*/  STL [R1+0x84c], R34 ;  /* 0x00084c2201007387 */ /* 0x000fe20000100800 */
[----:B------:R-:W-:-:S03]  /*5370*/  LEA R48, P1, R49, R58, 0x1 ;  /* 0x0000003a31307211 */ /* 0x000fc600078208ff */
[----:B------:R-:W-:Y:S04]  /*5380*/  STL [R1+0x850], R37 ;  /* 0x0008502501007387 */ /* 0x000fe80000100800 */
[----:B------:R-:W-:Y:S01]  /*5390*/  STL [R1+0x854], R36 ;  /* 0x0008542401007387 */ /* 0x000fe20000100800 */
[----:B------:R-:W-:-:S03]  /*53a0*/  LEA.HI.X.SX32 R47, R47, R59, 0x1, P0 ;  /* 0x0000003b2f2f7211 */ /* 0x000fc600000f0eff */
[----:B------:R-:W-:Y:S04]  /*53b0*/  STL [R1+0x858], R39 ;  /* 0x0008582701007387 */ /* 0x000fe80000100800 */
[----:B------:R-:W-:Y:S01]  /*53c0*/  STL [R1+0x85c], R38 ;  /* 0x00085c2601007387 */ /* 0x000fe20000100800 */
[----:B------:R-:W-:-:S03]  /*53d0*/  LEA.HI.X.SX32 R49, R49, R59, 0x1, P1 ;  /* 0x0000003b31317211 */ /* 0x000fc600008f0eff */
[----:B------:R-:W-:Y:S01]  /*53e0*/  STL [R1+0x860], R41 ;  /* 0x0008602901007387 */ /* 0x000fe20000100800 */
[----:B------:R-:W-:-:S03]  /*53f0*/  LEA R52, P0, R53, R58, 0x1 ;  /* 0x0000003a35347211 */ /* 0x000fc600078008ff */
[----:B------:R-:W-:Y:S04]  /*5400*/  STL [R1+0x864], R40 ;  /* 0x0008642801007387 */ /* 0x000fe80000100800 */
[----:B------:R-:W-:Y:S01]  /*5410*/  STL [R1+0x868], R43 ;  /* 0x0008682b01007387 */ /* 0x000fe20000100800 */
[----:B------:R-:W-:-:S03]  /*5420*/  LEA R54, P1, R55, R58, 0x1 ;  /* 0x0000003a37367211 */ /* 0x000fc600078208ff */
[----:B------:R-:W-:Y:S01]  /*5430*/  STL [R1+0x86c], R42 ;  /* 0x00086c2a01007387 */ /* 0x000fe20000100800 */
[----:B------:R-:W-:-:S03]  /*5440*/  LEA.HI.X.SX32 R53, R53, R59, 0x1, P0 ;  /* 0x0000003b35357211 */ /* 0x000fc600000f0eff */
[----:B------:R-:W-:Y:S04]  /*5450*/  STL [R1+0x870], R45 ;  /* 0x0008702d01007387 */ /* 0x000fe80000100800 */
[----:B------:R-:W-:Y:S04]  /*5460*/  STL [R1+0x874], R44 ;  /* 0x0008742c01007387 */ /* 0x000fe80000100800 */
[----:B------:R-:W-:Y:S01]  /*5470*/  STL [R1+0x878], R47 ;  /* 0x0008782f01007387 */ /* 0x000fe20000100800 */
[----:B------:R-:W-:-:S03]  /*5480*/  LEA.HI.X.SX32 R55, R55, R59, 0x1, P1 ;  /* 0x0000003b37377211 */ /* 0x000fc600008f0eff */
[----:B------:R-:W-:Y:S04]  /*5490*/  STL [R1+0x87c], R46 ;  /* 0x00087c2e01007387 */ /* 0x000fe80000100800 */
        /* <DEDUP_REMOVED lines=10> */
[----:B0-----:R-:W2:Y:S04]  /*5540*/  LDL.LU R29, [R1+0x364] ;  /* 0x00036400011d7983 */ /* 0x001ea80000300800 */
[----:B------:R-:W2:Y:S04]  /*5550*/  LDL.LU R26, [R1+0x358] ;  /* 0x00035800011a7983 */ /* 0x000ea80000300800 */
        /* <DEDUP_REMOVED lines=12> */
[----:B-----5:R0:W-:Y:S04]  /*5620*/  STS.U16 [R0+0x4800], R3 ;  /* 0x0048000300007388 */ /* 0x0201e80000000400 */
[----:B------:R-:W5:Y:S04]  /*5630*/  LDL.LU R14, [R1+0x2bc] ;  /* 0x0002bc00010e7983 */ /* 0x000f680000300800 */
[----:B0-----:R-:W2:Y:S04]  /*5640*/  LDL.LU R3, [R1+0x2b0] ;  /* 0x0002b00001037983 */ /* 0x001ea80000300800 */
[----:B---3--:R0:W-:Y:S04]  /*5650*/  STS.U16 [R0+0x5000], R5 ;  /* 0x0050000500007388 */ /* 0x0081e80000000400 */
[----:B------:R-:W3:Y:S04]  /*5660*/  LDL.LU R15, [R1+0x2a4] ;  /* 0x0002a400010f7983 */ /* 0x000ee80000300800 */
[----:B0-----:R-:W3:Y:S04]  /*5670*/  LDL.LU R5, [R1+0x298] ;  /* 0x0002980001057983 */ /* 0x001ee80000300800 */
[----:B------:R0:W-:Y:S04]  /*5680*/  STS.U16 [R0+0x5800], R2 ;  /* 0x0058000200007388 */ /* 0x0001e80000000400 */
[----:B------:R-:W5:Y:S04]  /*5690*/  LDL.LU R12, [R1+0x28c] ;  /* 0x00028c00010c7983 */ /* 0x000f680000300800 */
[----:B0-----:R-:W5:Y:S04]  /*56a0*/  LDL.LU R2, [R1+0x280] ;  /* 0x0002800001027983 */ /* 0x001f680000300800 */
[----:B------:R-:W5:Y:S04]  /*56b0*/  LDL.LU R13, [R1+0x274] ;  /* 0x00027400010d7983 */ /* 0x000f680000300800 */
[----:B------:R-:W5:Y:S04]  /*56c0*/  LDL.LU R10, [R1+0x268] ;  /* 0x00026800010a7983 */ /* 0x000f680000300800 */
[----:B------:R-:W5:Y:S04]  /*56d0*/  LDL.LU R11, [R1+0x25c] ;  /* 0x00025c00010b7983 */ /* 0x000f680000300800 */
[----:B------:R-:W5:Y:S04]  /*56e0*/  LDL.LU R8, [R1+0x250] ;  /* 0x0002500001087983 */ /* 0x000f680000300800 */
[----:B------:R0:W-:Y:S04]  /*56f0*/  STS.U16 [R0+0x3800], R6 ;  /* 0x0038000600007388 */ /* 0x0001e80000000400 */
[----:B------:R-:W5:Y:S04]  /*5700*/  LDL.LU R9, [R1+0x244] ;  /* 0x0002440001097983 */ /* 0x000f680000300800 */
[----:B----4-:R1:W-:Y:S04]  /*5710*/  STS.U16 [R0+0x4000], R7 ;  /* 0x0040000700007388 */ /* 0x0103e80000000400 */
[----:B0-----:R-:W4:Y:S04]  /*5720*/  LDL.LU R6, [R1+0x238] ;  /* 0x0002380001067983 */ /* 0x001f280000300800 */
[----:B------:R0:W-:Y:S04]  /*5730*/  STS.U16 [R0+0x6000], R4 ;  /* 0x0060000400007388 */ /* 0x0001e80000000400 */
[----:B-1----:R-:W4:Y:S04]  /*5740*/  LDL.LU R7, [R1+0x22c] ;  /* 0x00022c0001077983 */ /* 0x002f280000300800 */
[----:B0-----:R-:W4:Y:S04]  /*5750*/  LDL.LU R4, [R1+0x220] ;  /* 0x0002200001047983 */ /* 0x001f280000300800 */
[----:B--2---:R0:W-:Y:S04]  /*5760*/  STS.U16 [R0+0xe000], R3 ;  /* 0x00e0000300007388 */ /* 0x0041e80000000400 */
[----:B0-----:R-:W2:Y:S04]  /*5770*/  LDL.LU R3, [R1+0x214] ;  /* 0x0002140001037983 */ /* 0x001ea80000300800 */
[----:B---3--:R0:W-:Y:S04]  /*5780*/  STS.U16 [R0+0xf000], R5 ;  /* 0x00f0000500007388 */ /* 0x0081e80000000400 */
[----:B0-----:R-:W3:Y:S04]  /*5790*/  LDL.LU R5, [R1+0x208] ;  /* 0x0002080001057983 */ /* 0x001ee80000300800 */
[----:B-----5:R0:W-:Y:S04]  /*57a0*/  STS.U16 [R0+0x10000], R2 ;  /* 0x0100000200007388 */ /* 0x0201e80000000400 */
[----:B------:R1:W-:Y:S04]  /*57b0*/  STS.U16 [R0+0x6800], R29 ;  /* 0x0068001d00007388 */ /* 0x0003e80000000400 */
[----:B0-----:R-:W5:Y:S04]  /*57c0*/  LDL.LU R2, [R1+0x1fc] ;  /* 0x0001fc0001027983 */ /* 0x001f680000300800 */
[----:B------:R0:W-:Y:S04]  /*57d0*/  STS.U16 [R0+0x7000], R26 ;  /* 0x0070001a00007388 */ /* 0x0001e80000000400 */
[----:B-1----:R-:W4:Y:S04]  /*57e0*/  LDL.LU R29, [R1+0x1f0] ;  /* 0x0001f000011d7983 */ /* 0x002f280000300800 */
[----:B------:R1:W-:Y:S04]  /*57f0*/  STS.U16 [R0+0x7800], R27 ;  /* 0x0078001b00007388 */ /* 0x0003e80000000400 */
[----:B0-----:R-:W4:Y:S04]  /*5800*/  LDL.LU R26, [R1+0x1e4] ;  /* 0x0001e400011a7983 */ /* 0x001f280000300800 */
[----:B------:R0:W-:Y:S04]  /*5810*/  STS.U16 [R0+0x8000], R24 ;  /* 0x0080001800007388 */ /* 0x0001e80000000400 */
[----:B-1----:R-:W4:Y:S04]  /*5820*/  LDL.LU R27, [R1+0x1d8] ;  /* 0x0001d800011b7983 */ /* 0x002f280000300800 */
[----:B------:R1:W-:Y:S04]  /*5830*/  STS.U16 [R0+0x8800], R25 ;  /* 0x0088001900007388 */ /* 0x0003e80000000400 */
[----:B0-----:R-:W4:Y:S04]  /*5840*/  LDL.LU R24, [R1+0x1cc] ;  /* 0x0001cc0001187983 */ /* 0x001f280000300800 */
[----:B------:R0:W-:Y:S04]  /*5850*/  STS.U16 [R0+0x9000], R61 ;  /* 0x0090003d00007388 */ /* 0x0001e80000000400 */
[----:B-1----:R-:W5:Y:S04]  /*5860*/  LDL.LU R25, [R1+0x1c0] ;  /* 0x0001c00001197983 */ /* 0x002f680000300800 */
[----:B------:R1:W-:Y:S04]  /*5870*/  STS.U16 [R0+0x9800], R22 ;  /* 0x0098001600007388 */ /* 0x0003e80000000400 */
[----:B0-----:R-:W5:Y:S04]  /*5880*/  LDL.LU R61, [R1+0x1b4] ;  /* 0x0001b400013d7983 */ /* 0x001f680000300800 */
        /* <DEDUP_REMOVED lines=20> */
[----:B-1----:R-:W5:Y:S04]  /*59d0*/  LDL.LU R12, [R1+0x188] ;  /* 0x00018800010c7983 */ /* 0x002f680000300800 */
[----:B--2---:R0:W-:Y:S04]  /*59e0*/  STS.U16 [R0+0x14800], R3 ;  /* 0x0148000300007388 */ /* 0x0041e80000000400 */
[----:B0-----:R-:W2:Y:S04]  /*59f0*/  LDL.LU R3, [R1+0x184] ;  /* 0x0001840001037983 */ /* 0x001ea80000300800 */
[----:B------:R0:W-:Y:S04]  /*5a00*/  STS.U16 [R0+0x10800], R13 ;  /* 0x0108000d00007388 */ /* 0x0001e80000000400 */
[----:B---3--:R1:W-:Y:S04]  /*5a10*/  STS.U16 [R0+0x15000], R5 ;  /* 0x0150000500007388 */ /* 0x0083e80000000400 */
[----:B0-----:R-:W3:Y:S04]  /*5a20*/  LDL.LU R13, [R1+0x180] ;  /* 0x00018000010d7983 */ /* 0x001ee80000300800 */
[----:B-1----:R-:W3:Y:S04]  /*5a30*/  LDL.LU R5, [R1+0x17c] ;  /* 0x00017c0001057983 */ /* 0x002ee80000300800 */
[----:B------:R0:W-:Y:S04]  /*5a40*/  STS.U16 [R0+0x11000], R10 ;  /* 0x0110000a00007388 */ /* 0x0001e80000000400 */
[----:B------:R1:W-:Y:S04]  /*5a50*/  STS.U16 [R0+0x11800], R11 ;  /* 0x0118000b00007388 */ /* 0x0003e80000000400 */
[----:B------:R1:W-:Y:S04]  /*5a60*/  STS.U16 [R0+0x12000], R8 ;  /* 0x0120000800007388 */ /* 0x0003e80000000400 */
[----:B0-----:R-:W3:Y:S04]  /*5a70*/  LDL.LU R10, [R1+0x404] ;  /* 0x00040400010a7983 */ /* 0x001ee80000300800 */
[----:B-1----:R-:W3:Y:S04]  /*5a80*/  LDL.LU R11, [R1+0x3f8] ;  /* 0x0003f800010b7983 */ /* 0x002ee80000300800 */
[----:B------:R0:W-:Y:S04]  /*5a90*/  STS.U16 [R0+0x12800], R9 ;  /* 0x0128000900007388 */ /* 0x0001e80000000400 */
[----:B------:R-:W3:Y:S04]  /*5aa0*/  LDL.LU R8, [R1+0x3ec] ;  /* 0x0003ec0001087983 */ /* 0x000ee80000300800 */
[----:B----4-:R1:W-:Y:S04]  /*5ab0*/  STS.U16 [R0+0x13000], R6 ;  /* 0x0130000600007388 */ /* 0x0103e80000000400 */
[----:B0-----:R-:W4:Y:S04]  /*5ac0*/  LDL.LU R9, [R1+0x3e0] ;  /* 0x0003e00001097983 */ /* 0x001f280000300800 */
[----:B------:R0:W-:Y:S04]  /*5ad0*/  STS.U16 [R0+0x13800], R7 ;  /* 0x0138000700007388 */ /* 0x0001e80000000400 */
[----:B-1----:R-:W4:Y:S04]  /*5ae0*/  LDL.LU R6, [R1+0x3d4] ;  /* 0x0003d40001067983 */ /* 0x002f280000300800 */
[----:B------:R1:W-:Y:S04]  /*5af0*/  STS.U16 [R0+0x14000], R4 ;  /* 0x0140000400007388 */ /* 0x0003e80000000400 */
[----:B0-----:R-:W4:Y:S04]  /*5b00*/  LDL.LU R7, [R1+0x3c8] ;  /* 0x0003c80001077983 */ /* 0x001f280000300800 */
[----:B-----5:R0:W-:Y:S04]  /*5b10*/  STS.U16 [R0+0x15800], R2 ;  /* 0x0158000200007388 */ /* 0x0201e80000000400 */
[----:B-1----:R-:W5:Y:S04]  /*5b20*/  LDL.LU R4, [R1+0x3bc] ;  /* 0x0003bc0001047983 */ /* 0x002f680000300800 */
[----:B0-----:R-:W4:Y:S04]  /*5b30*/  LDL.LU R2, [R1+0x3ac] ;  /* 0x0003ac0001027983 */ /* 0x001f280000300800 */
[----:B--2---:R0:W-:Y:S04]  /*5b40*/  STS.U16 [R0+0x1e800], R3 ;  /* 0x01e8000300007388 */ /* 0x0041e80000000400 */
[----:B0-----:R-:W2:Y:S04]  /*5b50*/  LDL.LU R3, [R1+0x39c] ;  /* 0x00039c0001037983 */ /* 0x001ea80000300800 */
[----:B------:R-:W-:Y:S04]  /*5b60*/  STS.U16 [R0+0x16000], R29 ;  /* 0x0160001d00007388 */ /* 0x000fe80000000400 */
[----:B---3--:R0:W-:Y:S04]  /*5b70*/  STS.U16 [R0+0x1f800], R5 ;  /* 0x01f8000500007388 */ /* 0x0081e80000000400 */
[----:B------:R1:W-:Y:S04]  /*5b80*/  STS.U16 [R0+0x16800], R26 ;  /* 0x0168001a00007388 */ /* 0x0003e80000000400 */
[----:B0-----:R-:W3:Y:S04]  /*5b90*/  LDL.LU R5, [R1+0x390] ;  /* 0x0003900001057983 */ /* 0x001ee80000300800 */
[----:B------:R-:W3:Y:S04]  /*5ba0*/  LDL.LU R31, [R1+0x384] ;  /* 0x00038400011f7983 */ /* 0x000ee80000300800 */
[----:B------:R-:W3:Y:S04]  /*5bb0*/  LDL.LU R28, [R1+0x378] ;  /* 0x00037800011c7983 */ /* 0x000ee80000300800 */
[----:B------:R-:W3:Y:S04]  /*5bc0*/  LDL.LU R29, [R1+0x36c] ;  /* 0x00036c00011d7983 */ /* 0x000ee80000300800 */
[----:B------:R0:W-:Y:S04]  /*5bd0*/  STS.U16 [R0+0x17000], R27 ;  /* 0x0170001b00007388 */ /* 0x0001e80000000400 */
[----:B-1----:R-:W3:Y:S04]  /*5be0*/  LDL.LU R26, [R1+0x360] ;  /* 0x00036000011a7983 */ /* 0x002ee80000300800 */
[----:B------:R1:W-:Y:S04]  /*5bf0*/  STS.U16 [R0+0x17800], R24 ;  /* 0x0178001800007388 */ /* 0x0003e80000000400 */
[----:B0-----:R-:W3:Y:S04]  /*5c00*/  LDL.LU R27, [R1+0x354] ;  /* 0x00035400011b7983 */ /* 0x001ee80000300800 */
        /* <DEDUP_REMOVED lines=13> */
[----:B------:R4:W-:Y:S04]  /*5ce0*/  STS.U16 [R0+0x1b800], R19 ;  /* 0x01b8001300007388 */ /* 0x0009e80000000400 */
[----:B-1----:R-:W3:Y:S01]  /*5cf0*/  LDL.LU R18, [R1+0x300] ;  /* 0x0003000001127983 */ /* 0x002ee20000300800 */
[----:B0-----:R-:W-:-:S03]  /*5d00*/  LOP3.LUT R61, R0, 0x20, RZ, 0x3c, !PT ;  /* 0x00000020003d7812 */ /* 0x001fc600078e3cff */
[----:B------:R0:W-:Y:S04]  /*5d10*/  STS.U16 [R0+0x1c000], R16 ;  /* 0x01c0001000007388 */ /* 0x0001e80000000400 */
[----:B----4-:R-:W4:Y:S04]  /*5d20*/  LDL.LU R19, [R1+0x2f4] ;  /* 0x0002f40001137983 */ /* 0x010f280000300800 */
[----:B------:R1:W-:Y:S04]  /*5d30*/  STS.U16 [R0+0x1c800], R17 ;  /* 0x01c8001100007388 */ /* 0x0003e80000000400 */
[----:B0-----:R-:W4:Y:S04]  /*5d40*/  LDL.LU R16, [R1+0x2e8] ;  /* 0x0002e80001107983 */ /* 0x001f280000300800 */
[----:B------:R0:W-:Y:S04]  /*5d50*/  STS.U16 [R0+0x1d000], R14 ;  /* 0x01d0000e00007388 */ /* 0x0001e80000000400 */
[----:B-1----:R-:W4:Y:S04]  /*5d60*/  LDL.LU R17, [R1+0x2dc] ;  /* 0x0002dc0001117983 */ /* 0x002f280000300800 */
[----:B------:R1:W-:Y:S04]  /*5d70*/  STS.U16 [R0+0x1d800], R15 ;  /* 0x01d8000f00007388 */ /* 0x0003e80000000400 */
[----:B0-----:R-:W4:Y:S04]  /*5d80*/  LDL.LU R14, [R1+0x2d0] ;  /* 0x0002d000010e7983 */ /* 0x001f280000300800 */
[----:B------:R0:W-:Y:S04]  /*5d90*/  STS.U16 [R0+0x1e000], R12 ;  /* 0x01e0000c00007388 */ /* 0x0001e80000000400 */
[----:B------:R-:W-:Y:S04]  /*5da0*/  STS.U16 [R0+0x1f000], R13 ;  /* 0x01f0000d00007388 */ /* 0x000fe80000000400 */
[----:B-1----:R-:W4:Y:S04]  /*5db0*/  LDL.LU R15, [R1+0x2c4] ;  /* 0x0002c400010f7983 */ /* 0x002f280000300800 */
[----:B------:R1:W-:Y:S04]  /*5dc0*/  STS.U16 [R61+0x3a00], R2 ;  /* 0x003a00023d007388 */ /* 0x0003e80000000400 */
[----:B0-----:R-:W4:Y:S04]  /*5dd0*/  LDL.LU R12, [R1+0x2b8] ;  /* 0x0002b800010c7983 */ /* 0x001f280000300800 */
[----:B-1----:R-:W4:Y:S04]  /*5de0*/  LDL.LU R2, [R1+0x2ac] ;  /* 0x0002ac0001027983 */ /* 0x002f280000300800 */
[----:B------:R-:W4:Y:S04]  /*5df0*/  LDL.LU R13, [R1+0x2a0] ;  /* 0x0002a000010d7983 */ /* 0x000f280000300800 */
[----:B--2---:R0:W-:Y:S04]  /*5e00*/  STS.U16 [R61+0x4200], R3 ;  /* 0x004200033d007388 */ /* 0x0041e80000000400 */
[----:B0-----:R-:W2:Y:S04]  /*5e10*/  LDL.LU R3, [R1+0x294] ;  /* 0x0002940001037983 */ /* 0x001ea80000300800 */
[----:B------:R0:W-:Y:S04]  /*5e20*/  STS.U16 [R61+0x200], R10 ;  /* 0x0002000a3d007388 */ /* 0x0001e80000000400 */
[----:B------:R1:W-:Y:S04]  /*5e30*/  STS.U16 [R61+0xa00], R11 ;  /* 0x000a000b3d007388 */ /* 0x0003e80000000400 */
[----:B------:R5:W-:Y:S04]  /*5e40*/  STS.U16 [R61+0x1200], R8 ;  /* 0x001200083d007388 */ /* 0x000be80000000400 */
[----:B0-----:R-:W2:Y:S04]  /*5e50*/  LDL.LU R10, [R1+0x288] ;  /* 0x00028800010a7983 */ /* 0x001ea80000300800 */
[----:B-1----:R-:W2:Y:S04]  /*5e60*/  LDL.LU R11, [R1+0x27c] ;  /* 0x00027c00010b7983 */ /* 0x002ea80000300800 */
[----:B------:R0:W-:Y:S04]  /*5e70*/  STS.U16 [R61+0x1a00], R9 ;  /* 0x001a00093d007388 */ /* 0x0001e80000000400 */
[----:B-----5:R-:W5:Y:S04]  /*5e80*/  LDL.LU R8, [R1+0x270] ;  /* 0x0002700001087983 */ /* 0x020f680000300800 */
[----:B------:R1:W-:Y:S04]  /*5e90*/  STS.U16 [R61+0x2200], R6 ;  /* 0x002200063d007388 */ /* 0x0003e80000000400 */
[----:B0-----:R-:W5:Y:S04]  /*5ea0*/  LDL.LU R9, [R1+0x264] ;  /* 0x0002640001097983 */ /* 0x001f680000300800 */
[----:B------:R0:W-:Y:S04]  /*5eb0*/  STS.U16 [R61+0x2a00], R7 ;  /* 0x002a00073d007388 */ /* 0x0001e80000000400 */
[----:B-1----:R-:W5:Y:S04]  /*5ec0*/  LDL.LU R6, [R1+0x258] ;  /* 0x0002580001067983 */ /* 0x002f680000300800 */
[----:B------:R1:W-:Y:S04]  /*5ed0*/  STS.U16 [R61+0x3200], R4 ;  /* 0x003200043d007388 */ /* 0x0003e80000000400 */
[----:B0-----:R-:W5:Y:S04]  /*5ee0*/  LDL.LU R7, [R1+0x24c] ;  /* 0x00024c0001077983 */ /* 0x001f680000300800 */
[----:B---3--:R0:W-:Y:S04]  /*5ef0*/  STS.U16 [R61+0x4a00], R5 ;  /* 0x004a00053d007388 */ /* 0x0081e80000000400 */
[----:B-1----:R-:W3:Y:S04]  /*5f00*/  LDL.LU R4, [R1+0x240] ;  /* 0x0002400001047983 */ /* 0x002ee80000300800 */
[----:B0-----:R-:W3:Y:S04]  /*5f10*/  LDL.LU R5, [R1+0x234] ;  /* 0x0002340001057983 */ /* 0x001ee80000300800 */
[----:B----4-:R0:W-:Y:S04]  /*5f20*/  STS.U16 [R61+0xe200], R2 ;  /* 0x00e200023d007388 */ /* 0x0101e80000000400 */
[----:B0-----:R-:W4:Y:S04]  /*5f30*/  LDL.LU R2, [R1+0x228] ;  /* 0x0002280001027983 */ /* 0x001f280000300800 */
        /* <DEDUP_REMOVED lines=8> */
[----:B------:R-:W2:Y:S04]  /*5fc0*/  LDL.LU R29, [R1+0x1f8] ;  /* 0x0001f800011d7983 */ /* 0x000ea80000300800 */
[----:B------:R1:W-:Y:S04]  /*5fd0*/  STS.U16 [R61+0x7200], R27 ;  /* 0x0072001b3d007388 */ /* 0x0003e80000000400 */
[----:B0-----:R-:W2:Y:S04]  /*5fe0*/  LDL.LU R26, [R1+0x1ec] ;  /* 0x0001ec00011a7983 */ /* 0x001ea80000300800 */
[----:B------:R0:W-:Y:S04]  /*5ff0*/  STS.U16 [R61+0x7a00], R24 ;  /* 0x007a00183d007388 */ /* 0x0001e80000000400 */
[----:B-1----:R-:W2:Y:S04]  /*6000*/  LDL.LU R27, [R1+0x1e0] ;  /* 0x0001e000011b7983 */ /* 0x002ea80000300800 */
        /* <DEDUP_REMOVED lines=28> */
[----:B----4-:R1:W-:Y:S04]  /*61d0*/  STS.U16 [R61+0x13a00], R2 ;  /* 0x013a00023d007388 */ /* 0x0103e80000000400 */
[----:B0-----:R-:W4:Y:S04]  /*61e0*/  LDL.LU R10, [R1+0x134] ;  /* 0x00013400010a7983 */ /* 0x001f280000300800 */
[----:B-1----:R-:W4:Y:S04]  /*61f0*/  LDL.LU R2, [R1+0x130] ;  /* 0x0001300001027983 */ /* 0x002f280000300800 */
[----:B------:R0:W-:Y:S04]  /*6200*/  STS.U16 [R61+0x10200], R11 ;  /* 0x0102000b3d007388 */ /* 0x0001e80000000400 */
[----:B-----5:R1:W-:Y:S04]  /*6210*/  STS.U16 [R61+0x10a00], R8 ;  /* 0x010a00083d007388 */ /* 0x0203e80000000400 */
[----:B------:R5:W-:Y:S04]  /*6220*/  STS.U16 [R61+0x11200], R9 ;  /* 0x011200093d007388 */ /* 0x000be80000000400 */
[----:B0-----:R-:W4:Y:S04]  /*6230*/  LDL.LU R11, [R1+0x128] ;  /* 0x00012800010b7983 */ /* 0x001f280000300800 */
[----:B-1----:R-:W4:Y:S04]  /*6240*/  LDL.LU R8, [R1+0x11c] ;  /* 0x00011c0001087983 */ /* 0x002f280000300800 */
[----:B------:R0:W-:Y:S04]  /*6250*/  STS.U16 [R61+0x11a00], R6 ;  /* 0x011a00063d007388 */ /* 0x0001e80000000400 */
[----:B-----5:R-:W5:Y:S04]  /*6260*/  LDL.LU R9, [R1+0x400] ;  /* 0x0004000001097983 */ /* 0x020f680000300800 */
[----:B------:R1:W-:Y:S04]  /*6270*/  STS.U16 [R61+0x12200], R7 ;  /* 0x012200073d007388 */ /* 0x0003e80000000400 */
[----:B0-----:R-:W5:Y:S04]  /*6280*/  LDL.LU R6, [R1+0x3f4] ;  /* 0x0003f40001067983 */ /* 0x001f680000300800 */
[----:B---3--:R0:W-:Y:S04]  /*6290*/  STS.U16 [R61+0x12a00], R4 ;  /* 0x012a00043d007388 */ /* 0x0081e80000000400 */
[----:B-1----:R-:W3:Y:S04]  /*62a0*/  LDL.LU R7, [R1+0x3e8] ;  /* 0x0003e80001077983 */ /* 0x002ee80000300800 */
[----:B------:R1:W-:Y:S04]  /*62b0*/  STS.U16 [R61+0x13200], R5 ;  /* 0x013200053d007388 */ /* 0x0003e80000000400 */
[----:B0-----:R-:W3:Y:S04]  /*62c0*/  LDL.LU R4, [R1+0x3dc] ;  /* 0x0003dc0001047983 */ /* 0x001ee80000300800 */
[----:B-1----:R-:W3:Y:S04]  /*62d0*/  LDL.LU R5, [R1+0x3d0] ;  /* 0x0003d00001057983 */ /* 0x002ee80000300800 */
[----:B--2---:R0:W-:Y:S04]  /*62e0*/  STS.U16 [R61+0x14200], R3 ;  /* 0x014200033d007388 */ /* 0x0041e80000000400 */
[----:B0-----:R-:W2:Y:S04]  /*62f0*/  LDL.LU R3, [R1+0x3c4] ;  /* 0x0003c40001037983 */ /* 0x001ea80000300800 */
[----:B------:R-:W-:Y:S04]  /*6300*/  STS.U16 [R61+0x14a00], R31 ;  /* 0x014a001f3d007388 */ /* 0x000fe80000000400 */
[----:B------:R-:W-:Y:S04]  /*6310*/  STS.U16 [R61+0x15200], R28 ;  /* 0x0152001c3d007388 */ /* 0x000fe80000000400 */
[----:B------:R-:W-:Y:S01]  /*6320*/  STS.U16 [R61+0x15a00], R29 ;  /* 0x015a001d3d007388 */ /* 0x000fe20000000400 */
[----:B------:R-:W-:-:S03]  /*6330*/  LEA R58, P3, R60, R58, 0x1 ;  /* 0x0000003a3c3a7211 */ /* 0x000fc600078608ff */
[----:B------:R-:W-:Y:S04]  /*6340*/  STS.U16 [R61+0x16200], R26 ;  /* 0x0162001a3d007388 */ /* 0x000fe80000000400 */
[----:B------:R-:W-:Y:S04]  /*6350*/  STS.U16 [R61+0x16a00], R27 ;  /* 0x016a001b3d007388 */ /* 0x000fe80000000400 */
[----:B------:R-:W-:Y:S04]  /*6360*/  STS.U16 [R61+0x17200], R24 ;  /* 0x017200183d007388 */ /* 0x000fe80000000400 */
[----:B------:R-:W-:Y:S01]  /*6370*/  STS.U16 [R61+0x17a00], R25 ;  /* 0x017a00193d007388 */ /* 0x000fe20000000400 */
[----:B------:R-:W-:-:S03]  /*6380*/  LEA.HI.X.SX32 R59, R60, R59, 0x1, P3 ;  /* 0x0000003b3c3b7211 */ /* 0x000fc600018f0eff */
[----:B------:R-:W-:Y:S01]  /*6390*/  STS.U16 [R61+0x18200], R22 ;  /* 0x018200163d007388 */ /* 0x000fe20000000400 */
[----:B------:R-:W-:-:S03]  /*63a0*/  LOP3.LUT R60, R0, 0x40, RZ, 0x3c, !PT ;  /* 0x00000040003c7812 */ /* 0x000fc600078e3cff */
[----:B------:R-:W-:Y:S04]  /*63b0*/  STS.U16 [R61+0x18a00], R23 ;  /* 0x018a00173d007388 */ /* 0x000fe80000000400 */
        /* <DEDUP_REMOVED lines=9> */
[----:B----4-:R0:W-:Y:S04]  /*6450*/  STS.U16 [R61+0x1ea00], R2 ;  /* 0x01ea00023d007388 */ /* 0x0101e80000000400 */
[----:B0-----:R-:W4:Y:S04]  /*6460*/  LDL.LU R2, [R1+0x3b8] ;  /* 0x0003b80001027983 */ /* 0x001f280000300800 */
[----:B------:R-:W4:Y:S04]  /*6470*/  LDL.LU R30, [R1+0x3a8] ;  /* 0x0003a800011e7983 */ /* 0x000f280000300800 */
        /* <DEDUP_REMOVED lines=17> */
[----:B------:R0:W-:Y:S04]  /*6590*/  STS.U16 [R61+0x1da00], R13 ;  /* 0x01da000d3d007388 */ /* 0x0001e80000000400 */
[----:B------:R-:W4:Y:S04]  /*65a0*/  LDL.LU R12, [R1+0x2cc] ;  /* 0x0002cc00010c7983 */ /* 0x000f280000300800 */
[----:B------:R1:W-:Y:S04]  /*65b0*/  STS.U16 [R61+0x1e200], R10 ;  /* 0x01e2000a3d007388 */ /* 0x0003e80000000400 */
[----:B------:R-:W-:Y:S04]  /*65c0*/  STS.U16 [R61+0x1f200], R11 ;  /* 0x01f2000b3d007388 */ /* 0x000fe80000000400 */
[----:B------:R-:W-:Y:S04]  /*65d0*/  STS.U16 [R61+0x1fa00], R8 ;  /* 0x01fa00083d007388 */ /* 0x000fe80000000400 */
[----:B0-----:R-:W4:Y:S04]  /*65e0*/  LDL.LU R13, [R1+0x2c0] ;  /* 0x0002c000010d7983 */ /* 0x001f280000300800 */
[----:B-1----:R-:W4:Y:S04]  /*65f0*/  LDL.LU R10, [R1+0x2b4] ;  /* 0x0002b400010a7983 */ /* 0x002f280000300800 */
[----:B--2---:R0:W-:Y:S04]  /*6600*/  STS.U16 [R60+0x2c00], R3 ;  /* 0x002c00033c007388 */ /* 0x0041e80000000400 */
[----:B0-----:R-:W2:Y:S04]  /*6610*/  LDL.LU R3, [R1+0x2a8] ;  /* 0x0002a80001037983 */ /* 0x001ea80000300800 */
[----:B------:R-:W2:Y:S04]  /*6620*/  LDL.LU R11, [R1+0x29c] ;  /* 0x00029c00010b7983 */ /* 0x000ea80000300800 */
[----:B-----5:R0:W-:Y:S04]  /*6630*/  STS.U16 [R60+0x400], R9 ;  /* 0x000400093c007388 */ /* 0x0201e80000000400 */
[----:B------:R-:W5:Y:S04]  /*6640*/  LDL.LU R8, [R1+0x290] ;  /* 0x0002900001087983 */ /* 0x000f680000300800 */
[----:B------:R1:W-:Y:S04]  /*6650*/  STS.U16 [R60+0xc00], R6 ;  /* 0x000c00063c007388 */ /* 0x0003e80000000400 */
[----:B0-----:R-:W5:Y:S04]  /*6660*/  LDL.LU R9, [R1+0x284] ;  /* 0x0002840001097983 */ /* 0x001f680000300800 */
[----:B---3--:R0:W-:Y:S04]  /*6670*/  STS.U16 [R60+0x1400], R7 ;  /* 0x001400073c007388 */ /* 0x0081e80000000400 */
[----:B-1----:R-:W3:Y:S04]  /*6680*/  LDL.LU R6, [R1+0x278] ;  /* 0x0002780001067983 */ /* 0x002ee80000300800 */
[----:B------:R1:W-:Y:S04]  /*6690*/  STS.U16 [R60+0x1c00], R4 ;  /* 0x001c00043c007388 */ /* 0x0003e80000000400 */
[----:B0-----:R-:W3:Y:S04]  /*66a0*/  LDL.LU R7, [R1+0x26c] ;  /* 0x00026c0001077983 */ /* 0x001ee80000300800 */
[----:B------:R0:W-:Y:S04]  /*66b0*/  STS.U16 [R60+0x2400], R5 ;  /* 0x002400053c007388 */ /* 0x0001e80000000400 */
[----:B-1----:R-:W3:Y:S04]  /*66c0*/  LDL.LU R4, [R1+0x260] ;  /* 0x0002600001047983 */ /* 0x002ee80000300800 */
[----:B0-----:R-:W3:Y:S04]  /*66d0*/  LDL.LU R5, [R1+0x254] ;  /* 0x0002540001057983 */ /* 0x001ee80000300800 */
[----:B----4-:R0:W-:Y:S04]  /*66e0*/  STS.U16 [R60+0x3400], R2 ;  /* 0x003400023c007388 */ /* 0x0101e80000000400 */
[----:B0-----:R-:W4:Y:S04]  /*66f0*/  LDL.LU R2, [R1+0x248] ;  /* 0x0002480001027983 */ /* 0x001f280000300800 */
        /* <DEDUP_REMOVED lines=17> */
[----:B--2---:R0:W-:Y:S04]  /*6810*/  STS.U16 [R60+0xe400], R3 ;  /* 0x00e400033c007388 */ /* 0x0041e80000000400 */
        /* <DEDUP_REMOVED lines=27> */
[----:B-----5:R1:W-:Y:S04]  /*69d0*/  STS.U16 [R60+0xf400], R8 ;  /* 0x00f400083c007388 */ /* 0x0203e80000000400 */
[----:B0-----:R-:W5:Y:S04]  /*69e0*/  LDL.LU R11, [R1+0xe8] ;  /* 0x0000e800010b7983 */ /* 0x001f680000300800 */
[----:B------:R0:W-:Y:S04]  /*69f0*/  STS.U16 [R60+0xfc00], R9 ;  /* 0x00fc00093c007388 */ /* 0x0001e80000000400 */
[----:B-1----:R-:W5:Y:S04]  /*6a00*/  LDL.LU R8, [R1+0xe4] ;  /* 0x0000e40001087983 */ /* 0x002f680000300800 */
[----:B---3--:R1:W-:Y:S04]  /*6a10*/  STS.U16 [R60+0x10400], R6 ;  /* 0x010400063c007388 */ /* 0x0083e80000000400 */
[----:B0-----:R-:W3:Y:S04]  /*6a20*/  LDL.LU R9, [R1+0xe0] ;  /* 0x0000e00001097983 */ /* 0x001ee80000300800 */
[----:B------:R0:W-:Y:S04]  /*6a30*/  STS.U16 [R60+0x10c00], R7 ;  /* 0x010c00073c007388 */ /* 0x0001e80000000400 */
[----:B-1----:R-:W3:Y:S04]  /*6a40*/  LDL.LU R6, [R1+0xdc] ;  /* 0x0000dc0001067983 */ /* 0x002ee80000300800 */
[----:B------:R1:W-:Y:S04]  /*6a50*/  STS.U16 [R60+0x11400], R4 ;  /* 0x011400043c007388 */ /* 0x0003e80000000400 */
[----:B0-----:R-:W3:Y:S04]  /*6a60*/  LDL.LU R7, [R1+0xd8] ;  /* 0x0000d80001077983 */ /* 0x001ee80000300800 */
[----:B------:R0:W-:Y:S04]  /*6a70*/  STS.U16 [R60+0x11c00], R5 ;  /* 0x011c00053c007388 */ /* 0x0001e80000000400 */
[----:B-1----:R-:W3:Y:S04]  /*6a80*/  LDL.LU R4, [R1+0x3fc] ;  /* 0x0003fc0001047983 */ /* 0x002ee80000300800 */
[----:B0-----:R-:W3:Y:S04]  /*6a90*/  LDL.LU R5, [R1+0x3f0] ;  /* 0x0003f00001057983 */ /* 0x001ee80000300800 */
[----:B----4-:R0:W-:Y:S04]  /*6aa0*/  STS.U16 [R60+0x12400], R2 ;  /* 0x012400023c007388 */ /* 0x0101e80000000400 */
[----:B0-----:R-:W4:Y:S01]  /*6ab0*/  LDL.LU R2, [R1+0x3e4] ;  /* 0x0003e40001027983 */ /* 0x001f220000300800 */
[----:B------:R-:W-:-:S03]  /*6ac0*/  LOP3.LUT R0, R0, 0x60, RZ, 0x3c, !PT ;  /* 0x0000006000007812 */ /* 0x000fc600078e3cff */
[----:B--2---:R0:W-:Y:S04]  /*6ad0*/  STS.U16 [R60+0x12c00], R3 ;  /* 0x012c00033c007388 */ /* 0x0041e80000000400 */
[----:B0-----:R-:W2:Y:S04]  /*6ae0*/  LDL.LU R3, [R1+0x3d8] ;  /* 0x0003d80001037983 */ /* 0x001ea80000300800 */
[----:B------:R-:W2:Y:S04]  /*6af0*/  LDL.LU R56, [R1+0x3cc] ;  /* 0x0003cc0001387983 */ /* 0x000ea80000300800 */
[----:B------:R-:W2:Y:S04]  /*6b00*/  LDL.LU R57, [R1+0x3c0] ;  /* 0x0003c00001397983 */ /* 0x000ea80000300800 */
[----:B------:R-:W2:Y:S04]  /*6b10*/  LDL.LU R54, [R1+0x3b4] ;  /* 0x0003b40001367983 */ /* 0x000ea80000300800 */
[----:B------:R-:W2:Y:S04]  /*6b20*/  LDL.LU R55, [R1+0x3a4] ;  /* 0x0003a40001377983 */ /* 0x000ea80000300800 */
[----:B------:R-:W2:Y:S04]  /*6b30*/  LDL.LU.64 R52, [R1+0xd0] ;  /* 0x0000d00001347983 */ /* 0x000ea80000300a00 */
        /* <DEDUP_REMOVED lines=10> */
[----:B------:R-:W-:Y:S04]  /*6be0*/  STS.U16 [R60+0x13400], R30 ;  /* 0x0134001e3c007388 */ /* 0x000fe80000000400 */
[----:B------:R0:W-:Y:S04]  /*6bf0*/  STS.U16 [R60+0x13c00], R31 ;  /* 0x013c001f3c007388 */ /* 0x0001e80000000400 */
[----:B------:R-:W-:Y:S04]  /*6c00*/  STS.U16 [R60+0x14400], R28 ;  /* 0x0144001c3c007388 */ /* 0x000fe80000000400 */
[----:B------:R1:W-:Y:S04]  /*6c10*/  STS.U16 [R60+0x14c00], R29 ;  /* 0x014c001d3c007388 */ /* 0x0003e80000000400 */
[----:B0-----:R-:W2:Y:S04]  /*6c20*/  LDL.LU.64 R30, [R1+0x78] ;  /* 0x00007800011e7983 */ /* 0x001ea80000300a00 */
[----:B------:R-:W-:Y:S04]  /*6c30*/  STS.U16 [R60+0x15400], R26 ;  /* 0x0154001a3c007388 */ /* 0x000fe80000000400 */
[----:B-1----:R-:W2:Y:S04]  /*6c40*/  LDL.LU.64 R28, [R1+0x70] ;  /* 0x00007000011c7983 */ /* 0x002ea80000300a00 */
        /* <DEDUP_REMOVED lines=24> */
[----:B-----5:R0:W-:Y:S04]  /*6dd0*/  STS.U16 [R60+0x1dc00], R11 ;  /* 0x01dc000b3c007388 */ /* 0x0201e80000000400 */
[----:B------:R-:W-:Y:S04]  /*6de0*/  STS.U16 [R60+0x1e400], R8 ;  /* 0x01e400083c007388 */ /* 0x000fe80000000400 */
[----:B---3--:R1:W-:Y:S04]  /*6df0*/  STS.U16 [R60+0x1ec00], R9 ;  /* 0x01ec00093c007388 */ /* 0x0083e80000000400 */
[----:B0-----:R-:W3:Y:S04]  /*6e00*/  LDL.LU.64 R10, [R1+0x28] ;  /* 0x00002800010a7983 */ /* 0x001ee80000300a00 */
[----:B------:R-:W-:Y:S04]  /*6e10*/  STS.U16 [R60+0x1f400], R6 ;  /* 0x01f400063c007388 */ /* 0x000fe80000000400 */
[----:B-1----:R-:W5:Y:S04]  /*6e20*/  LDL.LU.64 R8, [R1+0x20] ;  /* 0x0000200001087983 */ /* 0x002f680000300a00 */
[----:B------:R0:W-:Y:S04]  /*6e30*/  STS.U16 [R60+0x1fc00], R7 ;  /* 0x01fc00073c007388 */ /* 0x0001e80000000400 */
[----:B------:R-:W-:Y:S04]  /*6e40*/  STS.U16 [R0+0x600], R4 ;  /* 0x0006000400007388 */ /* 0x000fe80000000400 */
[----:B------:R1:W-:Y:S04]  /*6e50*/  STS.U16 [R0+0xe00], R5 ;  /* 0x000e000500007388 */ /* 0x0003e80000000400 */
[----:B0-----:R-:W5:Y:S04]  /*6e60*/  LDL.LU.64 R6, [R1+0x18] ;  /* 0x0000180001067983 */ /* 0x001f680000300a00 */
[----:B-1----:R-:W5:Y:S04]  /*6e70*/  LDL.LU.64 R4, [R1+0x10] ;  /* 0x0000100001047983 */ /* 0x002f680000300a00 */
[----:B----4-:R-:W-:Y:S04]  /*6e80*/  STS.U16 [R0+0x1600], R2 ;  /* 0x0016000200007388 */ /* 0x010fe80000000400 */
[----:B------:R-:W4:Y:S04]  /*6e90*/  LDL.LU.64 R60, [R1+0x8] ;  /* 0x00000800013c7983 */ /* 0x000f280000300a00 */
[----:B--2---:R0:W-:Y:S04]  /*6ea0*/  STS.U16 [R0+0x1e00], R3 ;  /* 0x001e000300007388 */ /* 0x0041e80000000400 */
[----:B------:R1:W-:Y:S04]  /*6eb0*/  STS.U16 [R0+0x2600], R56 ;  /* 0x0026003800007388 */ /* 0x0003e80000000400 */
[----:B------:R2:W-:Y:S04]  /*6ec0*/  STS.U16 [R0+0x2e00], R57 ;  /* 0x002e003900007388 */ /* 0x0005e80000000400 */
[----:B------:R0:W-:Y:S04]  /*6ed0*/  STS.U16 [R0+0x3600], R54 ;  /* 0x0036003600007388 */ /* 0x0001e80000000400 */
[----:B------:R0:W-:Y:S04]  /*6ee0*/  STS.U16 [R0+0x3e00], R55 ;  /* 0x003e003700007388 */ /* 0x0001e80000000400 */
[----:B------:R0:W4:Y:S04]  /*6ef0*/  LDG.E.U16 R53, [R52.64] ;  /* 0x0000000434357981 */ /* 0x000128000c1e1500 */
        /* <DEDUP_REMOVED lines=10> */
[----:B0-----:R-:W4:Y:S04]  /*6fa0*/  LDL.LU.64 R2, [R1] ;  /* 0x0000000001027983 */ /* 0x001f280000300a00 */
[----:B-1----:R-:W4:Y:S04]  /*6fb0*/  LDL.LU R56, [R1+0x8a4] ;  /* 0x0008a40001387983 */ /* 0x002f280000300800 */
[----:B--2---:R-:W2:Y:S04]  /*6fc0*/  LDL.LU R57, [R1+0x8a0] ;  /* 0x0008a00001397983 */ /* 0x004ea80000300800 */
[----:B------:R-:W2:Y:S04]  /*6fd0*/  LDL.LU R54, [R1+0x89c] ;  /* 0x00089c0001367983 */ /* 0x000ea80000300800 */
[----:B------:R0:W2:Y:S04]  /*6fe0*/  LDG.E.U16 R31, [R30.64] ;  /* 0x000000041e1f7981 */ /* 0x0000a8000c1e1500 */
[----:B------:R-:W2:Y:S04]  /*6ff0*/  LDL.LU R55, [R1+0x898] ;  /* 0x0008980001377983 */ /* 0x000ea80000300800 */
[----:B------:R1:W2:Y:S04]  /*7000*/  LDG.E.U16 R29, [R28.64] ;  /* 0x000000041c1d7981 */ /* 0x0002a8000c1e1500 */
[----:B------:R-:W2:Y:S04]  /*7010*/  LDL.LU R52, [R1+0x894] ;  /* 0x0008940001347983 */ /* 0x000ea80000300800 */
[----:B------:R-:W2:Y:S04]  /*7020*/  LDG.E.U16 R58, [R58.64] ;  /* 0x000000043a3a7981 */ /* 0x000ea8000c1e1500 */
[----:B------:R0:W2:Y:S04]  /*7030*/  LDG.E.U16 R27, [R26.64] ;  /* 0x000000041a1b7981 */ /* 0x0000a8000c1e1500 */
[----:B------:R0:W2:Y:S04]  /*7040*/  LDG.E.U16 R25, [R24.64] ;  /* 0x0000000418197981 */ /* 0x0000a8000c1e1500 */
[----:B------:R0:W2:Y:S04]  /*7050*/  LDG.E.U16 R23, [R22.64] ;  /* 0x0000000416177981 */ /* 0x0000a8000c1e1500 */
[----:B------:R0:W2:Y:S04]  /*7060*/  LDG.E.U16 R21, [R20.64] ;  /* 0x0000000414157981 */ /* 0x0000a8000c1e1500 */
[----:B------:R0:W2:Y:S04]  /*7070*/  LDG.E.U16 R19, [R18.64] ;  /* 0x0000000412137981 */ /* 0x0000a8000c1e1500 */
[----:B------:R0:W2:Y:S04]  /*7080*/  LDG.E.U16 R17, [R16.64] ;  /* 0x0000000410117981 */ /* 0x0000a8000c1e1500 */
[----:B------:R0:W2:Y:S04]  /*7090*/  LDG.E.U16 R15, [R14.64] ;  /* 0x000000040e0f7981 */ /* 0x0000a8000c1e1500 */
[----:B------:R0:W2:Y:S04]  /*70a0*/  LDG.E.U16 R13, [R12.64] ;  /* 0x000000040c0d7981 */ /* 0x0000a8000c1e1500 */
[----:B---3--:R3:W3:Y:S04]  /*70b0*/  LDG.E.U16 R11, [R10.64] ;  /* 0x000000040a0b7981 */ /* 0x0086e8000c1e1500 */
[----:B-----5:R5:W3:Y:S04]  /*70c0*/  LDG.E.U16 R9, [R8.64] ;  /* 0x0000000408097981 */ /* 0x020ae8000c1e1500 */
[----:B------:R0:W3:Y:S04]  /*70d0*/  LDG.E.U16 R7, [R6.64] ;  /* 0x0000000406077981 */ /* 0x0000e8000c1e1500 */
[----:B------:R0:W3:Y:S04]  /*70e0*/  LDG.E.U16 R5, [R4.64] ;  /* 0x0000000404057981 */ /* 0x0000e8000c1e1500 */
[----:B----4-:R4:W3:Y:S04]  /*70f0*/  LDG.E.U16 R60, [R60.64] ;  /* 0x000000043c3c7981 */ /* 0x0108e8000c1e1500 */
[----:B------:R0:W-:Y:S04]  /*7100*/  STL [R1+0xd0], R53 ;  /* 0x0000d03501007387 */ /* 0x0001e80000100800 */
[----:B0-----:R-:W3:Y:S04]  /*7110*/  LDL.LU R53, [R1+0x890] ;  /* 0x0008900001357983 */ /* 0x001ee80000300800 */
[----:B------:R-:W3:Y:S04]  /*7120*/  LDL.LU R50, [R1+0x88c] ;  /* 0x00088c0001327983 */ /* 0x000ee80000300800 */
[----:B------:R0:W-:Y:S04]  /*7130*/  STL [R1+0xc8], R51 ;  /* 0x0000c83301007387 */ /* 0x0001e80000100800 */
[----:B0-----:R-:W5:Y:S04]  /*7140*/  LDL.LU R51, [R1+0x888] ;  /* 0x0008880001337983 */ /* 0x001f680000300800 */
[----:B------:R-:W5:Y:S04]  /*7150*/  LDL.LU R48, [R1+0x884] ;  /* 0x0008840001307983 */ /* 0x000f680000300800 */
[----:B------:R0:W-:Y:S04]  /*7160*/  STL [R1+0xc0], R49 ;  /* 0x0000c03101007387 */ /* 0x0001e80000100800 */
[----:B----4-:R4:W4:Y:S04]  /*7170*/  LDG.E.U16 R61, [R2.64] ;  /* 0x00000004023d7981 */ /* 0x010928000c1e1500 */
[----:B0-----:R-:W4:Y:S04]  /*7180*/  LDL.LU R49, [R1+0x880] ;  /* 0x0008800001317983 */ /* 0x001f280000300800 */
[----:B------:R-:W4:Y:S04]  /*7190*/  LDL.LU R46, [R1+0x87c] ;  /* 0x00087c00012e7983 */ /* 0x000f280000300800 */
[----:B------:R0:W-:Y:S04]  /*71a0*/  STL [R1+0xb8], R47 ;  /* 0x0000b82f01007387 */ /* 0x0001e80000100800 */
[----:B--2---:R-:W2:Y:S04]  /*71b0*/  LDG.E.U16 R56, [R56.64] ;  /* 0x0000000438387981 */ /* 0x004ea8000c1e1500 */
[----:B------:R-:W2:Y:S04]  /*71c0*/  LDG.E.U16 R54, [R54.64] ;  /* 0x0000000436367981 */ /* 0x000ea8000c1e1500 */
[----:B0-----:R-:W2:Y:S04]  /*71d0*/  LDL.LU R47, [R1+0x878] ;  /* 0x00087800012f7983 */ /* 0x001ea80000300800 */
[----:B------:R-:W2:Y:S04]  /*71e0*/  LDL.LU R44, [R1+0x874] ;  /* 0x00087400012c7983 */ /* 0x000ea80000300800 */
[----:B------:R0:W-:Y:S04]  /*71f0*/  STL [R1+0xb0], R45 ;  /* 0x0000b02d01007387 */ /* 0x0001e80000100800 */
        /* <DEDUP_REMOVED lines=22> */
[----:B-1----:R-:W2:Y:S04]  /*7360*/  LDL.LU R28, [R1+0x834] ;  /* 0x00083400011c7983 */ /* 0x002ea80000300800 */
        /* <DEDUP_REMOVED lines=16> */
[----:B---3--:R1:W3:Y:S04]  /*7470*/  LDG.E.U16 R52, [R52.64] ;  /* 0x0000000434347981 */ /* 0x0082e8000c1e1500 */
[----:B0-----:R-:W3:Y:S04]  /*7480*/  LDL.LU R19, [R1+0x808] ;  /* 0x0008080001137983 */ /* 0x001ee80000300800 */
[----:B------:R-:W3:Y:S04]  /*7490*/  LDL.LU R16, [R1+0x804] ;  /* 0x0008040001107983 */ /* 0x000ee80000300800 */
[----:B------:R0:W-:Y:S04]  /*74a0*/  STL [R1+0x40], R17 ;  /* 0x0000401101007387 */ /* 0x0001e80000100800 */
[----:B-----5:R5:W5:Y:S04]  /*74b0*/  LDG.E.U16 R50, [R50.64] ;  /* 0x0000000432327981 */ /* 0x020b68000c1e1500 */
[----:B0-----:R-:W5:Y:S04]  /*74c0*/  LDL.LU R17, [R1+0x800] ;  /* 0x0008000001117983 */ /* 0x001f680000300800 */
[----:B------:R-:W5:Y:S04]  /*74d0*/  LDL.LU R14, [R1+0x7fc] ;  /* 0x0007fc00010e7983 */ /* 0x000f680000300800 */
[----:B------:R0:W-:Y:S04]  /*74e0*/  STL [R1+0x38], R15 ;  /* 0x0000380f01007387 */ /* 0x0001e80000100800 */
[----:B----4-:R4:W4:Y:S04]  /*74f0*/  LDG.E.U16 R48, [R48.64] ;  /* 0x0000000430307981 */ /* 0x010928000c1e1500 */
[----:B0-----:R-:W4:Y:S04]  /*7500*/  LDL.LU R15, [R1+0x7f8] ;  /* 0x0007f800010f7983 */ /* 0x001f280000300800 */
[----:B------:R-:W4:Y:S04]  /*7510*/  LDL.LU R12, [R1+0x7f4] ;  /* 0x0007f400010c7983 */ /* 0x000f280000300800 */
[----:B------:R0:W-:Y:S04]  /*7520*/  STL [R1+0x30], R13 ;  /* 0x0000300d01007387 */ /* 0x0001e80000100800 */
[----:B--2---:R2:W2:Y:S04]  /*7530*/  LDG.E.U16 R46, [R46.64] ;  /* 0x000000042e2e7981 */ /* 0x0044a8000c1e1500 */
[----:B0-----:R-:W2:Y:S04]  /*7540*/  LDL.LU R13, [R1+0x7f0] ;  /* 0x0007f000010d7983 */ /* 0x001ea80000300800 */
[----:B------:R-:W2:Y:S04]  /*7550*/  LDL.LU R10, [R1+0x7ec] ;  /* 0x0007ec00010a7983 */ /* 0x000ea80000300800 */
[----:B------:R0:W-:Y:S04]  /*7560*/  STL [R1+0x28], R11 ;  /* 0x0000280b01007387 */ /* 0x0001e80000100800 */
[----:B------:R1:W2:Y:S04]  /*7570*/  LDG.E.U16 R44, [R44.64] ;  /* 0x000000042c2c7981 */ /* 0x0002a8000c1e1500 */
        /* <DEDUP_REMOVED lines=13> */
[----:B------:R-:W2:Y:S04]  /*7650*/  LDL.LU.64 R2, [R1+0x7c8] ;  /* 0x0007c80001027983 */ /* 0x000ea80000300a00 */
        /* <DEDUP_REMOVED lines=9> */
[----:B---3--:R3:W2:Y:S04]  /*76f0*/  LDG.E.U16 R18, [R18.64] ;  /* 0x0000000412127981 */ /* 0x0086a8000c1e1500 */
[----:B-----5:R5:W2:Y:S04]  /*7700*/  LDG.E.U16 R16, [R16.64] ;  /* 0x0000000410107981 */ /* 0x020aa8000c1e1500 */
[----:B----4-:R4:W2:Y:S04]  /*7710*/  LDG.E.U16 R14, [R14.64] ;  /* 0x000000040e0e7981 */ /* 0x0108a8000c1e1500 */
[----:B--2---:R2:W2:Y:S04]  /*7720*/  LDG.E.U16 R12, [R12.64] ;  /* 0x000000040c0c7981 */ /* 0x0044a8000c1e1500 */
[----:B------:R0:W2:Y:S04]  /*7730*/  LDG.E.U16 R10, [R10.64] ;  /* 0x000000040a0a7981 */ /* 0x0000a8000c1e1500 */
[----:B------:R0:W2:Y:S04]  /*7740*/  LDG.E.U16 R8, [R8.64] ;  /* 0x0000000408087981 */ /* 0x0000a8000c1e1500 */
[----:B------:R0:W2:Y:S04]  /*7750*/  LDG.E.U16 R6, [R6.64] ;  /* 0x0000000406067981 */ /* 0x0000a8000c1e1500 */
[----:B------:R0:W2:Y:S04]  /*7760*/  LDG.E.U16 R4, [R4.64] ;  /* 0x0000000404047981 */ /* 0x0000a8000c1e1500 */
[----:B------:R1:W2:Y:S04]  /*7770*/  LDG.E.U16 R2, [R2.64] ;  /* 0x0000000402027981 */ /* 0x0002a8000c1e1500 */
[----:B0-----:R-:W2:Y:S04]  /*7780*/  LDL.LU R5, [R1+0x10] ;  /* 0x0000100001057983 */ /* 0x001ea80000300800 */
[----:B------:R-:W2:Y:S04]  /*7790*/  LDL.LU R7, [R1+0x18] ;  /* 0x0000180001077983 */ /* 0x000ea80000300800 */
[----:B------:R-:W2:Y:S04]  /*77a0*/  LDL.LU R9, [R1+0x20] ;  /* 0x0000200001097983 */ /* 0x000ea80000300800 */
[----:B------:R-:W2:Y:S04]  /*77b0*/  LDL.LU R11, [R1+0x28] ;  /* 0x00002800010b7983 */ /* 0x000ea80000300800 */
[----:B--2---:R-:W2:Y:S04]  /*77c0*/  LDL.LU R13, [R1+0x30] ;  /* 0x00003000010d7983 */ /* 0x004ea80000300800 */
[----:B----4-:R-:W4:Y:S04]  /*77d0*/  LDL.LU R15, [R1+0x38] ;  /* 0x00003800010f7983 */ /* 0x010f280000300800 */
[----:B-----5:R-:W5:Y:S04]  /*77e0*/  LDL.LU R17, [R1+0x40] ;  /* 0x0000400001117983 */ /* 0x020f680000300800 */
[----:B---3--:R-:W3:Y:S04]  /*77f0*/  LDL.LU R19, [R1+0x48] ;  /* 0x0000480001137983 */ /* 0x008ee80000300800 */
        /* <DEDUP_REMOVED lines=9> */
[----:B-1----:R-:W2:Y:S04]  /*7890*/  LDL.LU R39, [R1+0x98] ;  /* 0x0000980001277983 */ /* 0x002ea80000300800 */
[----:B------:R-:W2:Y:S04]  /*78a0*/  LDL.LU R41, [R1+0xa0] ;  /* 0x0000a00001297983 */ /* 0x000ea80000300800 */
[----:B------:R-:W2:Y:S04]  /*78b0*/  LDL.LU R43, [R1+0xa8] ;  /* 0x0000a800012b7983 */ /* 0x000ea80000300800 */
[----:B------:R-:W2:Y:S04]  /*78c0*/  LDL.LU R45, [R1+0xb0] ;  /* 0x0000b000012d7983 */ /* 0x000ea80000300800 */
[----:B------:R-:W2:Y:S04]  /*78d0*/  LDL.LU R47, [R1+0xb8] ;  /* 0x0000b800012f7983 */ /* 0x000ea80000300800 */
[----:B------:R-:W2:Y:S04]  /*78e0*/  LDL.LU R49, [R1+0xc0] ;  /* 0x0000c00001317983 */ /* 0x000ea80000300800 */
[----:B------:R-:W2:Y:S04]  /*78f0*/  LDL.LU R51, [R1+0xc8] ;  /* 0x0000c80001337983 */ /* 0x000ea80000300800 */
[----:B------:R-:W2:Y:S01]  /*7900*/  LDL.LU R53, [R1+0xd0] ;  /* 0x0000d00001357983 */ /* 0x000ea20000300800 */
[----:B------:R-:W-:-:S05]  /*7910*/  IMAD.MOV.U32 R3, RZ, RZ, c[0x0][0x1d0] ;  /* 0x00007400ff037624 */ /* 0x000fca00078e00ff */
[----:B------:R-:W-:Y:S02]  /*7920*/  ISETP.GE.AND P0, PT, R3, 0x1, PT ;  /* 0x000000010300780c */ /* 0x000fe40003f06270 */
[----:B------:R-:W-:Y:S01]  /*7930*/  MOV R3, 0xff800000 ;  /* 0xff80000000037802 */ /* 0x000fe20000000f00 */
[----:B--2---:R-:W-:Y:S04]  /*7940*/  STS.U16 [R0+0x4600], R53 ;  /* 0x0046003500007388 */ /* 0x004fe80000000400 */
        /* <DEDUP_REMOVED lines=16> */
[----:B---3--:R-:W-:Y:S04]  /*7a50*/  STS.U16 [R0+0xce00], R19 ;  /* 0x00ce001300007388 */ /* 0x008fe80000000400 */
[----:B-----5:R-:W-:Y:S04]  /*7a60*/  STS.U16 [R0+0xd600], R17 ;  /* 0x00d6001100007388 */ /* 0x020fe80000000400 */
[----:B----4-:R-:W-:Y:S04]  /*7a70*/  STS.U16 [R0+0xde00], R15 ;  /* 0x00de000f00007388 */ /* 0x010fe80000000400 */
[----:B------:R-:W-:Y:S04]  /*7a80*/  STS.U16 [R0+0xe600], R13 ;  /* 0x00e6000d00007388 */ /* 0x000fe80000000400 */
[----:B------:R-:W-:Y:S04]  /*7a90*/  STS.U16 [R0+0xee00], R11 ;  /* 0x00ee000b00007388 */ /* 0x000fe80000000400 */
[----:B------:R-:W-:Y:S04]  /*7aa0*/  STS.U16 [R0+0xf600], R9 ;  /* 0x00f6000900007388 */ /* 0x000fe80000000400 */
[----:B------:R-:W-:Y:S04]  /*7ab0*/  STS.U16 [R0+0xfe00], R7 ;  /* 0x00fe000700007388 */ /* 0x000fe80000000400 */
[----:B------:R-:W-:Y:S04]  /*7ac0*/  STS.U16 [R0+0x10600], R5 ;  /* 0x0106000500007388 */ /* 0x000fe80000000400 */
[----:B------:R-:W-:Y:S04]  /*7ad0*/  STS.U16 [R0+0x10e00], R60 ;  /* 0x010e003c00007388 */ /* 0x000fe80000000400 */
[----:B------:R-:W-:Y:S04]  /*7ae0*/  STS.U16 [R0+0x11600], R61 ;  /* 0x0116003d00007388 */ /* 0x000fe80000000400 */
[----:B------:R0:W-:Y:S04]  /*7af0*/  STS.U16 [R0+0x11e00], R2 ;  /* 0x011e000200007388 */ /* 0x0001e80000000400 */
        /* <DEDUP_REMOVED lines=27> */
[----:B------:R1:W-:Y:S01]  /*7cb0*/  STS.U16 [R0+0x1fe00], R58 ;  /* 0x01fe003a00007388 */ /* 0x0003e20000000400 */
[----:B0-----:R-:W-:-:S02]  /*7cc0*/  IMAD.MOV.U32 R2, RZ, RZ, -0x800000 ;  /* 0xff800000ff027424 */ /* 0x001fc400078e00ff */
[----:B-1----:R-:W-:-:S05]  /*7cd0*/  IMAD.MOV.U32 R0, RZ, RZ, 0x3f800000 ;  /* 0x3f800000ff007424 */ /* 0x002fca00078e00ff */
[----:B------:R0:W-:Y:S04]  /*7ce0*/  STL [R1+0x570], R0 ;  /* 0x0005700001007387 */ /* 0x0001e80000100800 */
[----:B------:R-:W-:Y:S01]  /*7cf0*/  STL [R1+0x2d4], R3 ;  /* 0x0002d40301007387 */ /* 0x000fe20000100800 */
[----:B0-----:R-:W-:-:S03]  /*7d00*/  IMAD.MOV.U32 R0, RZ, RZ, -0x800000 ;  /* 0xff800000ff007424 */ /* 0x001fc600078e00ff */
        /* <DEDUP_REMOVED lines=11> */
[----:B------:R0:W-:Y:S04]  /*7dc0*/  STL [R1+0x2a4], R3 ;  /* 0x0002a40301007387 */ /* 0x0001e80000100800 */
[----:B------:R1:W-:Y:S04]  /*7dd0*/  STL [R1+0x2a0], R2 ;  /* 0x0002a00201007387 */ /* 0x0003e80000100800 */
[----:B------:R2:W-:Y:S01]  /*7de0*/  STL [R1+0x290], R0 ;  /* 0x0002900001007387 */ /* 0x0005e20000100800 */
[----:B0-----:R-:W-:-:S02]  /*7df0*/  IMAD.MOV.U32 R3, RZ, RZ, 0x3f800000 ;  /* 0x3f800000ff037424 */ /* 0x001fc400078e00ff */
[----:B-1----:R-:W-:-:S03]  /*7e00*/  IMAD.MOV.U32 R2, RZ, RZ, 0x3f800000 ;  /* 0x3f800000ff027424 */ /* 0x002fc600078e00ff */
[----:B------:R0:W-:Y:S01]  /*7e10*/  STL [R1+0x574], R3 ;  /* 0x0005740301007387 */ /* 0x0001e20000100800 */
[----:B--2---:R-:W-:-:S03]  /*7e20*/  MOV R0, 0x3f800000 ;  /* 0x3f80000000007802 */ /* 0x004fc60000000f00 */
[----:B------:R0:W-:Y:S04]  /*7e30*/  STL [R1+0x578], R2 ;  /* 0x0005780201007387 */ /* 0x0001e80000100800 */
        /* <DEDUP_REMOVED lines=12> */
[----:B------:R0:W-:Y:S04]  /*7f00*/  STL [R1+0x2f0], RZ ;  /* 0x0002f0ff01007387 */ /* 0x0001e80000100800 */
[----:B------:R0:W-:Y:S04]  /*7f10*/  STL [R1+0x5ac], R0 ;  /* 0x0005ac0001007387 */ /* 0x0001e80000100800 */
[----:B------:R0:W-:Y:S04]  /*7f20*/  STL [R1+0x2f4], RZ ;  /* 0x0002f4ff01007387 */ /* 0x0001e80000100800 */
        /* <DEDUP_REMOVED lines=250> */
[----:B------:R-:W1:Y:S04]  /*8ed0*/  S2R R31, SR_TID.X ;  /* 0x00000000001f7919 */ /* 0x000e680000002100 */
[----:B------:R0:W-:Y:S04]  /*8ee0*/  STL [R1+0x3e0], RZ ;  /* 0x0003e0ff01007387 */ /* 0x0001e80000100800 */
[----:B------:R0:W-:Y:S04]  /*8ef0*/  STL [R1+0x3e4], RZ ;  /* 0x0003e4ff01007387 */ /* 0x0001e80000100800 */
[----:B------:R0:W-:Y:S04]  /*8f00*/  STL [R1+0x3e8], RZ ;  /* 0x0003e8ff01007387 */ /* 0x0001e80000100800 */
[----:B------:R0:W-:Y:S01]  /*8f10*/  STL [R1+0x3ec], RZ ;  /* 0x0003ecff01007387 */ /* 0x0001e20000100800 */
[----:B------:R-:W-:-:S02]  /*8f20*/  MOV R61, 0xff800000 ;  /* 0xff800000003d7802 */ /* 0x000fc40000000f00 */
[C---:B-1----:R-:W-:Y:S01]  /*8f30*/  LOP3.LUT R32, R31.reuse, 0xff, RZ, 0xc0, !PT ;  /* 0x000000ff1f207812 */ /* 0x042fe200078ec0ff */
[----:B------:R-:W-:Y:S01]  /*8f40*/  IMAD.SHL.U32 R30, R31, 0x20, RZ ;  /* 0x000000201f1e7824 */ /* 0x000fe200078e00ff */
[----:B------:R-:W-:Y:S05]  /*8f50*/  @!P0 BRA `(.L_x_0) ;  /* 0x0000dc4000008947 */ /* 0x000fea0003800000 */
[----:B0-----:R-:W0:Y:S01]  /*8f60*/  S2R R15, SR_CTAID.Y ;  /* 0x00000000000f7919 */ /* 0x001e220000002600 */
[C---:B------:R-:W-:Y:S01]  /*8f70*/  LOP3.LUT R2, R31.reuse, 0x7, RZ, 0xc0, !PT ;  /* 0x000000071f027812 */ /* 0x040fe200078ec0ff */
[C---:B------:R-:W-:Y:S01]  /*8f80*/  IMAD.SHL.U32 R14, R31.reuse, 0x2, RZ ;  /* 0x000000021f0e7824 */ /* 0x040fe200078e00ff */
[----:B------:R-:W-:Y:S02]  /*8f90*/  SHF.R.S32.HI R0, RZ, 0x4, R31 ;  /* 0x00000004ff007819 */ /* 0x000fe4000001141f */
[----:B------:R-:W-:Y:S02]  /*8fa0*/  LOP3.LUT R5, R31, 0x20, RZ, 0xc0, !PT ;  /* 0x000000201f057812 */ /* 0x000fe400078ec0ff */
[----:B------:R-:W-:Y:S02]  /*8fb0*/  SHF.L.U32 R3, R2, 0x4, RZ ;  /* 0x0000000402037819 */ /* 0x000fe400000006ff */
[----:B------:R-:W-:Y:S01]  /*8fc0*/  SGXT R0, R0, 0x1 ;  /* 0x000000010000781a */ /* 0x000fe20000000200 */
[C-C-:B------:R-:W-:Y:S01]  /*8fd0*/  IMAD R4, R2.reuse, 0x4, R5.reuse ;  /* 0x0000000402047824 */ /* 0x140fe200078e0205 */
[----:B------:R-:W-:Y:S01]  /*8fe0*/  SHF.R.U32.HI R7, RZ, 0x1, R5 ;  /* 0x00000001ff077819 */ /* 0x000fe20000011605 */
[----:B------:R-:W-:Y:S01]  /*8ff0*/  IMAD R5, R2, 0x110, RZ ;  /* 0x0000011002057824 */ /* 0x000fe200078e02ff */
[----:B------:R-:W-:-:S02]  /*9000*/  LOP3.LUT R3, R3, 0x30, R14, 0x78, !PT ;  /* 0x0000003003037812 */ /* 0x000fc400078e780e */
[----:B------:R-:W-:Y:S02]  /*9010*/  LOP3.LUT R11, R7, 0x90, R0, 0x78, !PT ;  /* 0x00000090070b7812 */ /* 0x000fe400078e7800 */
[C---:B------:R-:W-:Y:S01]  /*9020*/  LOP3.LUT R0, R31.reuse, 0xf, RZ, 0xc0, !PT ;  /* 0x0000000f1f007812 */ /* 0x040fe200078ec0ff */
[----:B------:R-:W-:Y:S01]  /*9030*/  IMAD.U32 R24, R4, 0x100, R3 ;  /* 0x0000010004187824 */ /* 0x000fe200078e0003 */
[C---:B------:R-:W-:Y:S02]  /*9040*/  SHF.L.U32 R6, R31.reuse, 0x3, RZ ;  /* 0x000000031f067819 */ /* 0x040fe400000006ff */
[C---:B------:R-:W-:Y:S01]  /*9050*/  LOP3.LUT P0, R9, R31.reuse, 0x3, RZ, 0xc0, !PT ;  /* 0x000000031f097812 */ /* 0x040fe2000780c0ff */
[----:B------:R-:W-:Y:S01]  /*9060*/  IMAD R8, R0, c[0x0][0x1b4], RZ ;  /* 0x00006d0000087a24 */ /* 0x000fe200078e02ff */
[----:B------:R-:W-:Y:S01]  /*9070*/  LOP3.LUT R4, R31, 0x10, RZ, 0xc0, !PT ;  /* 0x000000101f047812 */ /* 0x000fe200078ec0ff */
[----:B0-----:R-:W-:Y:S01]  /*9080*/  IMAD R3, R15, c[0x0][0x1b0], RZ ;  /* 0x00006c000f037a24 */ /* 0x001fe200078e02ff */
[----:B------:R-:W-:Y:S01]  /*9090*/  LOP3.LUT R10, R6, 0x60, RZ, 0xc0, !PT ;  /* 0x00000060060a7812 */ /* 0x000fe200078ec0ff */
[----:B------:R-:W-:Y:S01]  /*90a0*/  IMAD.SHL.U32 R2, R8, 0x2, RZ ;  /* 0x0000000208027824 */ /* 0x000fe200078e00ff */
[----:B------:R-:W-:Y:S01]  /*90b0*/  LOP3.LUT R5, R5, 0x10, R14, 0x78, !PT ;  /* 0x0000001005057812 */ /* 0x000fe200078e780e */
[----:B------:R-:W-:Y:S01]  /*90c0*/  IMAD.SHL.U32 R4, R4, 0x80, RZ ;  /* 0x0000008004047824 */ /* 0x000fe200078e00ff */
[----:B------:R-:W-:Y:S01]  /*90d0*/  SHF.L.U32 R7, R3, 0x1, RZ ;  /* 0x0000000103077819 */ /* 0x000fe200000006ff */
[----:B------:R-:W-:Y:S01]  /*90e0*/  IMAD R10, R9, 0x4, R10 ;  /* 0x00000004090a7824 */ /* 0x000fe200078e020a */
[----:B------:R-:W-:Y:S01]  /*90f0*/  SHF.R.S32.HI R13, RZ, 0x2, R31 ;  /* 0x00000002ff0d7819 */ /* 0x000fe2000001141f */
[----:B------:R-:W-:Y:S01]  /*9100*/  STL [R1+0x4e0], R24 ;  /* 0x0004e01801007387 */ /* 0x000fe20000100800 */
[----:B------:R-:W-:Y:S01]  /*9110*/  IADD3 R7, P3, P4, R2, c[0x0][0x170], R7 ;  /* 0x00005c0002077a10 */ /* 0x000fe20007c7e007 */
[----:B------:R-:W-:Y:S01]  /*9120*/  IMAD.IADD R10, R11, 0x1, R10 ;  /* 0x000000010b0a7824 */ /* 0x000fe200078e020a */
[-C--:B------:R-:W-:Y:S01]  /*9130*/  LEA R11, R9, R4.reuse, 0x5 ;  /* 0x00000004090b7211 */ /* 0x080fe200078e28ff */
[----:B------:R-:W-:Y:S01]  /*9140*/  IMAD R2, R15, c[0x0][0x1a0], RZ ;  /* 0x000068000f027a24 */ /* 0x000fe200078e02ff */
[----:B------:R-:W-:Y:S01]  /*9150*/  LOP3.LUT R0, R5, R4, RZ, 0xfc, !PT ;  /* 0x0000000405007212 */ /* 0x000fe200078efcff */
[----:B------:R-:W-:Y:S01]  /*9160*/  IMAD R4, R32, c[0x0][0x1a8], RZ ;  /* 0x00006a0020047a24 */ /* 0x000fe200078e02ff */
[----:B------:R-:W-:Y:S01]  /*9170*/  SGXT R13, R13, 0x1 ;  /* 0x000000010d0d781a */ /* 0x000fe20000000200 */
[----:B------:R-:W-:Y:S01]  /*9180*/  IMAD.MOV.U32 R5, RZ, RZ, c[0x0][0x1a8] ;  /* 0x00006a00ff057624 */ /* 0x000fe200078e00ff */
[C---:B------:R-:W-:Y:S01]  /*9190*/  LEA R9, P1, R2.reuse, c[0x0][0x168], 0x1 ;  /* 0x00005a0002097a11 */ /* 0x040fe200078208ff */
[----:B------:R0:W-:Y:S01]  /*91a0*/  STL [R1+0x31c], R10 ;  /* 0x00031c0a01007387 */ /* 0x0001e20000100800 */
[----:B------:R-:W-:Y:S01]  /*91b0*/  LOP3.LUT R13, R13, 0x90, RZ, 0xc0, !PT ;  /* 0x000000900d0d7812 */ /* 0x000fe200078ec0ff */
[----:B------:R-:W-:Y:S01]  /*91c0*/  IMAD R5, R5, 0x100, R4 ;  /* 0x0000010005057824 */ /* 0x000fe200078e0204 */
[----:B------:R-:W-:-:S02]  /*91d0*/  LEA.HI.X.SX32 R2, R2, c[0x0][0x16c], 0x1, P1 ;  /* 0x00005b0002027a11 */ /* 0x000fc400008f0eff */
[-C--:B------:R-:W-:Y:S02]  /*91e0*/  LEA R28, P1, R4, R9.reuse, 0x1 ;  /* 0x00000009041c7211 */ /* 0x080fe400078208ff */
[----:B------:R-:W-:Y:S01]  /*91f0*/  LEA R26, P2, R5, R9, 0x1 ;  /* 0x00000009051a7211 */ /* 0x000fe200078408ff */
[----:B------:R-:W-:Y:S01]  /*9200*/  IMAD.HI R9, R8, 0x2, RZ ;  /* 0x0000000208097827 */ /* 0x000fe200078e02ff */
[----:B------:R-:W-:Y:S02]  /*9210*/  SHF.R.U32.HI R12, RZ, 0x4, R31 ;  /* 0x00000004ff0c7819 */ /* 0x000fe4000001161f */
[----:B0-----:R-:W-:Y:S01]  /*9220*/  LOP3.LUT R10, R6, 0x700, RZ, 0xc0, !PT ;  /* 0x00000700060a7812 */ /* 0x001fe200078ec0ff */
[----:B------:R-:W-:Y:S01]  /*9230*/  IMAD.HI R6, R3, 0x2, RZ ;  /* 0x0000000203067827 */ /* 0x000fe200078e02ff */
[----:B------:R-:W-:Y:S02]  /*9240*/  LOP3.LUT R3, R13, 0x10, R14, 0x78, !PT ;  /* 0x000000100d037812 */ /* 0x000fe400078e780e */
[----:B------:R-:W-:-:S02]  /*9250*/  LEA.HI.X.SX32 R29, R4, R2, 0x1, P1 ;  /* 0x00000002041d7211 */ /* 0x000fc400008f0eff */
[----:B------:R-:W-:Y:S02]  /*9260*/  LEA.HI.X.SX32 R27, R5, R2, 0x1, P2 ;  /* 0x00000002051b7211 */ /* 0x000fe400010f0eff */
[----:B------:R-:W-:Y:S01]  /*9270*/  IADD3 R2, R3, R11, R10 ;  /* 0x0000000b03027210 */ /* 0x000fe20007ffe00a */
[----:B------:R-:W-:Y:S01]  /*9280*/  STL.64 [R1+0x500], R28 ;  /* 0x0005001c01007387 */ /* 0x000fe20000100a00 */
[----:B------:R-:W-:Y:S02]  /*9290*/  SGXT.U32 R3, R12, 0x4 ;  /* 0x000000040c03781a */ /* 0x000fe40000000000 */
[C---:B------:R-:W-:Y:S01]  /*92a0*/  LEA.HI R4, R31.reuse, 0x30, RZ, 0x1c ;  /* 0x000000301f047811 */ /* 0x040fe200078fe0ff */
[----:B------:R0:W-:Y:S01]  /*92b0*/  STL [R1+0x52c], R2 ;  /* 0x00052c0201007387 */ /* 0x0001e20000100800 */
[----:B------:R-:W-:Y:S01]  /*92c0*/  LEA.HI R5, R31, 0x70, RZ, 0x1c ;  /* 0x000000701f057811 */ /* 0x000fe200078fe0ff */
[----:B------:R-:W-:Y:S01]  /*92d0*/  IMAD R15, R3, c[0x0][0x1b8], RZ ;  /* 0x00006e00030f7a24 */ /* 0x000fe200078e02ff */
[C---:B------:R-:W-:Y:S01]  /*92e0*/  LEA.HI R11, R31.reuse, 0x1b0, RZ, 0x1c ;  /* 0x000001b01f0b7811 */ /* 0x040fe200078fe0ff */
[----:B------:R-:W-:Y:S01]  /*92f0*/  IMAD R4, R4, c[0x0][0x1b8], RZ ;  /* 0x00006e0004047a24 */ /* 0x000fe200078e02ff */
[----:B------:R-:W-:Y:S01]  /*9300*/  LEA.HI R3, R31, 0xb0, RZ, 0x1c ;  /* 0x000000b01f037811 */ /* 0x000fe200078fe0ff */
[----:B------:R-:W-:Y:S01]  /*9310*/  IMAD R16, R5, c[0x0][0x1b8], RZ ;  /* 0x00006e0005107a24 */ /* 0x000fe200078e02ff */
[----:B------:R-:W-:Y:S01]  /*9320*/  LEA.HI R8, R31, 0xf0, RZ, 0x1c ;  /* 0x000000f01f087811 */ /* 0x000fe200078fe0ff */
[----:B------:R-:W-:Y:S01]  /*9330*/  IMAD R22, R11, c[0x0][0x1b8], RZ ;  /* 0x00006e000b167a24 */ /* 0x000fe200078e02ff */
[----:B------:R-:W-:Y:S01]  /*9340*/  LEA R40, P5, R15, R7, 0x1 ;  /* 0x000000070f287211 */ /* 0x000fe200078a08ff */
[----:B------:R-:W-:Y:S01]  /*9350*/  IMAD R3, R3, c[0x0][0x1b8], RZ ;  /* 0x00006e0003037a24 */ /* 0x000fe200078e02ff */
[----:B0-----:R-:W-:Y:S01]  /*9360*/  IADD3.X R2, R9, c[0x0][0x174], R6, P3, P4 ;  /* 0x00005d0009027a10 */ /* 0x001fe20001fe8406 */
[----:B------:R-:W-:Y:S01]  /*9370*/  IMAD R18, R8, c[0x0][0x1b8], RZ ;  /* 0x00006e0008127a24 */ /* 0x000fe200078e02ff */
[----:B------:R-:W-:Y:S01]  /*9380*/  MOV R6, c[0x0][0x1b8] ;  /* 0x00006e0000067a02 */ /* 0x000fe20000000f00 */
[----:B------:R-:W-:Y:S01]  /*9390*/  STL.64 [R1+0x4f8], R26 ;  /* 0x0004f81a01007387 */ /* 0x000fe20000100a00 */
[----:B------:R-:W-:-:S02]  /*93a0*/  LEA.HI R9, R31, 0x130, RZ, 0x1c ;  /* 0x000001301f097811 */ /* 0x000fc400078fe0ff */
[----:B------:R-:W-:Y:S01]  /*93b0*/  LEA.HI R10, R31, 0x170, RZ, 0x1c ;  /* 0x000001701f0a7811 */ /* 0x000fe200078fe0ff */
[----:B------:R-:W-:Y:S01]  /*93c0*/  IMAD R25, R6, 0x10, R15 ;  /* 0x0000001006197824 */ /* 0x000fe200078e020f */
[-C--:B------:R-:W-:Y:S01]  /*93d0*/  LEA R36, P1, R4, R7.reuse, 0x1 ;  /* 0x0000000704247211 */ /* 0x080fe200078208ff */
[----:B------:R-:W-:Y:S01]  /*93e0*/  IMAD R20, R9, c[0x0][0x1b8], RZ ;  /* 0x00006e0009147a24 */ /* 0x000fe200078e02ff */
[----:B------:R-:W-:Y:S01]  /*93f0*/  LEA.HI R12, R31, 0x1f0, RZ, 0x1c ;  /* 0x000001f01f0c7811 */ /* 0x000fe200078fe0ff */
[----:B------:R-:W-:Y:S01]  /*9400*/  IMAD R19, R6, 0x10, R25 ;  /* 0x0000001006137824 */ /* 0x000fe200078e0219 */
[-C--:B------:R-:W-:Y:S01]  /*9410*/  LEA R38, P6, R25, R7.reuse, 0x1 ;  /* 0x0000000719267211 */ /* 0x080fe200078c08ff */
[----:B------:R-:W-:Y:S01]  /*9420*/  IMAD R10, R10, c[0x0][0x1b8], RZ ;  /* 0x00006e000a0a7a24 */ /* 0x000fe200078e02ff */
[----:B------:R-:W-:Y:S01]  /*9430*/  LEA R34, P2, R16, R7, 0x1 ;  /* 0x0000000710227211 */ /* 0x000fe200078408ff */
[----:B------:R-:W-:Y:S01]  /*9440*/  IMAD R12, R12, c[0x0][0x1b8], RZ ;  /* 0x00006e000c0c7a24 */ /* 0x000fe200078e02ff */
[----:B------:R-:W-:-:S02]  /*9450*/  LEA R21, R6, R19, 0x5 ;  /* 0x0000001306157211 */ /* 0x000fc400078e28ff */
[-C--:B------:R-:W-:Y:S02]  /*9460*/  LEA.HI.X.SX32 R41, R15, R2.reuse, 0x1, P5 ;  /* 0x000000020f297211 */ /* 0x080fe400028f0eff */
[-C--:B------:R-:W-:Y:S01]  /*9470*/  LEA.HI.X.SX32 R39, R25, R2.reuse, 0x1, P6 ;  /* 0x0000000219277211 */ /* 0x080fe200030f0eff */
[----:B------:R-:W-:Y:S01]  /*9480*/  IMAD R23, R6, 0x10, R21 ;  /* 0x0000001006177824 */ /* 0x000fe200078e0215 */
[-C--:B------:R-:W-:Y:S01]  /*9490*/  LEA.HI.X.SX32 R37, R4, R2.reuse, 0x1, P1 ;  /* 0x0000000204257211 */ /* 0x080fe200008f0eff */
[----:B------:R0:W-:Y:S01]  /*94a0*/  STL.64 [R1+0x6a8], R40 ;  /* 0x0006a82801007387 */ /* 0x0001e20000100a00 */
[----:B------:R-:W-:Y:S01]  /*94b0*/  LEA.HI.X.SX32 R35, R16, R2, 0x1, P2 ;  /* 0x0000000210237211 */ /* 0x000fe200010f0eff */
[----:B------:R-:W-:Y:S01]  /*94c0*/  IMAD R5, R6, 0x10, R23 ;  /* 0x0000001006057824 */ /* 0x000fe200078e0217 */
[-C--:B------:R-:W-:Y:S01]  /*94d0*/  LEA R44, P3, R3, R7.reuse, 0x1 ;  /* 0x00000007032c7211 */ /* 0x080fe200078608ff */
[----:B------:R1:W-:Y:S01]  /*94e0*/  STL.64 [R1+0x6a0], R38 ;  /* 0x0006a02601007387 */ /* 0x0003e20000100a00 */
[----:B------:R-:W-:-:S02]  /*94f0*/  LEA R42, P4, R18, R7, 0x1 ;  /* 0x00000007122a7211 */ /* 0x000fc400078808ff */
[----:B------:R-:W-:Y:S01]  /*9500*/  LEA R11, R6, R5, 0x5 ;  /* 0x00000005060b7211 */ /* 0x000fe200078e28ff */
[----:B------:R2:W-:Y:S01]  /*9510*/  STL.64 [R1+0x690], R36 ;  /* 0x0006902401007387 */ /* 0x0005e20000100a00 */
[-C--:B------:R-:W-:Y:S02]  /*9520*/  LEA.HI.X.SX32 R45, R3, R2.reuse, 0x1, P3 ;  /* 0x00000002032d7211 */ /* 0x080fe400018f0eff */
[-C--:B------:R-:W-:Y:S01]  /*9530*/  LEA.HI.X.SX32 R43, R18, R2.reuse, 0x1, P4 ;  /* 0x00000002122b7211 */ /* 0x080fe200020f0eff */
[----:B------:R-:W-:Y:S01]  /*9540*/  IMAD R17, R6, 0x10, R11 ;  /* 0x0000001006117824 */ /* 0x000fe200078e020b */
[-C--:B0-----:R-:W-:Y:S01]  /*9550*/  LEA R40, P5, R20, R7.reuse, 0x1 ;  /* 0x0000000714287211 */ /* 0x081fe200078a08ff */
[----:B------:R0:W-:Y:S01]  /*9560*/  STL.64 [R1+0x670], R34 ;  /* 0x0006702201007387 */ /* 0x0001e20000100a00 */
[----:B------:R-:W-:Y:S01]  /*9570*/  LOP3.LUT R13, R13, 0x160, R30, 0xf8, !PT ;  /* 0x000001600d0d7812 */ /* 0x000fe200078ef81e */
[----:B------:R-:W-:Y:S01]  /*9580*/  IMAD R8, R6, 0x10, R17 ;  /* 0x0000001006087824 */ /* 0x000fe200078e0211 */
[----:B-1----:R-:W-:Y:S01]  /*9590*/  LEA R38, P6, R10, R7, 0x1 ;  /* 0x000000070a267211 */ /* 0x002fe200078c08ff */
[----:B------:R-:W-:Y:S01]  /*95a0*/  STL.64 [R1+0x650], R44 ;  /* 0x0006502c01007387 */ /* 0x000fe20000100a00 */
[----:B------:R-:W-:-:S02]  /*95b0*/  LEA.HI.X.SX32 R41, R20, R2, 0x1, P5 ;  /* 0x0000000214297211 */ /* 0x000fc400028f0eff */
[-C--:B--2---:R-:W-:Y:S01]  /*95c0*/  LEA R36, P1, R22, R7.reuse, 0x1 ;  /* 0x0000000716247211 */ /* 0x084fe200078208ff */
[----:B------:R-:W-:Y:S01]  /*95d0*/  STL.64 [R1+0x630], R42 ;  /* 0x0006302a01007387 */ /* 0x000fe20000100a00 */
[-C--:B------:R-:W-:Y:S02]  /*95e0*/  LEA.HI.X.SX32 R39, R10, R2.reuse, 0x1, P6 ;  /* 0x000000020a277211 */ /* 0x080fe400030f0eff */
[----:B------:R-:W-:Y:S01]  /*95f0*/  LEA.HI.X.SX32 R37, R22, R2, 0x1, P1 ;  /* 0x0000000216257211 */ /* 0x000fe200008f0eff */
[----:B------:R-:W-:Y:S01]  /*9600*/  STL.64 [R1+0x610], R40 ;  /* 0x0006102801007387 */ /* 0x000fe20000100a00 */
[----:B0-----:R-:W-:Y:S02]  /*9610*/  LEA R34, P2, R12, R7, 0x1 ;  /* 0x000000070c227211 */ /* 0x001fe400078408ff */
[----:B------:R-:W-:Y:S01]  /*9620*/  LEA R9, R6, R8, 0x5 ;  /* 0x0000000806097211 */ /* 0x000fe200078e28ff */
[----:B------:R0:W-:Y:S01]  /*9630*/  STL.64 [R1+0x5f0], R38 ;  /* 0x0005f02601007387 */ /* 0x0001e20000100a00 */
[----:B------:R-:W-:-:S02]  /*9640*/  LEA.HI.X.SX32 R35, R12, R2, 0x1, P2 ;  /* 0x000000020c237211 */ /* 0x000fc400010f0eff */
[----:B------:R-:W-:Y:S01]  /*9650*/  ISETP.LT.U32.AND P0, PT, R32, 0x40, !P0 ;  /* 0x000000402000780c */ /* 0x000fe20004701070 */
[----:B------:R1:W-:Y:S01]  /*9660*/  STL.64 [R1+0x5d0], R36 ;  /* 0x0005d02401007387 */ /* 0x0003e20000100a00 */
[----:B------:R-:W-:-:S03]  /*9670*/  IMAD R15, R6, 0x10, R9 ;  /* 0x00000010060f7824 */ /* 0x000fc600078e0209 */
[----:B------:R2:W-:Y:S01]  /*9680*/  STL.64 [R1+0x5b0], R34 ;  /* 0x0005b02201007387 */ /* 0x0005e20000100a00 */
[----:B------:R-:W-:Y:S01]  /*9690*/  IMAD R3, R6, 0x10, R15 ;  /* 0x0000001006037824 */ /* 0x000fe200078e020f */
[----:B0-----:R-:W-:-:S04]  /*96a0*/  LEA R38, P1, R19, R7, 0x1 ;  /* 0x0000000713267211 */ /* 0x001fc800078208ff */
[C---:B------:R-:W-:Y:S02]  /*96b0*/  LEA R10, R6.reuse, R3, 0x5 ;  /* 0x00000003060a7211 */ /* 0x040fe400078e28ff */
[-C--:B------:R-:W-:Y:S02]  /*96c0*/  LEA.HI.X.SX32 R39, R19, R2.reuse, 0x1, P1 ;  /* 0x0000000213277211 */ /* 0x080fe400008f0eff */
[-C--:B-1----:R-:W-:Y:S01]  /*96d0*/  LEA R36, P2, R21, R7.reuse, 0x1 ;  /* 0x0000000715247211 */ /* 0x082fe200078408ff */
[C---:B------:R-:W-:Y:S01]  /*96e0*/  IMAD R12, R6.reuse, 0x10, R10 ;  /* 0x00000010060c7824 */ /* 0x040fe200078e020a */
[----:B--2---:R-:W-:Y:S01]  /*96f0*/  LEA R34, P3, R23, R7, 0x1 ;  /* 0x0000000717227211 */ /* 0x004fe200078608ff */
[----:B------:R-:W-:Y:S01]  /*9700*/  STL.64 [R1+0x698], R38 ;  /* 0x0006982601007387 */ /* 0x000fe20000100a00 */
[-C--:B------:R-:W-:Y:S01]  /*9710*/  LEA.HI.X.SX32 R37, R21, R2.reuse, 0x1, P2 ;  /* 0x0000000215257211 */ /* 0x080fe200010f0eff */
[----:B------:R-:W-:Y:S01]  /*9720*/  IMAD R4, R6, 0x10, R12 ;  /* 0x0000001006047824 */ /* 0x000fe200078e020c */
[----:B------:R-:W-:-:S02]  /*9730*/  LEA.HI.X.SX32 R35, R23, R2, 0x1, P3 ;  /* 0x0000000217237211 */ /* 0x000fc400018f0eff */
[-C--:B------:R-:W-:Y:S02]  /*9740*/  LEA R20, P2, R11, R7.reuse, 0x1 ;  /* 0x000000070b147211 */ /* 0x080fe400078408ff */
[-C--:B------:R-:W-:Y:S01]  /*9750*/  LEA R18, P3, R17, R7.reuse, 0x1 ;  /* 0x0000000711127211 */ /* 0x080fe200078608ff */
[----:B------:R0:W-:Y:S01]  /*9760*/  STL.64 [R1+0x680], R34 ;  /* 0x0006802201007387 */ /* 0x0001e20000100a00 */
[-C--:B------:R-:W-:Y:S02]  /*9770*/  LEA.HI.X.SX32 R21, R11, R2.reuse, 0x1, P2 ;  /* 0x000000020b157211 */ /* 0x080fe400010f0eff */
[----:B------:R-:W-:Y:S01]  /*9780*/  LEA.HI.X.SX32 R19, R17, R2, 0x1, P3 ;  /* 0x0000000211137211 */ /* 0x000fe200018f0eff */
[----:B------:R-:W-:Y:S01]  /*9790*/  STL.64 [R1+0x688], R36 ;  /* 0x0006882401007387 */ /* 0x000fe20000100a00 */
[----:B0-----:R-:W-:-:S04]  /*97a0*/  LEA R34, P1, R5, R7, 0x1 ;  /* 0x0000000705227211 */ /* 0x001fc800078208ff */
[----:B------:R-:W-:Y:S02]  /*97b0*/  LEA.HI.X.SX32 R35, R5, R2, 0x1, P1 ;  /* 0x0000000205237211 */ /* 0x000fe400008f0eff */
[----:B------:R-:W-:Y:S02]  /*97c0*/  LEA R22, P1, R8, R7, 0x1 ;  /* 0x0000000708167211 */ /* 0x000fe400078208ff */
[----:B------:R-:W-:Y:S01]  /*97d0*/  LEA R5, R6, R4, 0x5 ;  /* 0x0000000406057211 */ /* 0x000fe200078e28ff */
[----:B------:R-:W-:Y:S01]  /*97e0*/  STL.64 [R1+0x678], R34 ;  /* 0x0006782201007387 */ /* 0x000fe20000100a00 */
[----:B------:R-:W-:-:S03]  /*97f0*/  LEA.HI.X.SX32 R23, R8, R2, 0x1, P1 ;  /* 0x0000000208177211 */ /* 0x000fc600008f0eff */
[----:B------:R0:W-:Y:S01]  /*9800*/  STL.64 [R1+0x668], R20 ;  /* 0x0006681401007387 */ /* 0x0001e20000100a00 */
[----:B------:R-:W-:-:S03]  /*9810*/  IMAD R11, R6, 0x10, R5 ;  /* 0x00000010060b7824 */ /* 0x000fc600078e0205 */
[----:B------:R1:W-:Y:S01]  /*9820*/  STL.64 [R1+0x660], R18 ;  /* 0x0006601201007387 */ /* 0x0003e20000100a00 */
[----:B------:R-:W-:-:S03]  /*9830*/  IMAD R8, R6, 0x10, R11 ;  /* 0x0000001006087824 */ /* 0x000fc600078e020b */
[----:B------:R-:W-:Y:S01]  /*9840*/  STL.64 [R1+0x658], R22 ;  /* 0x0006581601007387 */ /* 0x000fe20000100a00 */
[-C--:B0-----:R-:W-:Y:S02]  /*9850*/  LEA R20, P2, R9, R7.reuse, 0x1 ;  /* 0x0000000709147211 */ /* 0x081fe400078408ff */
[-C--:B-1----:R-:W-:Y:S02]  /*9860*/  LEA R18, P3, R15, R7.reuse, 0x1 ;  /* 0x000000070f127211 */ /* 0x082fe400078608ff */
[-C--:B------:R-:W-:Y:S02]  /*9870*/  LEA.HI.X.SX32 R21, R9, R2.reuse, 0x1, P2 ;  /* 0x0000000209157211 */ /* 0x080fe400010f0eff */
[----:B------:R-:W-:Y:S02]  /*9880*/  LEA.HI.X.SX32 R19, R15, R2, 0x1, P3 ;  /* 0x000000020f137211 */ /* 0x000fe400018f0eff */
[----:B------:R-:W-:Y:S01]  /*9890*/  LEA R16, P3, R12, R7, 0x1 ;  /* 0x000000070c107211 */ /* 0x000fe200078608ff */
[----:B------:R0:W-:Y:S01]  /*98a0*/  STL.64 [R1+0x648], R20 ;  /* 0x0006481401007387 */ /* 0x0001e20000100a00 */
[----:B------:R-:W-:-:S02]  /*98b0*/  LEA R9, R6, R8, 0x5 ;  /* 0x0000000806097211 */ /* 0x000fc400078e28ff */
[-C--:B------:R-:W-:Y:S01]  /*98c0*/  LEA.HI.X.SX32 R17, R12, R2.reuse, 0x1, P3 ;  /* 0x000000020c117211 */ /* 0x080fe200018f0eff */
[----:B------:R1:W-:Y:S01]  /*98d0*/  STL.64 [R1+0x640], R18 ;  /* 0x0006401201007387 */ /* 0x0003e20000100a00 */
[CC--:B0-----:R-:W-:Y:S02]  /*98e0*/  LEA R20, P1, R3.reuse, R7.reuse, 0x1 ;  /* 0x0000000703147211 */ /* 0x0c1fe400078208ff */
[C---:B-1----:R-:W-:Y:S02]  /*98f0*/  LEA R18, P2, R10.reuse, R7, 0x1 ;  /* 0x000000070a127211 */ /* 0x042fe400078408ff */
[-C--:B------:R-:W-:Y:S02]  /*9900*/  LEA.HI.X.SX32 R21, R3, R2.reuse, 0x1, P1 ;  /* 0x0000000203157211 */ /* 0x080fe400008f0eff */
[----:B------:R-:W-:Y:S01]  /*9910*/  LEA.HI.X.SX32 R19, R10, R2, 0x1, P2 ;  /* 0x000000020a137211 */ /* 0x000fe200010f0eff */
[C---:B------:R-:W-:Y:S02]  /*9920*/  IMAD R10, R6.reuse, 0x10, R9 ;  /* 0x00000010060a7824 */ /* 0x040fe400078e0209 */
[----:B------:R0:W-:Y:S02]  /*9930*/  STL.64 [R1+0x638], R20 ;  /* 0x0006381401007387 */ /* 0x0001e40000100a00 */
[----:B------:R-:W-:-:S02]  /*9940*/  IMAD R3, R6, 0x10, R10 ;  /* 0x0000001006037824 */ /* 0x000fc400078e020a */
[----:B------:R1:W-:Y:S04]  /*9950*/  STL.64 [R1+0x628], R18 ;  /* 0x0006281201007387 */ /* 0x0003e80000100a00 */
[----:B------:R2:W-:Y:S01]  /*9960*/  STL.64 [R1+0x620], R16 ;  /* 0x0006201001007387 */ /* 0x0005e20000100a00 */
[CC--:B0-----:R-:W-:Y:S02]  /*9970*/  LEA R20, P1, R4.reuse, R7.reuse, 0x1 ;  /* 0x0000000704147211 */ /* 0x0c1fe400078208ff */
[-C--:B-1----:R-:W-:Y:S02]  /*9980*/  LEA R18, P2, R5, R7.reuse, 0x1 ;  /* 0x0000000705127211 */ /* 0x082fe400078408ff */
[----:B------:R-:W-:Y:S02]  /*9990*/  LEA.HI.X.SX32 R21, R4, R2, 0x1, P1 ;  /* 0x0000000204157211 */ /* 0x000fe400008f0eff */
[----:B--2---:R-:W-:-:S02]  /*99a0*/  LEA R16, P3, R11, R7, 0x1 ;  /* 0x000000070b107211 */ /* 0x004fc400078608ff */
[-C--:B------:R-:W-:Y:S01]  /*99b0*/  LEA.HI.X.SX32 R19, R5, R2.reuse, 0x1, P2 ;  /* 0x0000000205137211 */ /* 0x080fe200010f0eff */
[----:B------:R0:W-:Y:S01]  /*99c0*/  STL.64 [R1+0x618], R20 ;  /* 0x0006181401007387 */ /* 0x0001e20000100a00 */
[----:B------:R-:W-:Y:S02]  /*99d0*/  LEA.HI.X.SX32 R17, R11, R2, 0x1, P3 ;  /* 0x000000020b117211 */ /* 0x000fe400018f0eff */
[C---:B------:R-:W-:Y:S01]  /*99e0*/  LEA R4, R6.reuse, R3, 0x5 ;  /* 0x0000000306047211 */ /* 0x040fe200078e28ff */
[----:B------:R1:W-:Y:S04]  /*99f0*/  STL.64 [R1+0x608], R18 ;  /* 0x0006081201007387 */ /* 0x0003e80000100a00 */
[----:B------:R2:W-:Y:S01]  /*9a00*/  STL.64 [R1+0x600], R16 ;  /* 0x0006001001007387 */ /* 0x0005e20000100a00 */
[----:B------:R-:W-:Y:S01]  /*9a10*/  IMAD R5, R6, 0x10, R4 ;  /* 0x0000001006057824 */ /* 0x000fe200078e0204 */
[----:B0-----:R-:W-:-:S03]  /*9a20*/  LEA R20, P1, R8, R7, 0x1 ;  /* 0x0000000708147211 */ /* 0x001fc600078208ff */
[----:B------:R-:W-:Y:S01]  /*9a30*/  IMAD R6, R6, 0x10, R5 ;  /* 0x0000001006067824 */ /* 0x000fe200078e0205 */
[CC--:B-1----:R-:W-:Y:S02]  /*9a40*/  LEA R18, P2, R9.reuse, R7.reuse, 0x1 ;  /* 0x0000000709127211 */ /* 0x0c2fe400078408ff */
[-C--:B------:R-:W-:Y:S02]  /*9a50*/  LEA.HI.X.SX32 R21, R8, R2.reuse, 0x1, P1 ;  /* 0x0000000208157211 */ /* 0x080fe400008f0eff */
[CC--:B--2---:R-:W-:Y:S02]  /*9a60*/  LEA R16, P3, R10.reuse, R7.reuse, 0x1 ;  /* 0x000000070a107211 */ /* 0x0c4fe400078608ff */
[-C--:B------:R-:W-:Y:S01]  /*9a70*/  LEA.HI.X.SX32 R19, R9, R2.reuse, 0x1, P2 ;  /* 0x0000000209137211 */ /* 0x080fe200010f0eff */
[----:B------:R0:W-:Y:S01]  /*9a80*/  STL.64 [R1+0x5f8], R20 ;  /* 0x0005f81401007387 */ /* 0x0001e20000100a00 */
[-C--:B------:R-:W-:Y:S02]  /*9a90*/  LEA.HI.X.SX32 R17, R10, R2.reuse, 0x1, P3 ;  /* 0x000000020a117211 */ /* 0x080fe400018f0eff */
[C---:B------:R-:W-:Y:S01]  /*9aa0*/  LEA R8, P4, R6.reuse, R7, 0x1 ;  /* 0x0000000706087211 */ /* 0x040fe200078808ff */
[----:B------:R1:W-:Y:S03]  /*9ab0*/  STL.64 [R1+0x5e8], R18 ;  /* 0x0005e81201007387 */ /* 0x0003e60000100a00 */
[----:B------:R-:W-:Y:S01]  /*9ac0*/  LEA.HI.X.SX32 R9, R6, R2, 0x1, P4 ;  /* 0x0000000206097211 */ /* 0x000fe200020f0eff */
[----:B------:R2:W-:Y:S01]  /*9ad0*/  STL.64 [R1+0x5e0], R16 ;  /* 0x0005e01001007387 */ /* 0x0005e20000100a00 */
[----:B------:R-:W-:-:S02]  /*9ae0*/  MOV R6, 0xff800000 ;  /* 0xff80000000067802 */ /* 0x000fc40000000f00 */
[CC--:B0-----:R-:W-:Y:S02]  /*9af0*/  LEA R20, P1, R3.reuse, R7.reuse, 0x1 ;  /* 0x0000000703147211 */ /* 0x0c1fe400078208ff */
[CC--:B-1----:R-:W-:Y:S02]  /*9b00*/  LEA R18, P2, R4.reuse, R7.reuse, 0x1 ;  /* 0x0000000704127211 */ /* 0x0c2fe400078408ff */
[-C--:B------:R-:W-:Y:S02]  /*9b10*/  LEA.HI.X.SX32 R21, R3, R2.reuse, 0x1, P1 ;  /* 0x0000000203157211 */ /* 0x080fe400008f0eff */
[C---:B--2---:R-:W-:Y:S01]  /*9b20*/  LEA R16, P3, R5.reuse, R7, 0x1 ;  /* 0x0000000705107211 */ /* 0x044fe200078608ff */
[----:B------:R-:W-:Y:S01]  /*9b30*/  IMAD.MOV.U32 R7, RZ, RZ, -0x800000 ;  /* 0xff800000ff077424 */ /* 0x000fe200078e00ff */
[-C--:B------:R-:W-:Y:S01]  /*9b40*/  LEA.HI.X.SX32 R19, R4, R2.reuse, 0x1, P2 ;  /* 0x0000000204137211 */ /* 0x080fe200010f0eff */
[----:B------:R0:W-:Y:S01]  /*9b50*/  STL.64 [R1+0x5d8], R20 ;  /* 0x0005d81401007387 */ /* 0x0001e20000100a00 */
[----:B------:R-:W-:Y:S01]  /*9b60*/  LEA.HI.X.SX32 R17, R5, R2, 0x1, P3 ;  /* 0x0000000205117211 */ /* 0x000fe200018f0eff */
[----:B------:R-:W-:Y:S01]  /*9b70*/  IMAD.MOV.U32 R5, RZ, RZ, 0x3f800000 ;  /* 0x3f800000ff057424 */ /* 0x000fe200078e00ff */
[----:B------:R-:W-:Y:S01]  /*9b80*/  MOV R3, 0xff800000 ;  /* 0xff80000000037802 */ /* 0x000fe20000000f00 */
[----:B------:R1:W-:Y:S01]  /*9b90*/  STL.64 [R1+0x5c8], R18 ;  /* 0x0005c81201007387 */ /* 0x0003e20000100a00 */
[----:B------:R-:W-:-:S02]  /*9ba0*/  SHF.R.S32.HI R2, RZ, 0x6, R31 ;  /* 0x00000006ff027819 */ /* 0x000fc4000001141f */
[----:B------:R-:W-:Y:S01]  /*9bb0*/  MOV R4, c[0x0][0x1a4] ;  /* 0x0000690000047a02 */ /* 0x000fe20000000f00 */
[----:B------:R-:W-:Y:S01]  /*9bc0*/  STL.64 [R1+0x5c0], R16 ;  /* 0x0005c01001007387 */ /* 0x000fe20000100a00 */
[----:B------:R-:W-:Y:S02]  /*9bd0*/  SGXT R2, R2, 0x1 ;  /* 0x000000010202781a */ /* 0x000fe40000000200 */
[----:B------:R-:W-:Y:S01]  /*9be0*/  LOP3.LUT P1, RZ, R31, 0x1, RZ, 0xc0, !PT ;  /* 0x000000011fff7812 */ /* 0x000fe2000782c0ff */
[----:B------:R-:W-:Y:S01]  /*9bf0*/  STL.64 [R1+0x5b8], R8 ;  /* 0x0005b80801007387 */ /* 0x000fe20000100a00 */
[----:B0-----:R-:W-:Y:S01]  /*9c00*/  IMAD.SHL.U32 R21, R32, 0x2, RZ ;  /* 0x0000000220157824 */ /* 0x001fe200078e00ff */
[----:B------:R-:W-:Y:S01]  /*9c10*/  LOP3.LUT R20, R14, 0x38, RZ, 0xc0, !PT ;  /* 0x000000380e147812 */ /* 0x000fe200078ec0ff */
[C---:B------:R-:W-:Y:S01]  /*9c20*/  IMAD.SHL.U32 R10, R4.reuse, 0x8, RZ ;  /* 0x00000008040a7824 */ /* 0x040fe200078e00ff */
[----:B------:R0:W-:Y:S01]  /*9c30*/  STL [R1+0x570], R5 ;  /* 0x0005700501007387 */ /* 0x0001e20000100800 */
[----:B-1----:R-:W-:Y:S01]  /*9c40*/  SHF.R.U32.HI R19, RZ, 0x3, R31 ;  /* 0x00000003ff137819 */ /* 0x002fe2000001161f */
[C---:B------:R-:W-:Y:S01]  /*9c50*/  IMAD R11, R4.reuse, 0x9, RZ ;  /* 0x00000009040b7824 */ /* 0x040fe200078e02ff */
[----:B------:R-:W-:Y:S01]  /*9c60*/  LOP3.LUT R22, R21, 0x10, RZ, 0x3c, !PT ;  /* 0x0000001015167812 */ /* 0x000fe200078e3cff */
[----:B------:R-:W-:Y:S01]  /*9c70*/  STL [R1+0x294], RZ ;  /* 0x000294ff01007387 */ /* 0x000fe20000100800 */
[----:B------:R-:W-:Y:S01]  /*9c80*/  LOP3.LUT R19, R19, 0x4, RZ, 0xc0, !PT ;  /* 0x0000000413137812 */ /* 0x000fe200078ec0ff */
[----:B------:R-:W-:Y:S01]  /*9c90*/  IMAD R12, R4, 0xa, RZ ;  /* 0x0000000a040c7824 */ /* 0x000fe200078e02ff */
[C---:B------:R-:W-:Y:S01]  /*9ca0*/  LOP3.LUT R23, R21.reuse, 0x20, RZ, 0x3c, !PT ;  /* 0x0000002015177812 */ /* 0x040fe200078e3cff */
[----:B------:R1:W-:Y:S01]  /*9cb0*/  STL [R1+0x2d8], R3 ;  /* 0x0002d80301007387 */ /* 0x0003e20000100800 */
[C---:B------:R-:W-:Y:S01]  /*9cc0*/  LOP3.LUT R22, R21.reuse, 0x40, RZ, 0x3c, !PT ;  /* 0x0000004015167812 */ /* 0x040fe200078e3cff */
[----:B0-----:R-:W-:Y:S01]  /*9cd0*/  IMAD.MOV.U32 R5, RZ, RZ, -0x800000 ;  /* 0xff800000ff057424 */ /* 0x001fe200078e00ff */
[----:B------:R-:W-:Y:S01]  /*9ce0*/  LOP3.LUT R2, R2, 0x90, RZ, 0xc0, !PT ;  /* 0x0000009002027812 */ /* 0x000fe200078ec0ff */
[----:B------:R-:W-:Y:S01]  /*9cf0*/  STL [R1+0x2dc], R7 ;  /* 0x0002dc0701007387 */ /* 0x000fe20000100800 */
[C---:B------:R-:W-:Y:S01]  /*9d00*/  LOP3.LUT R25, R21.reuse, 0x30, RZ, 0x3c, !PT ;  /* 0x0000003015197812 */ /* 0x040fe200078e3cff */
[----:B------:R-:W-:Y:S01]  /*9d10*/  IMAD.IADD R20, R20, 0x1, R19 ;  /* 0x0000000114147824 */ /* 0x000fe200078e0213 */
[C---:B------:R-:W-:Y:S01]  /*9d20*/  LOP3.LUT R23, R21.reuse, 0x50, RZ, 0x3c, !PT ;  /* 0x0000005015177812 */ /* 0x040fe200078e3cff */
[----:B------:R-:W-:Y:S01]  /*9d30*/  STL [R1+0x310], R6 ;  /* 0x0003100601007387 */ /* 0x000fe20000100800 */
[C---:B------:R-:W-:Y:S01]  /*9d40*/  LOP3.LUT R22, R21.reuse, 0x60, RZ, 0x3c, !PT ;  /* 0x0000006015167812 */ /* 0x040fe200078e3cff */
[C---:B------:R-:W-:Y:S01]  /*9d50*/  IMAD R8, R4.reuse, 0x6, RZ ;  /* 0x0000000604087824 */ /* 0x040fe200078e02ff */
[----:B------:R-:W-:Y:S01]  /*9d60*/  LOP3.LUT R21, R21, 0x70, RZ, 0x3c, !PT ;  /* 0x0000007015157812 */ /* 0x000fe200078e3cff */
[----:B------:R-:W-:Y:S01]  /*9d70*/  STL [R1+0x314], R5 ;  /* 0x0003140501007387 */ /* 0x000fe20000100800 */
[----:B------:R-:W-:Y:S01]  /*9d80*/  LOP3.LUT R19, R13, 0x10, R31, 0x78, !PT ;  /* 0x000000100d137812 */ /* 0x000fe200078e781f */
[----:B------:R-:W-:Y:S01]  /*9d90*/  IMAD.WIDE R22, R4, 0x2, R26 ;  /* 0x0000000204167825 */ /* 0x000fe200078e021a */
[C---:B------:R-:W-:Y:S01]  /*9da0*/  LOP3.LUT R20, R0.reuse, 0x40, RZ, 0x3c, !PT ;  /* 0x0000004000147812 */ /* 0x040fe200078e3cff */
[----:B------:R-:W-:Y:S01]  /*9db0*/  STL [R1+0x318], R7 ;  /* 0x0003180701007387 */ /* 0x000fe20000100800 */
[----:B------:R-:W-:Y:S01]  /*9dc0*/  LOP3.LUT R13, R0, 0x20, RZ, 0x3c, !PT ;  /* 0x00000020000d7812 */ /* 0x000fe200078e3cff */
[----:B------:R-:W-:Y:S01]  /*9dd0*/  IMAD.WIDE R20, R4, 0x2, R28 ;  /* 0x0000000204147825 */ /* 0x000fe200078e021c */
[----:B------:R-:W-:Y:S01]  /*9de0*/  LOP3.LUT R13, R24, 0x40, RZ, 0x3c, !PT ;  /* 0x00000040180d7812 */ /* 0x000fe200078e3cff */
[----:B------:R-:W-:Y:S02]  /*9df0*/  STL [R1+0x530], R6 ;  /* 0x0005300601007387 */ /* 0x000fe40000100800 */
[----:B------:R-:W-:-:S02]  /*9e00*/  IMAD R9, R4, 0x7, RZ ;  /* 0x0000000704097824 */ /* 0x000fc400078e02ff */
[----:B------:R-:W-:Y:S01]  /*9e10*/  STL [R1+0x534], R5 ;  /* 0x0005340501007387 */ /* 0x000fe20000100800 */
[C---:B------:R-:W-:Y:S02]  /*9e20*/  IMAD R15, R4.reuse, 0xc, RZ ;  /* 0x0000000c040f7824 */ /* 0x040fe400078e02ff */
[C---:B------:R-:W-:Y:S01]  /*9e30*/  IMAD R16, R4.reuse, 0xd, RZ ;  /* 0x0000000d04107824 */ /* 0x040fe200078e02ff */
[----:B------:R-:W-:Y:S01]  /*9e40*/  STL [R1+0x538], R7 ;  /* 0x0005380701007387 */ /* 0x000fe20000100800 */
[C---:B------:R-:W-:Y:S02]  /*9e50*/  IMAD R17, R4.reuse, 0xe, RZ ;  /* 0x0000000e04117824 */ /* 0x040fe400078e02ff */
[----:B------:R-:W-:Y:S01]  /*9e60*/  IMAD R18, R4, 0xf, RZ ;  /* 0x0000000f04127824 */ /* 0x000fe200078e02ff */
[----:B------:R-:W-:Y:S01]  /*9e70*/  STL [R1+0x53c], R6 ;  /* 0x00053c0601007387 */ /* 0x000fe20000100800 */
[----:B-1----:R-:W-:-:S03]  /*9e80*/  IMAD.MOV.U32 R3, RZ, RZ, RZ ;  /* 0x000000ffff037224 */ /* 0x002fc600078e00ff */
[----:B------:R-:W-:Y:S04]  /*9e90*/  STL [R1+0x540], R5 ;  /* 0x0005400501007387 */ /* 0x000fe80000100800 */
[----:B------:R-:W-:Y:S04]  /*9ea0*/  STL [R1+0x544], R7 ;  /* 0x0005440701007387 */ /* 0x000fe80000100800 */
[----:B------:R-:W-:Y:S04]  /*9eb0*/  STL [R1+0x548], R6 ;  /* 0x0005480601007387 */ /* 0x000fe80000100800 */
[----:B------:R-:W-:Y:S04]  /*9ec0*/  STL [R1+0x54c], R5 ;  /* 0x00054c0501007387 */ /* 0x000fe80000100800 */
[----:B------:R0:W-:Y:S04]  /*9ed0*/  STL [R1+0x554], R7 ;  /* 0x0005540701007387 */ /* 0x0001e80000100800 */
[----:B------:R1:W-:Y:S04]  /*9ee0*/  STL [R1+0x55c], R6 ;  /* 0x00055c0601007387 */ /* 0x0003e80000100800 */
[----:B------:R-:W-:Y:S01]  /*9ef0*/  STL [R1+0x558], RZ ;  /* 0x000558ff01007387 */ /* 0x000fe20000100800 */
[----:B0-----:R-:W-:-:S03]  /*9f00*/  IMAD.MOV.U32 R7, RZ, RZ, 0x3f800000 ;  /* 0x3f800000ff077424 */ /* 0x001fc600078e00ff */
[----:B------:R0:W-:Y:S01]  /*9f10*/  STL [R1+0x560], R5 ;  /* 0x0005600501007387 */ /* 0x0001e20000100800 */
[----:B-1----:R-:W-:-:S03]  /*9f20*/  MOV R6, 0x3f800000 ;  /* 0x3f80000000067802 */ /* 0x002fc60000000f00 */
[----:B------:R-:W-:Y:S04]  /*9f30*/  STL [R1+0x574], R7 ;  /* 0x0005740701007387 */ /* 0x000fe80000100800 */
[----:B------:R-:W-:Y:S01]  /*9f40*/  STL [R1+0x578], R6 ;  /* 0x0005780601007387 */ /* 0x000fe20000100800 */
[----:B0-----:R-:W-:-:S05]  /*9f50*/  IMAD.MOV.U32 R5, RZ, RZ, 0x3f800000 ;  /* 0x3f800000ff057424 */ /* 0x001fca00078e00ff */
        /* <DEDUP_REMOVED lines=12> */
[----:B------:R-:W-:Y:S01]  /*a020*/  STL [R1+0x2f0], RZ ;  /* 0x0002f0ff01007387 */ /* 0x000fe20000100800 */
[----:B0-----:R-:W-:-:S03]  /*a030*/  IMAD R7, R4, 0x5, RZ ;  /* 0x0000000504077824 */ /* 0x001fc600078e02ff */
[----:B------:R0:W-:Y:S01]  /*a040*/  STL [R1+0x5ac], R5 ;  /* 0x0005ac0501007387 */ /* 0x0001e20000100800 */
[----:B-1----:R-:W-:-:S03]  /*a050*/  SHF.L.U32 R6, R4, 0x2, RZ ;  /* 0x0000000204067819 */ /* 0x002fc600000006ff */
[----:B------:R-:W-:Y:S04]  /*a060*/  STL [R1+0x2f4], RZ ;  /* 0x0002f4ff01007387 */ /* 0x000fe80000100800 */
[----:B------:R-:W-:Y:S01]  /*a070*/  STL [R1+0x2f8], RZ ;  /* 0x0002f8ff01007387 */ /* 0x000fe20000100800 */
[----:B0-----:R-:W-:Y:S01]  /*a080*/  LOP3.LUT R5, R2, 0x17e, R14, 0x78, !PT ;  /* 0x0000017e02057812 */ /* 0x001fe200078e780e */
[C---:B------:R-:W-:Y:S02]  /*a090*/  IMAD.SHL.U32 R2, R4.reuse, 0x2, RZ ;  /* 0x0000000204027824 */ /* 0x040fe400078e00ff */
[----:B------:R-:W-:Y:S01]  /*a0a0*/  STL [R1+0x2fc], RZ ;  /* 0x0002fcff01007387 */ /* 0x000fe20000100800 */
[----:B------:R-:W-:Y:S02]  /*a0b0*/  IMAD R5, R4, 0x3, RZ ;  /* 0x0000000304057824 */ /* 0x000fe400078e02ff */
[----:B------:R-:W-:Y:S01]  /*a0c0*/  IMAD.WIDE R24, R2, 0x2, R28 ;  /* 0x0000000202187825 */ /* 0x000fe200078e021c */
[----:B------:R-:W-:Y:S03]  /*a0d0*/  STL [R1+0x360], RZ ;  /* 0x000360ff01007387 */ /* 0x000fe60000100800 */
[----:B------:R-:W-:Y:S01]  /*a0e0*/  IMAD R14, R4, 0xb, RZ ;  /* 0x0000000b040e7824 */ /* 0x000fe200078e02ff */
[----:B------:R-:W-:Y:S04]  /*a0f0*/  STL [R1+0x364], RZ ;  /* 0x000364ff01007387 */ /* 0x000fe80000100800 */
        /* <DEDUP_REMOVED lines=250> */
[----:B------:R0:W-:Y:S04]  /*b0a0*/  STL [R1+0x4f0], R19 ;  /* 0x0004f01301007387 */ /* 0x0001e80000100800 */
[----:B------:R-:W-:Y:S04]  /*b0b0*/  STL [R1+0x6b0], R13 ;  /* 0x0006b00d01007387 */ /* 0x000fe80000100800 */
[----:B------:R1:W-:Y:S01]  /*b0c0*/  STL.64 [R1+0x7a0], R20 ;  /* 0x0007a01401007387 */ /* 0x0003e20000100a00 */
[----:B0-----:R-:W-:-:S03]  /*b0d0*/  LOP3.LUT R19, R0, 0x60, RZ, 0x3c, !PT ;  /* 0x0000006000137812 */ /* 0x001fc600078e3cff */
[----:B------:R0:W-:Y:S04]  /*b0e0*/  STL.64 [R1+0x798], R22 ;  /* 0x0007981601007387 */ /* 0x0001e80000100a00 */
[----:B------:R-:W-:Y:S01]  /*b0f0*/  STL.64 [R1+0x790], R24 ;  /* 0x0007901801007387 */ /* 0x000fe20000100a00 */
[----:B-1----:R-:W-:-:S04]  /*b100*/  IMAD.WIDE R20, R2, 0x2, R26 ;  /* 0x0000000202147825 */ /* 0x002fc800078e021a */
[C---:B0-----:R-:W-:Y:S01]  /*b110*/  IMAD.WIDE R22, R5.reuse, 0x2, R28 ;  /* 0x0000000205167825 */ /* 0x041fe200078e021c */
[----:B------:R0:W-:Y:S03]  /*b120*/  STL.64 [R1+0x788], R20 ;  /* 0x0007881401007387 */ /* 0x0001e60000100a00 */
[----:B------:R-:W-:Y:S01]  /*b130*/  IMAD.WIDE R4, R5, 0x2, R26 ;  /* 0x0000000205047825 */ /* 0x000fe200078e021a */
[----:B------:R1:W-:Y:S04]  /*b140*/  STL.64 [R1+0x780], R22 ;  /* 0x0007801601007387 */ /* 0x0003e80000100a00 */
[----:B------:R2:W-:Y:S01]  /*b150*/  STL.64 [R1+0x778], R4 ;  /* 0x0007780401007387 */ /* 0x0005e20000100a00 */
[----:B0-----:R-:W-:-:S04]  /*b160*/  IMAD.WIDE R20, R6, 0x2, R28 ;  /* 0x0000000206147825 */ /* 0x001fc800078e021c */
[----:B-1----:R-:W-:Y:S01]  /*b170*/  IMAD.WIDE R22, R6, 0x2, R26 ;  /* 0x0000000206167825 */ /* 0x002fe200078e021a */
[----:B------:R0:W-:Y:S03]  /*b180*/  STL.64 [R1+0x770], R20 ;  /* 0x0007701401007387 */ /* 0x0001e60000100a00 */
[C---:B--2---:R-:W-:Y:S01]  /*b190*/  IMAD.WIDE R4, R7.reuse, 0x2, R28 ;  /* 0x0000000207047825 */ /* 0x044fe200078e021c */
[----:B------:R-:W-:Y:S04]  /*b1a0*/  STL.64 [R1+0x768], R22 ;  /* 0x0007681601007387 */ /* 0x000fe80000100a00 */
[----:B------:R1:W-:Y:S01]  /*b1b0*/  STL.64 [R1+0x760], R4 ;  /* 0x0007600401007387 */ /* 0x0003e20000100a00 */
[----:B0-----:R-:W-:-:S04]  /*b1c0*/  IMAD.WIDE R20, R7, 0x2, R26 ;  /* 0x0000000207147825 */ /* 0x001fc800078e021a */
[C---:B------:R-:W-:Y:S01]  /*b1d0*/  IMAD.WIDE R6, R8.reuse, 0x2, R28 ;  /* 0x0000000208067825 */ /* 0x040fe200078e021c */
[----:B------:R0:W-:Y:S03]  /*b1e0*/  STL.64 [R1+0x758], R20 ;  /* 0x0007581401007387 */ /* 0x0001e60000100a00 */
[----:B-1----:R-:W-:Y:S01]  /*b1f0*/  IMAD.WIDE R4, R8, 0x2, R26 ;  /* 0x0000000208047825 */ /* 0x002fe200078e021a */
[----:B------:R1:W-:Y:S04]  /*b200*/  STL.64 [R1+0x750], R6 ;  /* 0x0007500601007387 */ /* 0x0003e80000100a00 */
[----:B------:R2:W-:Y:S01]  /*b210*/  STL.64 [R1+0x748], R4 ;  /* 0x0007480401007387 */ /* 0x0005e20000100a00 */
[----:B0-----:R-:W-:-:S04]  /*b220*/  IMAD.WIDE R20, R9, 0x2, R28 ;  /* 0x0000000209147825 */ /* 0x001fc800078e021c */
[----:B-1----:R-:W-:Y:S01]  /*b230*/  IMAD.WIDE R6, R9, 0x2, R26 ;  /* 0x0000000209067825 */ /* 0x002fe200078e021a */
[----:B------:R-:W-:Y:S03]  /*b240*/  STL.64 [R1+0x740], R20 ;  /* 0x0007401401007387 */ /* 0x000fe60000100a00 */
[C---:B--2---:R-:W-:Y:S01]  /*b250*/  IMAD.WIDE R4, R10.reuse, 0x2, R28 ;  /* 0x000000020a047825 */ /* 0x044fe200078e021c */
        /* <DEDUP_REMOVED lines=8> */
[----:B------:R1:W-:Y:S04]  /*b2e0*/  STL.64 [R1+0x718], R4 ;  /* 0x0007180401007387 */ /* 0x0003e80000100a00 */
[----:B------:R2:W-:Y:S01]  /*b2f0*/  STL.64 [R1+0x710], R8 ;  /* 0x0007100801007387 */ /* 0x0005e20000100a00 */
[----:B0-----:R-:W-:-:S04]  /*b300*/  IMAD.WIDE R6, R12, 0x2, R26 ;  /* 0x000000020c067825 */ /* 0x001fc800078e021a */
[C---:B-1----:R-:W-:Y:S01]  /*b310*/  IMAD.WIDE R4, R14.reuse, 0x2, R28 ;  /* 0x000000020e047825 */ /* 0x042fe200078e021c */
[----:B------:R0:W-:Y:S03]  /*b320*/  STL.64 [R1+0x708], R6 ;  /* 0x0007080601007387 */ /* 0x0001e60000100a00 */
[----:B--2---:R-:W-:Y:S01]  /*b330*/  IMAD.WIDE R8, R14, 0x2, R26 ;  /* 0x000000020e087825 */ /* 0x004fe200078e021a */
        /* <DEDUP_REMOVED lines=15> */
[----:B-1----:R-:W-:-:S05]  /*b430*/  IMAD.WIDE R4, R18, 0x2, R26 ;  /* 0x0000000212047825 */ /* 0x002fca00078e021a */
[----:B------:R2:W-:Y:S04]  /*b440*/  STL.64 [R1+0x6b8], R4 ;  /* 0x0006b80401007387 */ /* 0x0005e80000100a00 */
[----:B------:R2:W-:Y:S02]  /*b450*/  STL.64 [R1+0x6c0], R6 ;  /* 0x0006c00601007387 */ /* 0x0005e40000100a00 */
.L_x_1:
[----:B0-2---:R-:W2:Y:S04]  /*b460*/  LDL.64 R4, [R1+0x4f8] ;  /* 0x0004f80001047983 */ /* 0x005ea80000100a00 */
[----:B------:R-:W2:Y:S04]  /*b470*/  LDL R41, [R1+0x294] ;  /* 0x0002940001297983 */ /* 0x000ea80000100800 */
[----:B------:R-:W3:Y:S04]  /*b480*/  LDL.64 R14, [R1+0x7a0] ;  /* 0x0007a000010e7983 */ /* 0x000ee80000100a00 */
[----:B------:R-:W4:Y:S04]  /*b490*/  LDL.64 R6, [R1+0x500] ;  /* 0x0005000001067983 */ /* 0x000f280000100a00 */
[----:B------:R-:W4:Y:S04]  /*b4a0*/  LDL.64 R8, [R1+0x798] ;  /* 0x0007980001087983 */ /* 0x000f280000100a00 */
[----:B------:R-:W4:Y:S04]  /*b4b0*/  LDL.64 R12, [R1+0x790] ;  /* 0x00079000010c7983 */ /* 0x000f280000100a00 */
[----:B------:R-:W4:Y:S04]  /*b4c0*/  LDL.64 R10, [R1+0x788] ;  /* 0x00078800010a7983 */ /* 0x000f280000100a00 */
[----:B------:R-:W4:Y:S04]  /*b4d0*/  LDL.64 R28, [R1+0x780] ;  /* 0x00078000011c7983 */ /* 0x000f280000100a00 */
[----:B------:R-:W4:Y:S04]  /*b4e0*/  LDL.64 R20, [R1+0x778] ;  /* 0x0007780001147983 */ /* 0x000f280000100a00 */
[----:B------:R-:W4:Y:S04]  /*b4f0*/  LDL.64 R16, [R1+0x770] ;  /* 0x0007700001107983 */ /* 0x000f280000100a00 */
[----:B------:R0:W-:Y:S04]  /*b500*/  STL [R1+0x9f0], R3 ;  /* 0x0009f00301007387 */ /* 0x0001e80000100800 */
[----:B------:R-:W4:Y:S04]  /*b510*/  LDL.64 R18, [R1+0x768] ;  /* 0x0007680001127983 */ /* 0x000f280000100a00 */
        /* <DEDUP_REMOVED lines=16> */
[----:B------:R-:W4:Y:S01]  /*b620*/  LDL R61, [R1+0x6b0] ;  /* 0x0006b000013d7983 */ /* 0x000f220000100800 */
[----:B--2---:R-:W-:-:S04]  /*b630*/  IMAD.WIDE R4, R41, 0x2, R4 ;  /* 0x0000000229047825 */ /* 0x004fc800078e0204 */
[C---:B---3--:R-:W-:Y:S02]  /*b640*/  IMAD.WIDE R14, R41.reuse, 0x2, R14 ;  /* 0x00000002290e7825 */ /* 0x048fe400078e020e */
[----:B------:R1:W2:Y:S02]  /*b650*/  LDG.E.U16 R5, [R4.64] ;  /* 0x0000000404057981 */ /* 0x0002a4000c1e1500 */
[----:B----4-:R-:W-:-:S05]  /*b660*/  IMAD.WIDE R6, R41, 0x2, R6 ;  /* 0x0000000229067825 */ /* 0x010fca00078e0206 */
[----:B------:R3:W4:Y:S01]  /*b670*/  LDG.E.U16 R2, [R6.64] ;  /* 0x0000000406027981 */ /* 0x000722000c1e1500 */
[----:B------:R-:W-:-:S03]  /*b680*/  IMAD.WIDE R12, R41, 0x2, R12 ;  /* 0x00000002290c7825 */ /* 0x000fc600078e020c */
[----:B-1----:R1:W2:Y:S04]  /*b690*/  LDG.E.U16 R4, [R14.64] ;  /* 0x000000040e047981 */ /* 0x0022a8000c1e1500 */
[----:B-1----:R1:W2:Y:S01]  /*b6a0*/  LDG.E.U16 R15, [R12.64] ;  /* 0x000000040c0f7981 */ /* 0x0022a2000c1e1500 */
[----:B------:R-:W-:-:S06]  /*b6b0*/  IMAD.WIDE R16, R41, 0x2, R16 ;  /* 0x0000000229107825 */ /* 0x000fcc00078e0210 */
[----:B------:R0:W2:Y:S01]  /*b6c0*/  LDG.E.U16 R17, [R16.64] ;  /* 0x0000000410117981 */ /* 0x0000a2000c1e1500 */
[----:B------:R-:W-:-:S04]  /*b6d0*/  IMAD.WIDE R18, R41, 0x2, R18 ;  /* 0x0000000229127825 */ /* 0x000fc800078e0212 */
[C---:B-1----:R-:W-:Y:S02]  /*b6e0*/  IMAD.WIDE R12, R41.reuse, 0x2, R26 ;  /* 0x00000002290c7825 */ /* 0x042fe400078e021a */
[----:B------:R-:W2:Y:S04]  /*b6f0*/  LDL.64 R26, [R1+0x6f8] ;  /* 0x0006f800011a7983 */ /* 0x000ea80000100a00 */
[----:B0-----:R0:W4:Y:S01]  /*b700*/  LDG.E.U16 R16, [R18.64] ;  /* 0x0000000412107981 */ /* 0x001122000c1e1500 */
[----:B---3--:R-:W-:-:S03]  /*b710*/  IMAD.WIDE R6, R41, 0x2, R28 ;  /* 0x0000000229067825 */ /* 0x008fc600078e021c */
[----:B------:R1:W3:Y:S01]  /*b720*/  LDG.E.U16 R14, [R12.64] ;  /* 0x000000040c0e7981 */ /* 0x0002e2000c1e1500 */
[----:B------:R-:W-:-:S03]  /*b730*/  IMAD.WIDE R20, R41, 0x2, R20 ;  /* 0x0000000229147825 */ /* 0x000fc600078e0214 */
[----:B------:R1:W3:Y:S01]  /*b740*/  LDG.E.U16 R29, [R6.64] ;  /* 0x00000004061d7981 */ /* 0x0002e2000c1e1500 */
[----:B0-----:R-:W-:-:S03]  /*b750*/  IMAD.WIDE R18, R41, 0x2, R38 ;  /* 0x0000000229127825 */ /* 0x001fc600078e0226 */
[----:B------:R-:W3:Y:S04]  /*b760*/  LDL.64 R38, [R1+0x6d8] ;  /* 0x0006d80001267983 */ /* 0x000ee80000100a00 */
[----:B-1----:R0:W4:Y:S01]  /*b770*/  LDG.E.U16 R12, [R18.64] ;  /* 0x00000004120c7981 */ /* 0x002122000c1e1500 */
[----:B------:R-:W-:-:S03]  /*b780*/  IMAD.WIDE R6, R41, 0x2, R46 ;  /* 0x0000000229067825 */ /* 0x000fc600078e022e */
[----:B------:R-:W4:Y:S04]  /*b790*/  LDL.64 R46, [R1+0x738] ;  /* 0x00073800012e7983 */ /* 0x000f280000100a00 */
[----:B------:R1:W4:Y:S01]  /*b7a0*/  LDG.E.U16 R13, [R6.64] ;  /* 0x00000004060d7981 */ /* 0x000322000c1e1500 */
[----:B0-----:R-:W-:-:S03]  /*b7b0*/  IMAD.WIDE R18, R41, 0x2, R36 ;  /* 0x0000000229127825 */ /* 0x001fc600078e0224 */
[----:B------:R-:W4:Y:S04]  /*b7c0*/  LDL.64 R36, [R1+0x6d0] ;  /* 0x0006d00001247983 */ /* 0x000f280000100a00 */
[----:B------:R0:W4:Y:S01]  /*b7d0*/  LDG.E.U16 R28, [R20.64] ;  /* 0x00000004141c7981 */ /* 0x000122000c1e1500 */
[----:B-1----:R-:W-:-:S03]  /*b7e0*/  IMAD.WIDE R6, R41, 0x2, R44 ;  /* 0x0000000229067825 */ /* 0x002fc600078e022c */
[----:B------:R-:W4:Y:S01]  /*b7f0*/  LDL.64 R44, [R1+0x6c0] ;  /* 0x0006c000012c7983 */ /* 0x000f220000100a00 */
[----:B------:R-:W-:-:S03]  /*b800*/  IMAD.WIDE R8, R41, 0x2, R8 ;  /* 0x0000000229087825 */ /* 0x000fc600078e0208 */
[----:B------:R1:W4:Y:S01]  /*b810*/  LDG.E.U16 R6, [R6.64] ;  /* 0x0000000406067981 */ /* 0x000322000c1e1500 */
[----:B0-----:R-:W-:-:S03]  /*b820*/  IMAD.WIDE R20, R41, 0x2, R42 ;  /* 0x0000000229147825 */ /* 0x001fc600078e022a */
[----:B------:R-:W4:Y:S01]  /*b830*/  LDL.64 R42, [R1+0x6b8] ;  /* 0x0006b800012a7983 */ /* 0x000f220000100a00 */
[----:B------:R-:W-:-:S03]  /*b840*/  IMAD.WIDE R10, R41, 0x2, R10 ;  /* 0x00000002290a7825 */ /* 0x000fc600078e020a */
[----:B------:R0:W4:Y:S01]  /*b850*/  LDG.E.U16 R8, [R8.64] ;  /* 0x0000000408087981 */ /* 0x000122000c1e1500 */
[----:B------:R-:W-:-:S03]  /*b860*/  IMAD.WIDE R24, R41, 0x2, R24 ;  /* 0x0000000229187825 */ /* 0x000fc600078e0218 */
[----:B-1----:R1:W4:Y:S01]  /*b870*/  LDG.E.U16 R7, [R20.64] ;  /* 0x0000000414077981 */ /* 0x002322000c1e1500 */
[----:B------:R-:W-:-:S03]  /*b880*/  IMAD.WIDE R22, R41, 0x2, R22 ;  /* 0x0000000229167825 */ /* 0x000fc600078e0216 */
[----:B------:R1:W4:Y:S04]  /*b890*/  LDG.E.U16 R11, [R10.64] ;  /* 0x000000040a0b7981 */ /* 0x000328000c1e1500 */
[----:B0-----:R0:W4:Y:S01]  /*b8a0*/  LDG.E.U16 R9, [R22.64] ;  /* 0x0000000416097981 */ /* 0x001122000c1e1500 */
[----:B-1----:R-:W-:-:S03]  /*b8b0*/  IMAD.WIDE R20, R41, 0x2, R34 ;  /* 0x0000000229147825 */ /* 0x002fc600078e0222 */
[----:B------:R1:W4:Y:S01]  /*b8c0*/  LDG.E.U16 R10, [R24.64] ;  /* 0x00000004180a7981 */ /* 0x000322000c1e1500 */
[----:B0-----:R-:W-:-:S05]  /*b8d0*/  IMAD.WIDE R22, R41, 0x2, R32 ;  /* 0x0000000229167825 */ /* 0x001fca00078e0220 */
[----:B------:R0:W4:Y:S01]  /*b8e0*/  LDG.E.U16 R32, [R22.64] ;  /* 0x0000000416207981 */ /* 0x000122000c1e1500 */
[----:B-1----:R-:W-:-:S03]  /*b8f0*/  IMAD.WIDE R24, R41, 0x2, R30 ;  /* 0x0000000229187825 */ /* 0x002fc600078e021e */
[----:B------:R1:W4:Y:S04]  /*b900*/  LDG.E.U16 R30, [R18.64] ;  /* 0x00000004121e7981 */ /* 0x000328000c1e1500 */
[----:B------:R0:W4:Y:S04]  /*b910*/  LDG.E.U16 R31, [R20.64] ;  /* 0x00000004141f7981 */ /* 0x000128000c1e1500 */
[----:B------:R3:W4:Y:S01]  /*b920*/  LDG.E.U16 R33, [R24.64] ;  /* 0x0000000418217981 */ /* 0x000722000c1e1500 */
[----:B-1----:R-:W-:-:S04]  /*b930*/  IMAD.WIDE R18, R41, 0x2, R56 ;  /* 0x0000000229127825 */ /* 0x002fc800078e0238 */
[C---:B0-----:R-:W-:Y:S01]  /*b940*/  IMAD.WIDE R20, R41.reuse, 0x2, R54 ;  /* 0x0000000229147825 */ /* 0x041fe200078e0236 */
[----:B------:R0:W4:Y:S03]  /*b950*/  LDG.E.U16 R35, [R18.64] ;  /* 0x0000000412237981 */ /* 0x000126000c1e1500 */
[----:B------:R-:W-:-:S04]  /*b960*/  IMAD.WIDE R22, R41, 0x2, R52 ;  /* 0x0000000229167825 */ /* 0x000fc800078e0234 */
[----:B0-----:R-:W-:-:S06]  /*b970*/  IMAD.WIDE R18, R41, 0x2, R50 ;  /* 0x0000000229127825 */ /* 0x001fcc00078e0232 */
[----:B------:R0:W4:Y:S01]  /*b980*/  LDG.E.U16 R18, [R18.64] ;  /* 0x0000000412127981 */ /* 0x000122000c1e1500 */
[----:B--2---:R-:W-:-:S05]  /*b990*/  IMAD.WIDE R26, R41, 0x2, R26 ;  /* 0x00000002291a7825 */ /* 0x004fca00078e021a */
[----:B------:R4:W2:Y:S01]  /*b9a0*/  LDG.E.U16 R34, [R26.64] ;  /* 0x000000041a227981 */ /* 0x0008a2000c1e1500 */
[----:B---3--:R-:W-:-:S05]  /*b9b0*/  IMAD.WIDE R24, R41, 0x2, R38 ;  /* 0x0000000229187825 */ /* 0x008fca00078e0226 */
[----:B------:R1:W3:Y:S01]  /*b9c0*/  LDG.E.U16 R38, [R24.64] ;  /* 0x0000000418267981 */ /* 0x0002e2000c1e1500 */
[----:B----4-:R-:W-:-:S03]  /*b9d0*/  IMAD.WIDE R26, R41, 0x2, R36 ;  /* 0x00000002291a7825 */ /* 0x010fc600078e0224 */
[----:B------:R4:W3:Y:S04]  /*b9e0*/  LDG.E.U16 R36, [R20.64] ;  /* 0x0000000414247981 */ /* 0x0008e8000c1e1500 */
[----:B------:R0:W3:Y:S01]  /*b9f0*/  LDG.E.U16 R37, [R22.64] ;  /* 0x0000000416257981 */ /* 0x0000e2000c1e1500 */
[----:B-1----:R-:W-:-:S03]  /*ba00*/  IMAD.WIDE R24, R41, 0x2, R44 ;  /* 0x0000000229187825 */ /* 0x002fc600078e022c */
[----:B------:R1:W3:Y:S01]  /*ba10*/  LDG.E.U16 R39, [R26.64] ;  /* 0x000000041a277981 */ /* 0x0002e2000c1e1500 */
[----:B----4-:R-:W-:-:S03]  /*ba20*/  IMAD.WIDE R20, R41, 0x2, R48 ;  /* 0x0000000229147825 */ /* 0x010fc600078e0230 */
[----:B------:R-:W4:Y:S01]  /*ba30*/  LDL R48, [R1+0x4e0] ;  /* 0x0004e00001307983 */ /* 0x000f220000100800 */
[----:B0-----:R-:W-:-:S03]  /*ba40*/  IMAD.WIDE R22, R41, 0x2, R46 ;  /* 0x0000000229167825 */ /* 0x001fc600078e022e */
[----:B------:R0:W4:Y:S01]  /*ba50*/  LDG.E.U16 R19, [R20.64] ;  /* 0x0000000414137981 */ /* 0x000122000c1e1500 */
[----:B-1----:R-:W-:-:S03]  /*ba60*/  IMAD.WIDE R26, R41, 0x2, R42 ;  /* 0x00000002291a7825 */ /* 0x002fc600078e022a */
[----:B------:R-:W4:Y:S04]  /*ba70*/  LDG.E.U16 R22, [R22.64] ;  /* 0x0000000416167981 */ /* 0x000f28000c1e1500 */
[----:B0-----:R-:W4:Y:S04]  /*ba80*/  LDG.E.U16 R20, [R24.64] ;  /* 0x0000000418147981 */ /* 0x001f28000c1e1500 */
[----:B------:R-:W4:Y:S04]  /*ba90*/  LDG.E.U16 R21, [R26.64] ;  /* 0x000000041a157981 */ /* 0x000f28000c1e1500 */
[----:B------:R-:W0:Y:S04]  /*baa0*/  S2R R42, SR_TID.X ;  /* 0x00000000002a7919 */ /* 0x000e280000002100 */
[----:B------:R-:W1:Y:S01]  /*bab0*/  S2R R40, SR_TID.X ;  /* 0x0000000000287919 */ /* 0x000e620000002100 */
[----:B0-----:R-:W-:-:S02]  /*bac0*/  LOP3.LUT R42, R42, 0xff, RZ, 0xc0, !PT ;  /* 0x000000ff2a2a7812 */ /* 0x001fc400078ec0ff */
[----:B-1----:R-:W-:-:S03]  /*bad0*/  LOP3.LUT R41, R40, 0xff, RZ, 0xc0, !PT ;  /* 0x000000ff28297812 */ /* 0x002fc600078ec0ff */
[----:B------:R-:W-:Y:S01]  /*bae0*/  IMAD.SHL.U32 R42, R42, 0x2, RZ ;  /* 0x000000022a2a7824 */ /* 0x000fe200078e00ff */
[----:B------:R-:W-:Y:S02]  /*baf0*/  LOP3.LUT R40, R40, 0xff, RZ, 0xc0, !PT ;  /* 0x000000ff28287812 */ /* 0x000fe400078ec0ff */
[----:B------:R-:W-:Y:S01]  /*bb00*/  SHF.L.U32 R3, R41, 0x1, RZ ;  /* 0x0000000129037819 */ /* 0x000fe200000006ff */
[----:B------:R-:W-:Y:S01]  /*bb10*/  BAR.SYNC.DEFER_BLOCKING 0x0 ;  /* 0x0000000000007b1d */ /* 0x000fe20000010000 */
[----:B------:R-:W-:Y:S01]  /*bb20*/  LOP3.LUT R43, R42, 0x10, RZ, 0x3c, !PT ;  /* 0x000000102a2b7812 */ /* 0x000fe200078e3cff */
[----:B------:R-:W-:-:S05]  /*bb30*/  IMAD.SHL.U32 R42, R40, 0x2, RZ ;  /* 0x00000002282a7824 */ /* 0x000fca00078e00ff */
[C---:B------:R-:W-:Y:S02]  /*bb40*/  LOP3.LUT R40, R42.reuse, 0x20, RZ, 0x3c, !PT ;  /* 0x000000202a287812 */ /* 0x040fe400078e3cff */
[----:B------:R-:W-:Y:S02]  /*bb50*/  LOP3.LUT R42, R42, 0x30, RZ, 0x3c, !PT ;  /* 0x000000302a2a7812 */ /* 0x000fe400078e3cff */
[----:B------:R-:W-:Y:S01]  /*bb60*/  SHF.L.U32 R41, R41, 0x1, RZ ;  /* 0x0000000129297819 */ /* 0x000fe200000006ff */
        /* <DEDUP_REMOVED lines=13> */
[----:B------:R-:W-:Y:S01]  /*bc40*/  STS.U16 [R42+0x20e00], R28 ;  /* 0x020e001c2a007388 */ /* 0x000fe20000000400 */
[----:B0-----:R-:W-:-:S03]  /*bc50*/  LOP3.LUT R40, R41, 0x40, RZ, 0x3c, !PT ;  /* 0x0000004029287812 */ /* 0x001fc600078e3cff */
[----:B------:R-:W-:Y:S01]  /*bc60*/  STS.U16 [R42+0x22c00], R33 ;  /* 0x022c00212a007388 */ /* 0x000fe20000000400 */
[----:B------:R-:W-:Y:S02]  /*bc70*/  LOP3.LUT R41, R41, 0x50, RZ, 0x3c, !PT ;  /* 0x0000005029297812 */ /* 0x000fe400078e3cff */
[C---:B-----5:R-:W-:Y:S02]  /*bc80*/  LOP3.LUT R60, R0.reuse, 0x20, RZ, 0x3c, !PT ;  /* 0x00000020003c7812 */ /* 0x060fe400078e3cff */
[----:B------:R-:W-:Y:S01]  /*bc90*/  LOP3.LUT R2, R0, 0x60, RZ, 0x3c, !PT ;  /* 0x0000006000027812 */ /* 0x000fe200078e3cff */
[----:B--2---:R-:W-:Y:S04]  /*bca0*/  STS.U16 [R42+0x22e00], R34 ;  /* 0x022e00222a007388 */ /* 0x004fe80000000400 */
[----:B------:R-:W-:Y:S04]  /*bcb0*/  STS.U16 [R40+0x21000], R17 ;  /* 0x0210001128007388 */ /* 0x000fe80000000400 */
[----:B------:R-:W-:Y:S04]  /*bcc0*/  STS.U16 [R40+0x21200], R16 ;  /* 0x0212001028007388 */ /* 0x000fe80000000400 */
[----:B------:R-:W-:Y:S04]  /*bcd0*/  STS.U16 [R40+0x23000], R35 ;  /* 0x0230002328007388 */ /* 0x000fe80000000400 */
[----:B---3--:R0:W-:Y:S04]  /*bce0*/  STS.U16 [R40+0x23200], R36 ;  /* 0x0232002428007388 */ /* 0x0081e80000000400 */
[----:B------:R-:W-:Y:S04]  /*bcf0*/  STS.U16 [R41+0x21400], R14 ;  /* 0x0214000e29007388 */ /* 0x000fe80000000400 */
[----:B------:R-:W-:Y:S01]  /*bd00*/  STS.U16 [R41+0x21600], R13 ;  /* 0x0216000d29007388 */ /* 0x000fe20000000400 */
[----:B0-----:R-:W-:-:S03]  /*bd10*/  LOP3.LUT R40, R3, 0x60, RZ, 0x3c, !PT ;  /* 0x0000006003287812 */ /* 0x001fc600078e3cff */
[----:B------:R-:W-:Y:S01]  /*bd20*/  STS.U16 [R41+0x23400], R37 ;  /* 0x0234002529007388 */ /* 0x000fe20000000400 */
[----:B------:R-:W-:-:S03]  /*bd30*/  LOP3.LUT R3, R3, 0x70, RZ, 0x3c, !PT ;  /* 0x0000007003037812 */ /* 0x000fc600078e3cff */
[----:B------:R-:W-:Y:S04]  /*bd40*/  STS.U16 [R41+0x23600], R38 ;  /* 0x0236002629007388 */ /* 0x000fe80000000400 */
[----:B------:R-:W-:Y:S04]  /*bd50*/  STS.U16 [R40+0x21800], R10 ;  /* 0x0218000a28007388 */ /* 0x000fe80000000400 */
[----:B------:R-:W-:Y:S04]  /*bd60*/  STS.U16 [R40+0x21a00], R9 ;  /* 0x021a000928007388 */ /* 0x000fe80000000400 */
[----:B------:R-:W-:Y:S04]  /*bd70*/  STS.U16 [R40+0x23800], R39 ;  /* 0x0238002728007388 */ /* 0x000fe80000000400 */
[----:B------:R-:W-:Y:S04]  /*bd80*/  STS.U16 [R40+0x23a00], R18 ;  /* 0x023a001228007388 */ /* 0x000fe80000000400 */
[----:B----4-:R-:W-:Y:S04]  /*bd90*/  STS.U16 [R3+0x21c00], R19 ;  /* 0x021c001303007388 */ /* 0x010fe80000000400 */
[----:B------:R-:W-:Y:S04]  /*bda0*/  STS.U16 [R3+0x21e00], R22 ;  /* 0x021e001603007388 */ /* 0x000fe80000000400 */
[----:B------:R-:W-:Y:S04]  /*bdb0*/  STS.U16 [R3+0x23c00], R20 ;  /* 0x023c001403007388 */ /* 0x000fe80000000400 */
[----:B------:R0:W-:Y:S04]  /*bdc0*/  STS.U16 [R3+0x23e00], R21 ;  /* 0x023e001503007388 */ /* 0x0001e80000000400 */
[----:B------:R-:W-:Y:S01]  /*bdd0*/  BAR.SYNC.DEFER_BLOCKING 0x0 ;  /* 0x0000000000007b1d */ /* 0x000fe20000010000 */
[----:B0-----:R-:W-:-:S05]  /*bde0*/  LOP3.LUT R3, R0, 0x40, RZ, 0x3c, !PT ;  /* 0x0000004000037812 */ /* 0x001fca00078e3cff */
[----:B------:R-:W-:Y:S04]  /*bdf0*/  LDSM.16.M88.4 R40, [R48+0x20000] ;  /* 0x020000003028783b */ /* 0x000fe80000000200 */
[----:B------:R-:W0:Y:S04]  /*be00*/  LDSM.16.MT88.4 R28, [R3] ;  /* 0x00000000031c783b */ /* 0x000e280000004200 */
[----:B------:R-:W1:Y:S04]  /*be10*/  LDSM.16.MT88.4 R4, [R0+0x80] ;  /* 0x000080000004783b */ /* 0x000e680000004200 */
[----:B------:R-:W2:Y:S04]  /*be20*/  LDSM.16.MT88.4 R44, [R60] ;  /* 0x000000003c2c783b */ /* 0x000ea80000004200 */
[----:B------:R-:W3:Y:S04]  /*be30*/  LDSM.16.MT88.4 R24, [R3+0x1000] ;  /* 0x001000000318783b */ /* 0x000ee80000004200 */
[----:B------:R-:W4:Y:S04]  /*be40*/  LDSM.16.MT88.4 R8, [R0] ;  /* 0x000000000008783b */ /* 0x000f280000004200 */
[----:B------:R-:W3:Y:S04]  /*be50*/  LDSM.16.MT88.4 R12, [R0+0x1080] ;  /* 0x00108000000c783b */ /* 0x000ee80000004200 */
[----:B------:R-:W3:Y:S04]  /*be60*/  LDSM.16.MT88.4 R16, [R60+0x1000] ;  /* 0x001000003c10783b */ /* 0x000ee80000004200 */
[----:B------:R-:W4:Y:S04]  /*be70*/  LDSM.16.MT88.4 R32, [R3+0x80] ;  /* 0x000080000320783b */ /* 0x000f280000004200 */
[----:B------:R-:W4:Y:S04]  /*be80*/  LDSM.16.MT88.4 R20, [R0+0x1000] ;  /* 0x001000000014783b */ /* 0x000f280000004200 */
[----:B------:R-:W-:Y:S01]  /*be90*/  LDSM.16.MT88.4 R36, [R60+0x80] ;  /* 0x000080003c24783b */ /* 0x000fe20000004200 */
[-C--:B0-----:R-:W-:Y:S03]  /*bea0*/  HMMA.16816.F32.BF16 R28, R28, R40.reuse, RZ ;  /* 0x000000281c1c723c */ /* 0x081fe600000418ff */
[----:B------:R-:W-:Y:S04]  /*beb0*/  LDSM.16.MT88.4 R56, [R2+0x1000] ;  /* 0x001000000238783b */ /* 0x000fe80000004200 */
[----:B------:R-:W-:Y:S01]  /*bec0*/  STL [R1+0xa78], R61 ;  /* 0x000a783d01007387 */ /* 0x000fe20000100800 */
[-C--:B-1----:R-:W-:Y:S03]  /*bed0*/  HMMA.16816.F32.BF16 R4, R4, R40.reuse, RZ ;  /* 0x000000280404723c */ /* 0x082fe600000418ff */
[----:B------:R-:W-:Y:S05]  /*bee0*/  LDSM.16.MT88.4 R52, [R0+0x1c000] ;  /* 0x01c000000034783b */ /* 0x000fea0000004200 */
[----:B--2---:R-:W-:Y:S08]  /*bef0*/  HMMA.16816.F32.BF16 R44, R44, R40, RZ ;  /* 0x000000282c2c723c */ /* 0x004ff000000418ff */
[----:B---3--:R-:W-:Y:S01]  /*bf00*/  HMMA.16816.F32.BF16 R24, R24, R42, R28 ;  /* 0x0000002a1818723c */ /* 0x008fe2000004181c */
[----:B------:R-:W0:Y:S07]  /*bf10*/  LDSM.16.MT88.4 R28, [R3+0x1080] ;  /* 0x00108000031c783b */ /* 0x000e2e0000004200 */
[----:B----4-:R-:W-:Y:S08]  /*bf20*/  HMMA.16816.F32.BF16 R8, R8, R40, RZ ;  /* 0x000000280808723c */ /* 0x010ff000000418ff */
[-C--:B------:R-:W-:Y:S01]  /*bf30*/  HMMA.16816.F32.BF16 R12, R12, R42.reuse, R4 ;  /* 0x0000002a0c0c723c */ /* 0x080fe20000041804 */
[----:B------:R-:W1:Y:S07]  /*bf40*/  LDSM.16.MT88.4 R4, [R2] ;  /* 0x000000000204783b */ /* 0x000e6e0000004200 */
[----:B------:R-:W-:Y:S01]  /*bf50*/  HMMA.16816.F32.BF16 R16, R16, R42, R44 ;  /* 0x0000002a1010723c */ /* 0x000fe2000004182c */
[----:B------:R-:W2:Y:S07]  /*bf60*/  LDSM.16.MT88.4 R44, [R2+0x80] ;  /* 0x00008000022c783b */ /* 0x000eae0000004200 */
[----:B------:R-:W-:Y:S08]  /*bf70*/  HMMA.16816.F32.BF16 R32, R32, R40, RZ ;  /* 0x000000282020723c */ /* 0x000ff000000418ff */
[-C--:B------:R-:W-:Y:S01]  /*bf80*/  HMMA.16816.F32.BF16 R20, R20, R42.reuse, R8 ;  /* 0x0000002a1414723c */ /* 0x080fe20000041808 */
[----:B------:R-:W3:Y:S11]  /*bf90*/  LDSM.16.MT88.4 R8, [R60+0x1080] ;  /* 0x001080003c08783b */ /* 0x000ef60000004200 */
[----:B------:R-:W-:Y:S04]  /*bfa0*/  @!UPT UIADD3 URZ, URZ, URZ, URZ ;  /* 0x0000003f3f3ff290 */ /* 0x000fe8000fffe03f */
[----:B0-----:R-:W-:Y:S01]  /*bfb0*/  HMMA.16816.F32.BF16 R28, R28, R42, R32 ;  /* 0x0000002a1c1c723c */ /* 0x001fe20000041820 */
[----:B------:R-:W0:Y:S07]  /*bfc0*/  LDSM.16.MT88.4 R32, [R2+0x1080] ;  /* 0x001080000220783b */ /* 0x000e2e0000004200 */
[-C--:B------:R-:W-:Y:S08]  /*bfd0*/  HMMA.16816.F32.BF16 R36, R36, R40.reuse, RZ ;  /* 0x000000282424723c */ /* 0x080ff000000418ff */
[-C--:B-1----:R-:W-:Y:S08]  /*bfe0*/  HMMA.16816.F32.BF16 R4, R4, R40.reuse, RZ ;  /* 0x000000280404723c */ /* 0x082ff000000418ff */
[----:B--2---:R-:W-:Y:S08]  /*bff0*/  HMMA.16816.F32.BF16 R44, R44, R40, RZ ;  /* 0x000000282c2c723c */ /* 0x004ff000000418ff */
[-C--:B---3--:R-:W-:Y:S01]  /*c000*/  HMMA.16816.F32.BF16 R8, R8, R42.reuse, R36 ;  /* 0x0000002a0808723c */ /* 0x088fe20000041824 */
[----:B------:R-:W-:Y:S07]  /*c010*/  LDSM.16.MT88.4 R36, [R0+0x2000] ;  /* 0x002000000024783b */ /* 0x000fee0000004200 */
[-C--:B------:R-:W-:Y:S01]  /*c020*/  HMMA.16816.F32.BF16 R56, R56, R42.reuse, R4 ;  /* 0x0000002a3838723c */ /* 0x080fe20000041804 */
[----:B------:R-:W1:Y:S07]  /*c030*/  LDSM.16.M88.4 R4, [R61+0x20000] ;  /* 0x020000003d04783b */ /* 0x000e6e0000000200 */
[----:B0-----:R-:W-:Y:S01]  /*c040*/  HMMA.16816.F32.BF16 R40, R32, R42, R44 ;  /* 0x0000002a2028723c */ /* 0x001fe2000004182c */
[----:B------:R-:W0:Y:S04]  /*c050*/  LDSM.16.MT88.4 R32, [R0+0x2080] ;  /* 0x002080000020783b */ /* 0x000e280000004200 */
[----:B------:R-:W-:Y:S03]  /*c060*/  LDSM.16.MT88.4 R44, [R3+0x3000] ;  /* 0x00300000032c783b */ /* 0x000fe60000004200 */
[-C--:B-1----:R-:W-:Y:S01]  /*c070*/  HMMA.16816.F32.BF16 R20, R36, R4.reuse, R20 ;  /* 0x000000042414723c */ /* 0x082fe20000041814 */
[----:B------:R-:W1:Y:S07]  /*c080*/  LDSM.16.MT88.4 R36, [R60+0x2000] ;  /* 0x002000003c24783b */ /* 0x000e6e0000004200 */
[-C--:B0-----:R-:W-:Y:S01]  /*c090*/  HMMA.16816.F32.BF16 R12, R32, R4.reuse, R12 ;  /* 0x00000004200c723c */ /* 0x081fe2000004180c */
[----:B------:R-:W0:Y:S07]  /*c0a0*/  LDSM.16.MT88.4 R32, [R60+0x2080] ;  /* 0x002080003c20783b */ /* 0x000e2e0000004200 */
        /* <DEDUP_REMOVED lines=10> */
[----:B0-----:R-:W-:Y:S01]  /*c150*/  HMMA.16816.F32.BF16 R40, R32, R4, R40 ;  /* 0x000000042028723c */ /* 0x001fe20000041828 */
        /* <DEDUP_REMOVED lines=9> */
[-C--:B------:R-:W-:Y:S01]  /*c1f0*/  HMMA.16816.F32.BF16 R24, R44, R6.reuse, R24 ;  /* 0x000000062c18723c */ /* 0x080fe20000041818 */
[----:B------:R-:W2:Y:S07]  /*c200*/  LDSM.16.MT88.4 R44, [R2+0x3080] ;  /* 0x00308000022c783b */ /* 0x000eae0000004200 */
[-C--:B-1----:R-:W-:Y:S01]  /*c210*/  HMMA.16816.F32.BF16 R28, R36, R6.reuse, R28 ;  /* 0x00000006241c723c */ /* 0x082fe2000004181c */
[----:B------:R-:W-:Y:S07]  /*c220*/  LDSM.16.M88.4 R36, [R48+0x20080] ;  /* 0x020080003024783b */ /* 0x000fee0000000200 */
[-C--:B0-----:R-:W-:Y:S01]  /*c230*/  HMMA.16816.F32.BF16 R56, R32, R6.reuse, R56 ;  /* 0x000000062038723c */ /* 0x081fe20000041838 */
[----:B------:R-:W0:Y:S07]  /*c240*/  LDSM.16.MT88.4 R32, [R0+0x4000] ;  /* 0x004000000020783b */ /* 0x000e2e0000004200 */
[----:B--2---:R-:W-:Y:S01]  /*c250*/  HMMA.16816.F32.BF16 R4, R44, R6, R40 ;  /* 0x000000062c04723c */ /* 0x004fe20000041828 */
[----:B------:R-:W1:Y:S04]  /*c260*/  LDSM.16.MT88.4 R40, [R0+0x4080] ;  /* 0x004080000028783b */ /* 0x000e680000004200 */
[----:B------:R-:W-:Y:S03]  /*c270*/  LDSM.16.MT88.4 R44, [R2+0x5080] ;  /* 0x00508000022c783b */ /* 0x000fe60000004200 */
        /* <DEDUP_REMOVED lines=14> */
[----:B-1----:R-:W-:Y:S01]  /*c360*/  HMMA.16816.F32.BF16 R4, R40, R36, R4 ;  /* 0x000000242804723c */ /* 0x002fe20000041804 */
        /* <DEDUP_REMOVED lines=12> */
[----:B------:R-:W-:Y:S07]  /*c430*/  LDSM.16.MT88.4 R40, [R0+0x6000] ;  /* 0x006000000028783b */ /* 0x000fee0000004200 */
[-C--:B0-----:R-:W-:Y:S01]  /*c440*/  HMMA.16816.F32.BF16 R56, R32, R38.reuse, R56 ;  /* 0x000000262038723c */ /* 0x081fe20000041838 */
[----:B------:R-:W0:Y:S07]  /*c450*/  LDSM.16.M88.4 R32, [R61+0x20080] ;  /* 0x020080003d20783b */ /* 0x000e2e0000000200 */
[----:B------:R-:W-:Y:S01]  /*c460*/  HMMA.16816.F32.BF16 R36, R44, R38, R4 ;  /* 0x000000262c24723c */ /* 0x000fe20000041804 */
        /* <DEDUP_REMOVED lines=26> */
[-C--:B------:R-:W-:Y:S01]  /*c610*/  HMMA.16816.F32.BF16 R24, R44, R34.reuse, R24 ;  /* 0x000000222c18723c */ /* 0x080fe20000041818 */
[----:B------:R-:W2:Y:S07]  /*c620*/  LDSM.16.MT88.4 R44, [R2+0x7080] ;  /* 0x00708000022c783b */ /* 0x000eae0000004200 */
[-C--:B0-----:R-:W-:Y:S01]  /*c630*/  HMMA.16816.F32.BF16 R28, R40, R34.reuse, R28 ;  /* 0x00000022281c723c */ /* 0x081fe2000004181c */
[----:B------:R-:W-:Y:S07]  /*c640*/  LDSM.16.M88.4 R40, [R48+0x20100] ;  /* 0x020100003028783b */ /* 0x000fee0000000200 */
[-C--:B-1----:R-:W-:Y:S01]  /*c650*/  HMMA.16816.F32.BF16 R56, R4, R34.reuse, R56 ;  /* 0x000000220438723c */ /* 0x082fe20000041838 */
        /* <DEDUP_REMOVED lines=196> */
[----:B------:R-:W-:Y:S07]  /*d2a0*/  LDSM.16.MT88.4 R36, [R0+0x14000] ;  /* 0x014000000024783b */ /* 0x000fee0000004200 */
[-C--:B-1----:R-:W-:Y:S01]  /*d2b0*/  HMMA.16816.F32.BF16 R56, R32, R6.reuse, R56 ;  /* 0x000000062038723c */ /* 0x082fe20000041838 */
[----:B------:R-:W0:Y:S07]  /*d2c0*/  LDSM.16.M88.4 R32, [R48+0x20280] ;  /* 0x020280003020783b */ /* 0x000e2e0000000200 */
        /* <DEDUP_REMOVED lines=30> */
[----:B------:R-:W-:Y:S07]  /*d4b0*/  LDSM.16.M88.4 R40, [R61+0x20280] ;  /* 0x020280003d28783b */ /* 0x000fee0000000200 */
[-C--:B0-----:R-:W-:Y:S01]  /*d4c0*/  HMMA.16816.F32.BF16 R56, R36, R34.reuse, R56 ;  /* 0x000000222438723c */ /* 0x081fe20000041838 */
[----:B------:R-:W0:Y:S07]  /*d4d0*/  LDSM.16.MT88.4 R36, [R0+0x16000] ;  /* 0x016000000024783b */ /* 0x000e2e0000004200 */
        /* <DEDUP_REMOVED lines=65> */
[----:B------:R-:W-:Y:S07]  /*d8f0*/  LDSM.16.MT88.4 R4, [R0+0x1a000] ;  /* 0x01a000000004783b */ /* 0x000fee0000004200 */
[----:B------:R-:W-:Y:S01]  /*d900*/  HMMA.16816.F32.BF16 R36, R44, R38, R40 ;  /* 0x000000262c24723c */ /* 0x000fe20000041828 */
[----:B------:R-:W0:Y:S04]  /*d910*/  LDSM.16.MT88.4 R40, [R0+0x1a080] ;  /* 0x01a080000028783b */ /* 0x000e280000004200 */
[----:B------:R-:W-:Y:S03]  /*d920*/  LDSM.16.MT88.4 R44, [R60+0x1b000] ;  /* 0x01b000003c2c783b */ /* 0x000fe60000004200 */
[-C--:B0-----:R-:W-:Y:S01]  /*d930*/  HMMA.16816.F32.BF16 R12, R40, R32.reuse, R12 ;  /* 0x00000020280c723c */ /* 0x081fe2000004180c */
[----:B------:R-:W0:Y:S07]  /*d940*/  LDSM.16.MT88.4 R40, [R60+0x1a080] ;  /* 0x01a080003c28783b */ /* 0x000e2e0000004200 */
[-C--:B------:R-:W-:Y:S01]  /*d950*/  HMMA.16816.F32.BF16 R20, R4, R32.reuse, R20 ;  /* 0x000000200414723c */ /* 0x080fe20000041814 */
        /* <DEDUP_REMOVED lines=20> */
[----:B------:R-:W0:Y:S07]  /*daa0*/  LDSM.16.MT88.4 R40, [R2+0x1b080] ;  /* 0x01b080000228783b */ /* 0x000e2e0000004200 */
[-C--:B-1----:R-:W-:Y:S01]  /*dab0*/  HMMA.16816.F32.BF16 R8, R4, R34.reuse, R8 ;  /* 0x000000220408723c */ /* 0x082fe20000041808 */
[----:B------:R-:W-:Y:S04]  /*dac0*/  STL.64 [R1+0xab0], R22 ;  /* 0x000ab01601007387 */ /* 0x000fe80000100a00 */
[----:B------:R0:W-:Y:S03]  /*dad0*/  STL.64 [R1+0xaa8], R20 ;  /* 0x000aa81401007387 */ /* 0x0001e60000100a00 */
[-C--:B--2---:R-:W-:Y:S01]  /*dae0*/  HMMA.16816.F32.BF16 R28, R44, R34.reuse, R28 ;  /* 0x000000222c1c723c */ /* 0x084fe2000004181c */
[----:B------:R-:W1:Y:S04]  /*daf0*/  LDSM.16.MT88.4 R4, [R2+0x1b000] ;  /* 0x01b000000204783b */ /* 0x000e680000004200 */
[----:B------:R-:W-:Y:S03]  /*db00*/  LDSM.16.MT88.4 R44, [R3+0x1c000] ;  /* 0x01c00000032c783b */ /* 0x000fe60000004200 */
[-C--:B0-----:R-:W-:Y:S07]  /*db10*/  HMMA.16816.F32.BF16 R20, R40, R34.reuse, R36 ;  /* 0x000000222814723c */ /* 0x081fee0000041824 */
        /* <DEDUP_REMOVED lines=11> */
[----:B------:R-:W-:Y:S04]  /*dbd0*/  STL.64 [R1+0x10], R20 ;  /* 0x0000101401007387 */ /* 0x000fe80000100a00 */
[----:B------:R-:W-:Y:S04]  /*dbe0*/  STL.64 [R1+0x18], R22 ;  /* 0x0000181601007387 */ /* 0x000fe80000100a00 */
[----:B------:R-:W0:Y:S01]  /*dbf0*/  LDSM.16.MT88.4 R20, [R2+0x1c000] ;  /* 0x01c000000214783b */ /* 0x000e220000004200 */
[----:B-1----:R-:W-:Y:S03]  /*dc00*/  HMMA.16816.F32.BF16 R56, R4, R34, R56 ;  /* 0x000000220438723c */ /* 0x002fe60000041838 */
[----:B------:R-:W-:Y:S04]  /*dc10*/  LDSM.16.M88.4 R4, [R48+0x20380] ;  /* 0x020380003004783b */ /* 0x000fe80000000200 */
[----:B------:R-:W-:Y:S04]  /*dc20*/  LDSM.16.MT88.4 R32, [R0+0x1c080] ;  /* 0x01c080000020783b */ /* 0x000fe80000004200 */
[----:B------:R-:W-:Y:S04]  /*dc30*/  LDSM.16.MT88.4 R36, [R60+0x1c000] ;  /* 0x01c000003c24783b */ /* 0x000fe80000004200 */
[----:B------:R-:W-:Y:S04]  /*dc40*/  LDSM.16.MT88.4 R40, [R60+0x1c080] ;  /* 0x01c080003c28783b */ /* 0x000fe80000004200 */
[----:B------:R-:W-:Y:S01]  /*dc50*/  LDSM.16.MT88.4 R48, [R3+0x1c080] ;  /* 0x01c080000330783b */ /* 0x000fe20000004200 */
[----:B0-----:R-:W-:Y:S01]  /*dc60*/  IMAD.MOV.U32 R24, RZ, RZ, R20 ;  /* 0x000000ffff187224 */ /* 0x001fe200078e0014 */
[----:B------:R-:W-:Y:S01]  /*dc70*/  MOV R26, R22 ;  /* 0x00000016001a7202 */ /* 0x000fe20000000f00 */
[----:B------:R-:W-:-:S02]  /*dc80*/  IMAD.MOV.U32 R25, RZ, RZ, R21 ;  /* 0x000000ffff197224 */ /* 0x000fc400078e0015 */
[----:B------:R-:W-:Y:S02]  /*dc90*/  IMAD.MOV.U32 R27, RZ, RZ, R23 ;  /* 0x000000ffff1b7224 */ /* 0x000fe400078e0017 */
[----:B------:R-:W0:Y:S02]  /*dca0*/  LDSM.16.MT88.4 R20, [R2+0x1c080] ;  /* 0x01c080000214783b */ /* 0x000e240000004200 */
[----:B0-----:R-:W-:Y:S01]  /*dcb0*/  IMAD.MOV.U32 R61, RZ, RZ, R20 ;  /* 0x000000ffff3d7224 */ /* 0x001fe200078e0014 */
[----:B------:R-:W-:Y:S01]  /*dcc0*/  MOV R31, R21 ;  /* 0x00000015001f7202 */ /* 0x000fe20000000f00 */
[----:B------:R-:W-:Y:S02]  /*dcd0*/  IMAD.MOV.U32 R30, RZ, RZ, R22 ;  /* 0x000000ffff1e7224 */ /* 0x000fe400078e0016 */
[----:B------:R-:W-:Y:S02]  /*dce0*/  IMAD.MOV.U32 R29, RZ, RZ, R23 ;  /* 0x000000ffff1d7224 */ /* 0x000fe400078e0017 */
[----:B------:R-:W0:Y:S02]  /*dcf0*/  LDSM.16.MT88.4 R20, [R0+0x1d000] ;  /* 0x01d000000014783b */ /* 0x000e240000004200 */
[----:B0-----:R-:W-:Y:S01]  /*dd00*/  IMAD.MOV.U32 R10, RZ, RZ, R22 ;  /* 0x000000ffff0a7224 */ /* 0x001fe200078e0016 */
[----:B------:R-:W-:Y:S01]  /*dd10*/  MOV R9, R23 ;  /* 0x0000001700097202 */ /* 0x000fe20000000f00 */
[----:B------:R-:W-:Y:S01]  /*dd20*/  IMAD.MOV.U32 R11, RZ, RZ, R21 ;  /* 0x000000ffff0b7224 */ /* 0x000fe200078e0015 */
[----:B------:R-:W-:Y:S01]  /*dd30*/  MOV R28, R20 ;  /* 0x00000014001c7202 */ /* 0x000fe20000000f00 */
[----:B------:R-:W2:Y:S04]  /*dd40*/  LDL.LU.64 R22, [R1+0xab0] ;  /* 0x000ab00001167983 */ /* 0x000ea80000300a00 */
[----:B------:R-:W2:Y:S01]  /*dd50*/  LDL.LU.64 R20, [R1+0xaa8] ;  /* 0x000aa80001147983 */ /* 0x000ea20000300a00 */
[-C--:B------:R-:W-:Y:S03]  /*dd60*/  HMMA.16816.F32.BF16 R12, R32, R4.reuse, R12 ;  /* 0x00000004200c723c */ /* 0x080fe6000004180c */
[----:B------:R-:W3:Y:S04]  /*dd70*/  LDL.LU R32, [R1+0x10] ;  /* 0x0000100001207983 */ /* 0x000ee80000300800 */
[----:B------:R-:W3:Y:S01]  /*dd80*/  LDL.LU R33, [R1+0x14] ;  /* 0x0000140001217983 */ /* 0x000ee20000300800 */
[-C--:B------:R-:W-:Y:S03]  /*dd90*/  HMMA.16816.F32.BF16 R16, R36, R4.reuse, R16 ;  /* 0x000000042410723c */ /* 0x080fe60000041810 */
[----:B------:R-:W3:Y:S04]  /*dda0*/  LDL.LU R34, [R1+0x18] ;  /* 0x0000180001227983 */ /* 0x000ee80000300800 */
[----:B------:R-:W3:Y:S01]  /*ddb0*/  LDL.LU R35, [R1+0x1c] ;  /* 0x00001c0001237983 */ /* 0x000ee20000300800 */
[----:B--2---:R-:W-:Y:S07]  /*ddc0*/  HMMA.16816.F32.BF16 R20, R52, R4, R20 ;  /* 0x000000043414723c */ /* 0x004fee0000041814 */
[----:B------:R-:W-:Y:S01]  /*ddd0*/  IMAD.MOV.U32 R55, RZ, RZ, R9 ;  /* 0x000000ffff377224 */ /* 0x000fe200078e0009 */
[----:B------:R-:W-:Y:S01]  /*dde0*/  MOV R54, R10 ;  /* 0x0000000a00367202 */ /* 0x000fe20000000f00 */
[----:B------:R-:W-:Y:S01]  /*ddf0*/  IMAD.MOV.U32 R9, RZ, RZ, R12 ;  /* 0x000000ffff097224 */ /* 0x000fe200078e000c */
[----:B------:R-:W-:Y:S01]  /*de00*/  MOV R10, R13 ;  /* 0x0000000d000a7202 */ /* 0x000fe20000000f00 */
[----:B------:R-:W-:-:S02]  /*de10*/  IMAD.MOV.U32 R53, RZ, RZ, R11 ;  /* 0x000000ffff357224 */ /* 0x000fc400078e000b */
[----:B------:R-:W-:Y:S01]  /*de20*/  IMAD.MOV.U32 R11, RZ, RZ, R14 ;  /* 0x000000ffff0b7224 */ /* 0x000fe200078e000e */
[----:B------:R-:W-:Y:S01]  /*de30*/  MOV R37, R10 ;  /* 0x0000000a00257202 */ /* 0x000fe20000000f00 */
[----:B------:R-:W-:Y:S02]  /*de40*/  IMAD.MOV.U32 R36, RZ, RZ, R9 ;  /* 0x000000ffff247224 */ /* 0x000fe400078e0009 */
[----:B------:R-:W2:Y:S01]  /*de50*/  LDL.LU R9, [R1+0xaa4] ;  /* 0x000aa40001097983 */ /* 0x000ea20000300800 */
[----:B------:R-:W-:-:S03]  /*de60*/  IMAD.MOV.U32 R38, RZ, RZ, R11 ;  /* 0x000000ffff267224 */ /* 0x000fc600078e000b */
[----:B------:R-:W2:Y:S04]  /*de70*/  LDL.LU R10, [R1+0xaa0] ;  /* 0x000aa000010a7983 */ /* 0x000ea80000300800 */
[----:B------:R-:W2:Y:S01]  /*de80*/  LDL.LU R11, [R1+0xa9c] ;  /* 0x000a9c00010b7983 */ /* 0x000ea20000300800 */
[----:B------:R-:W-:Y:S02]  /*de90*/  IMAD.MOV.U32 R52, RZ, RZ, R28 ;  /* 0x000000ffff347224 */ /* 0x000fe400078e001c */
[----:B------:R-:W-:Y:S01]  /*dea0*/  IMAD.MOV.U32 R28, RZ, RZ, R15 ;  /* 0x000000ffff1c7224 */ /* 0x000fe200078e000f */
[----:B------:R-:W-:Y:S01]  /*deb0*/  MOV R15, R29 ;  /* 0x0000001d000f7202 */ /* 0x000fe20000000f00 */
[----:B------:R-:W-:Y:S02]  /*dec0*/  IMAD.MOV.U32 R14, RZ, RZ, R30 ;  /* 0x000000ffff0e7224 */ /* 0x000fe400078e001e */
[----:B------:R-:W-:Y:S01]  /*ded0*/  IMAD.MOV.U32 R29, RZ, RZ, R16 ;  /* 0x000000ffff1d7224 */ /* 0x000fe200078e0010 */
[----:B------:R-:W-:Y:S01]  /*dee0*/  MOV R16, R24 ;  /* 0x0000001800107202 */ /* 0x000fe20000000f00 */
[----:B------:R-:W-:Y:S01]  /*def0*/  IMAD.MOV.U32 R39, RZ, RZ, R28 ;  /* 0x000000ffff277224 */ /* 0x000fe200078e001c */
[----:B------:R-:W-:Y:S01]  /*df00*/  MOV R12, R61 ;  /* 0x0000003d000c7202 */ /* 0x000fe20000000f00 */
[----:B------:R-:W-:Y:S01]  /*df10*/  IMAD.MOV.U32 R13, RZ, RZ, R31 ;  /* 0x000000ffff0d7224 */ /* 0x000fe200078e001f */
[----:B------:R-:W4:Y:S01]  /*df20*/  LDL.LU R28, [R1+0xa98] ;  /* 0x000a9800011c7983 */ /* 0x000f220000300800 */
[----:B------:R-:W-:Y:S01]  /*df30*/  IMAD.MOV.U32 R30, RZ, RZ, R17 ;  /* 0x000000ffff1e7224 */ /* 0x000fe200078e0011 */
[----:B------:R-:W-:Y:S01]  /*df40*/  MOV R31, R18 ;  /* 0x00000012001f7202 */ /* 0x000fe20000000f00 */
[----:B------:R-:W-:Y:S01]  /*df50*/  IMAD.MOV.U32 R17, RZ, RZ, R25 ;  /* 0x000000ffff117224 */ /* 0x000fe200078e0019 */
[----:B------:R-:W3:Y:S01]  /*df60*/  LDL.LU R24, [R1+0xa94] ;  /* 0x000a940001187983 */ /* 0x000ee20000300800 */
[----:B------:R-:W-:Y:S01]  /*df70*/  IMAD.MOV.U32 R61, RZ, RZ, R19 ;  /* 0x000000ffff3d7224 */ /* 0x000fe200078e0013 */
[----:B------:R-:W-:Y:S01]  /*df80*/  MOV R19, R27 ;  /* 0x0000001b00137202 */ /* 0x000fe20000000f00 */
[----:B------:R-:W-:Y:S01]  /*df90*/  IMAD.MOV.U32 R18, RZ, RZ, R26 ;  /* 0x000000ffff127224 */ /* 0x000fe200078e001a */
[----:B------:R-:W3:Y:S04]  /*dfa0*/  LDL.LU R25, [R1+0xa90] ;  /* 0x000a900001197983 */ /* 0x000ee80000300800 */
[----:B------:R-:W3:Y:S04]  /*dfb0*/  LDL.LU R26, [R1+0xa8c] ;  /* 0x000a8c00011a7983 */ /* 0x000ee80000300800 */
[----:B------:R-:W3:Y:S01]  /*dfc0*/  LDL.LU R27, [R1+0xa88] ;  /* 0x000a8800011b7983 */ /* 0x000ee20000300800 */
[----:B--2---:R-:W-:Y:S11]  /*dfd0*/  HMMA.16816.F32.BF16 R40, R40, R4, R8 ;  /* 0x000000042828723c */ /* 0x004ff60000041808 */
[----:B------:R-:W-:Y:S11]  /*dfe0*/  @!UPT UIADD3 URZ, URZ, URZ, URZ ;  /* 0x0000003f3f3ff290 */ /* 0x000ff6000fffe03f */
[----:B------:R-:W-:Y:S02]  /*dff0*/  @!UPT UIADD3 URZ, URZ, URZ, URZ ;  /* 0x0000003f3f3ff290 */ /* 0x000fe4000fffe03f */
[----:B------:R-:W-:Y:S01]  /*e000*/  IMAD.MOV.U32 R11, RZ, RZ, R40 ;  /* 0x000000ffff0b7224 */ /* 0x000fe200078e0028 */
[----:B------:R-:W-:Y:S01]  /*e010*/  MOV R9, R42 ;  /* 0x0000002a00097202 */ /* 0x000fe20000000f00 */
[----:B------:R-:W-:Y:S01]  /*e020*/  IMAD.MOV.U32 R10, RZ, RZ, R41 ;  /* 0x000000ffff0a7224 */ /* 0x000fe200078e0029 */
[----:B------:R-:W-:Y:S01]  /*e030*/  MOV R41, R30 ;  /* 0x0000001e00297202 */ /* 0x000fe20000000f00 */
[----:B------:R-:W-:Y:S02]  /*e040*/  IMAD.MOV.U32 R40, RZ, RZ, R29 ;  /* 0x000000ffff287224 */ /* 0x000fe400078e001d */
[----:B------:R-:W4:Y:S01]  /*e050*/  LDL.LU R29, [R1+0xa84] ;  /* 0x000a8400011d7983 */ /* 0x000f220000300800 */
[----:B------:R-:W-:-:S03]  /*e060*/  IMAD.MOV.U32 R42, RZ, RZ, R31 ;  /* 0x000000ffff2a7224 */ /* 0x000fc600078e001f */
[----:B------:R-:W4:Y:S04]  /*e070*/  LDL.LU R30, [R1+0xa80] ;  /* 0x000a8000011e7983 */ /* 0x000f280000300800 */
[----:B------:R-:W4:Y:S01]  /*e080*/  LDL.LU R31, [R1+0xa7c] ;  /* 0x000a7c00011f7983 */ /* 0x000f220000300800 */
[----:B------:R-:W-:Y:S02]  /*e090*/  IMAD.MOV.U32 R8, RZ, RZ, R43 ;  /* 0x000000ffff087224 */ /* 0x000fe400078e002b */
[----:B------:R-:W-:Y:S02]  /*e0a0*/  IMAD.MOV.U32 R43, RZ, RZ, R61 ;  /* 0x000000ffff2b7224 */ /* 0x000fe400078e003d */
[----:B------:R-:W2:Y:S01]  /*e0b0*/  LDL.LU R61, [R1+0xa78] ;  /* 0x000a7800013d7983 */ /* 0x000ea20000300800 */
[----:B---3--:R-:W-:Y:S11]  /*e0c0*/  HMMA.16816.F32.BF16 R24, R44, R4, R24 ;  /* 0x000000042c18723c */ /* 0x008ff60000041818 */
[----:B------:R-:W-:Y:S11]  /*e0d0*/  @!UPT UIADD3 URZ, URZ, URZ, URZ ;  /* 0x0000003f3f3ff290 */ /* 0x000ff6000fffe03f */
[----:B------:R-:W-:Y:S02]  /*e0e0*/  @!UPT UIADD3 URZ, URZ, URZ, URZ ;  /* 0x0000003f3f3ff290 */ /* 0x000fe4000fffe03f */
[----:B------:R-:W-:Y:S01]  /*e0f0*/  MOV R47, R24 ;  /* 0x00000018002f7202 */ /* 0x000fe20000000f00 */
[----:B------:R-:W-:Y:S01]  /*e100*/  IMAD.MOV.U32 R46, RZ, RZ, R25 ;  /* 0x000000ffff2e7224 */ /* 0x000fe200078e0019 */
[----:B------:R-:W-:Y:S01]  /*e110*/  MOV R45, R26 ;  /* 0x0000001a002d7202 */ /* 0x000fe20000000f00 */
[----:B------:R-:W-:Y:S01]  /*e120*/  IMAD.MOV.U32 R44, RZ, RZ, R27 ;  /* 0x000000ffff2c7224 */ /* 0x000fe200078e001b */
[----:B------:R-:W-:Y:S01]  /*e130*/  MOV R24, R11 ;  /* 0x0000000b00187202 */ /* 0x000fe20000000f00 */
[----:B------:R-:W-:Y:S01]  /*e140*/  IMAD.MOV.U32 R25, RZ, RZ, R10 ;  /* 0x000000ffff197224 */ /* 0x000fe200078e000a */
[----:B------:R-:W-:Y:S01]  /*e150*/  MOV R26, R9 ;  /* 0x00000009001a7202 */ /* 0x000fe20000000f00 */
[----:B------:R-:W-:Y:S01]  /*e160*/  IMAD.MOV.U32 R27, RZ, RZ, R8 ;  /* 0x000000ffff1b7224 */ /* 0x000fe200078e0008 */
[----:B------:R-:W-:Y:S08]  /*e170*/  HMMA.16816.F32.BF16 R20, R52, R6, R20 ;  /* 0x000000063414723c */ /* 0x000ff00000041814 */
[-C--:B------:R-:W-:Y:S01]  /*e180*/  HMMA.16816.F32.BF16 R16, R16, R4.reuse, R56 ;  /* 0x000000041010723c */ /* 0x080fe20000041838 */
[----:B------:R-:W-:Y:S07]  /*e190*/  LDSM.16.MT88.4 R56, [R0+0x1e000] ;  /* 0x01e000000038783b */ /* 0x000fee0000004200 */
[-C--:B------:R-:W-:Y:S01]  /*e1a0*/  HMMA.16816.F32.BF16 R12, R12, R4.reuse, R32 ;  /* 0x000000040c0c723c */ /* 0x080fe20000041820 */
[----:B------:R-:W-:Y:S07]  /*e1b0*/  LDSM.16.MT88.4 R32, [R3+0x1d080] ;  /* 0x01d080000320783b */ /* 0x000fee0000004200 */
[----:B----4-:R-:W-:Y:S01]  /*e1c0*/  HMMA.16816.F32.BF16 R8, R48, R4, R28 ;  /* 0x000000043008723c */ /* 0x010fe2000004181c */
[----:B------:R-:W-:Y:S04]  /*e1d0*/  LDSM.16.MT88.4 R48, [R0+0x1d080] ;  /* 0x01d080000030783b */ /* 0x000fe80000004200 */
[----:B--2---:R-:W0:Y:S04]  /*e1e0*/  LDSM.16.M88.4 R52, [R61+0x20380] ;  /* 0x020380003d34783b */ /* 0x004e280000000200 */
[----:B------:R-:W-:Y:S11]  /*e1f0*/  LDSM.16.MT88.4 R28, [R2+0x1d000] ;  /* 0x01d00000021c783b */ /* 0x000ff60000004200 */
[----:B------:R-:W-:Y:S03]  /*e200*/  @!UPT UIADD3 URZ, URZ, URZ, URZ ;  /* 0x0000003f3f3ff290 */ /* 0x000fe6000fffe03f */
[----:B------:R1:W-:Y:S04]  /*e210*/  STL.64 [R1+0xa40], R10 ;  /* 0x000a400a01007387 */ /* 0x0003e80000100a00 */
[----:B------:R2:W-:Y:S01]  /*e220*/  STL.64 [R1+0xa38], R8 ;  /* 0x000a380801007387 */ /* 0x0005e20000100a00 */
[----:B-1----:R-:W-:Y:S01]  /*e230*/  MOV R10, R45 ;  /* 0x0000002d000a7202 */ /* 0x002fe20000000f00 */
[----:B------:R-:W-:Y:S01]  /*e240*/  IMAD.MOV.U32 R11, RZ, RZ, R44 ;  /* 0x000000ffff0b7224 */ /* 0x000fe200078e002c */
[----:B--2---:R-:W-:Y:S01]  /*e250*/  MOV R8, R47 ;  /* 0x0000002f00087202 */ /* 0x004fe20000000f00 */
[----:B------:R-:W-:-:S03]  /*e260*/  IMAD.MOV.U32 R9, RZ, RZ, R46 ;  /* 0x000000ffff097224 */ /* 0x000fc600078e002e */
[----:B------:R1:W-:Y:S04]  /*e270*/  STL.64 [R1+0xa50], R10 ;  /* 0x000a500a01007387 */ /* 0x0003e80000100a00 */
[----:B------:R2:W-:Y:S04]  /*e280*/  STL.64 [R1+0xa48], R8 ;  /* 0x000a480801007387 */ /* 0x0005e80000100a00 */
[----:B------:R-:W3:Y:S01]  /*e290*/  LDSM.16.MT88.4 R44, [R60+0x1d000] ;  /* 0x01d000003c2c783b */ /* 0x000ee20000004200 */
[----:B-1----:R-:W-:Y:S01]  /*e2a0*/  MOV R10, R26 ;  /* 0x0000001a000a7202 */ /* 0x002fe20000000f00 */
[----:B------:R-:W-:Y:S01]  /*e2b0*/  IMAD.MOV.U32 R11, RZ, RZ, R27 ;  /* 0x000000ffff0b7224 */ /* 0x000fe200078e001b */
[----:B--2---:R-:W-:Y:S01]  /*e2c0*/  MOV R8, R24 ;  /* 0x0000001800087202 */ /* 0x004fe20000000f00 */
[----:B------:R-:W-:-:S03]  /*e2d0*/  IMAD.MOV.U32 R9, RZ, RZ, R25 ;  /* 0x000000ffff097224 */ /* 0x000fc600078e0019 */
[----:B------:R1:W-:Y:S04]  /*e2e0*/  STL.64 [R1+0xa60], R10 ;  /* 0x000a600a01007387 */ /* 0x0003e80000100a00 */
[----:B------:R2:W-:Y:S04]  /*e2f0*/  STL.64 [R1+0xa58], R8 ;  /* 0x000a580801007387 */ /* 0x0005e80000100a00 */
[----:B------:R-:W-:Y:S01]  /*e300*/  LDSM.16.MT88.4 R24, [R2+0x1d080] ;  /* 0x01d080000218783b */ /* 0x000fe20000004200 */
[----:B-1----:R-:W-:Y:S01]  /*e310*/  MOV R10, R42 ;  /* 0x0000002a000a7202 */ /* 0x002fe20000000f00 */
[----:B------:R-:W-:Y:S01]  /*e320*/  IMAD.MOV.U32 R11, RZ, RZ, R43 ;  /* 0x000000ffff0b7224 */ /* 0x000fe200078e002b */
[----:B--2---:R-:W-:Y:S01]  /*e330*/  MOV R8, R40 ;  /* 0x0000002800087202 */ /* 0x004fe20000000f00 */
[----:B------:R-:W-:-:S03]  /*e340*/  IMAD.MOV.U32 R9, RZ, RZ, R41 ;  /* 0x000000ffff097224 */ /* 0x000fc600078e0029 */
[----:B------:R1:W-:Y:S04]  /*e350*/  STL.64 [R1+0xa70], R10 ;  /* 0x000a700a01007387 */ /* 0x0003e80000100a00 */
[----:B------:R2:W-:Y:S04]  /*e360*/  STL.64 [R1+0xa68], R8 ;  /* 0x000a680801007387 */ /* 0x0005e80000100a00 */
[----:B------:R-:W4:Y:S01]  /*e370*/  LDSM.16.MT88.4 R40, [R60+0x1d080] ;  /* 0x01d080003c28783b */ /* 0x000f220000004200 */
[----:B-1----:R-:W-:Y:S01]  /*e380*/  MOV R10, R38 ;  /* 0x00000026000a7202 */ /* 0x002fe20000000f00 */
[----:B------:R-:W-:Y:S01]  /*e390*/  IMAD.MOV.U32 R11, RZ, RZ, R39 ;  /* 0x000000ffff0b7224 */ /* 0x000fe200078e0027 */
[----:B--2---:R-:W-:Y:S01]  /*e3a0*/  MOV R8, R36 ;  /* 0x0000002400087202 */ /* 0x004fe20000000f00 */
[----:B------:R-:W-:Y:S01]  /*e3b0*/  IMAD.MOV.U32 R9, RZ, RZ, R37 ;  /* 0x000000ffff097224 */ /* 0x000fe200078e0025 */
[----:B0-----:R-:W-:Y:S04]  /*e3c0*/  STL [R1+0xa14], R54 ;  /* 0x000a143601007387 */ /* 0x001fe80000100800 */
[----:B------:R-:W0:Y:S02]  /*e3d0*/  LDSM.16.MT88.4 R36, [R3+0x1d000] ;  /* 0x01d000000324783b */ /* 0x000e240000004200 */
[-C--:B------:R-:W-:Y:S02]  /*e3e0*/  HMMA.16816.F32.BF16 R8, R48, R6.reuse, R8 ;  /* 0x000000063008723c */ /* 0x080fe40000041808 */
[----:B------:R-:W-:Y:S11]  /*e3f0*/  STL [R1+0xa10], R55 ;  /* 0x000a103701007387 */ /* 0x000ff60000100800 */
[----:B------:R-:W-:Y:S11]  /*e400*/  @!UPT UIADD3 URZ, URZ, URZ, URZ ;  /* 0x0000003f3f3ff290 */ /* 0x000ff6000fffe03f */
[----:B------:R-:W-:Y:S01]  /*e410*/  MOV R5, R10 ;  /* 0x0000000a00057202 */ /* 0x000fe20000000f00 */
[----:B------:R-:W-:Y:S01]  /*e420*/  IMAD.MOV.U32 R4, RZ, RZ, R11 ;  /* 0x000000ffff047224 */ /* 0x000fe200078e000b */
[----:B------:R-:W-:Y:S01]  /*e430*/  MOV R49, R8 ;  /* 0x0000000800317202 */ /* 0x000fe20000000f00 */
[----:B------:R-:W-:Y:S01]  /*e440*/  IMAD.MOV.U32 R48, RZ, RZ, R9 ;  /* 0x000000ffff307224 */ /* 0x000fe200078e0009 */
[----:B------:R-:W3:Y:S04]  /*e450*/  LDL.LU.64 R10, [R1+0xa70] ;  /* 0x000a7000010a7983 */ /* 0x000ee80000300a00 */
[----:B------:R-:W3:Y:S02]  /*e460*/  LDL.LU.64 R8, [R1+0xa68] ;  /* 0x000a680001087983 */ /* 0x000ee40000300a00 */
[-C--:B---3--:R-:W-:Y:S11]  /*e470*/  HMMA.16816.F32.BF16 R8, R44, R6.reuse, R8 ;  /* 0x000000062c08723c */ /* 0x088ff60000041808 */
[----:B------:R-:W-:Y:S11]  /*e480*/  @!UPT UIADD3 URZ, URZ, URZ, URZ ;  /* 0x0000003f3f3ff290 */ /* 0x000ff6000fffe03f */
[----:B------:R-:W-:Y:S02]  /*e490*/  @!UPT UIADD3 URZ, URZ, URZ, URZ ;  /* 0x0000003f3f3ff290 */ /* 0x000fe4000fffe03f */
[----:B------:R-:W-:Y:S01]  /*e4a0*/  MOV R45, R10 ;  /* 0x0000000a002d7202 */ /* 0x000fe20000000f00 */
[----:B------:R-:W-:Y:S01]  /*e4b0*/  IMAD.MOV.U32 R44, RZ, RZ, R11 ;  /* 0x000000ffff2c7224 */ /* 0x000fe200078e000b */
[----:B------:R-:W-:Y:S01]  /*e4c0*/  MOV R47, R8 ;  /* 0x00000008002f7202 */ /* 0x000fe20000000f00 */
[----:B------:R-:W-:Y:S01]  /*e4d0*/  IMAD.MOV.U32 R46, RZ, RZ, R9 ;  /* 0x000000ffff2e7224 */ /* 0x000fe200078e0009 */
[----:B------:R-:W4:Y:S04]  /*e4e0*/  LDL.LU.64 R10, [R1+0xa60] ;  /* 0x000a6000010a7983 */ /* 0x000f280000300a00 */
[----:B------:R-:W4:Y:S02]  /*e4f0*/  LDL.LU.64 R8, [R1+0xa58] ;  /* 0x000a580001087983 */ /* 0x000f240000300a00 */
[-C--:B----4-:R-:W-:Y:S11]  /*e500*/  HMMA.16816.F32.BF16 R8, R40, R6.reuse, R8 ;  /* 0x000000062808723c */ /* 0x090ff60000041808 */
[----:B------:R-:W-:Y:S11]  /*e510*/  @!UPT UIADD3 URZ, URZ, URZ, URZ ;  /* 0x0000003f3f3ff290 */ /* 0x000ff6000fffe03f */
[----:B------:R-:W-:Y:S02]  /*e520*/  @!UPT UIADD3 URZ, URZ, URZ, URZ ;  /* 0x0000003f3f3ff290 */ /* 0x000fe4000fffe03f */
[----:B------:R-:W-:Y:S01]  /*e530*/  MOV R41, R10 ;  /* 0x0000000a00297202 */ /* 0x000fe20000000f00 */
[----:B------:R-:W-:Y:S01]  /*e540*/  IMAD.MOV.U32 R40, RZ, RZ, R11 ;  /* 0x000000ffff287224 */ /* 0x000fe200078e000b */
[----:B------:R-:W-:Y:S01]  /*e550*/  MOV R43, R8 ;  /* 0x00000008002b7202 */ /* 0x000fe20000000f00 */
[----:B------:R-:W-:Y:S01]  /*e560*/  IMAD.MOV.U32 R42, RZ, RZ, R9 ;  /* 0x000000ffff2a7224 */ /* 0x000fe200078e0009 */
[----:B------:R-:W0:Y:S04]  /*e570*/  LDL.LU.64 R10, [R1+0xa50] ;  /* 0x000a5000010a7983 */ /* 0x000e280000300a00 */
[----:B------:R-:W0:Y:S01]  /*e580*/  LDL.LU.64 R8, [R1+0xa48] ;  /* 0x000a480001087983 */ /* 0x000e220000300a00 */
[-C--:B------:R-:W-:Y:S03]  /*e590*/  HMMA.16816.F32.BF16 R16, R28, R6.reuse, R16 ;  /* 0x000000061c10723c */ /* 0x080fe60000041810 */
[----:B------:R-:W-:Y:S05]  /*e5a0*/  LDSM.16.MT88.4 R28, [R2+0x1e080] ;  /* 0x01e08000021c783b */ /* 0x000fea0000004200 */
[-C--:B0-----:R-:W-:Y:S01]  /*e5b0*/  HMMA.16816.F32.BF16 R36, R36, R6.reuse, R8 ;  /* 0x000000062424723c */ /* 0x081fe20000041808 */
[----:B------:R-:W2:Y:S04]  /*e5c0*/  LDL.LU.64 R10, [R1+0xa40] ;  /* 0x000a4000010a7983 */ /* 0x000ea80000300a00 */
[----:B------:R-:W2:Y:S03]  /*e5d0*/  LDL.LU.64 R8, [R1+0xa38] ;  /* 0x000a380001087983 */ /* 0x000ea60000300a00 */
[-C--:B------:R-:W-:Y:S01]  /*e5e0*/  HMMA.16816.F32.BF16 R12, R24, R6.reuse, R12 ;  /* 0x00000006180c723c */ /* 0x080fe2000004180c */
[----:B------:R-:W-:Y:S11]  /*e5f0*/  LDSM.16.MT88.4 R24, [R0+0x1f000] ;  /* 0x01f000000018783b */ /* 0x000ff60000004200 */
[----:B------:R-:W-:Y:S03]  /*e600*/  @!UPT UIADD3 URZ, URZ, URZ, URZ ;  /* 0x0000003f3f3ff290 */ /* 0x000fe6000fffe03f */
[----:B------:R-:W-:Y:S04]  /*e610*/  STL.64 [R1+0x10], R36 ;  /* 0x0000102401007387 */ /* 0x000fe80000100a00 */
[----:B------:R0:W-:Y:S02]  /*e620*/  STL.64 [R1+0xa20], R18 ;  /* 0x000a201201007387 */ /* 0x0001e40000100a00 */
[----:B0-----:R-:W-:Y:S01]  /*e630*/  MOV R18, R45 ;  /* 0x0000002d00127202 */ /* 0x001fe20000000f00 */
[----:B------:R-:W-:Y:S01]  /*e640*/  IMAD.MOV.U32 R19, RZ, RZ, R44 ;  /* 0x000000ffff137224 */ /* 0x000fe200078e002c */
[----:B--2---:R-:W-:Y:S01]  /*e650*/  HMMA.16816.F32.BF16 R8, R32, R6, R8 ;  /* 0x000000062008723c */ /* 0x004fe20000041808 */
[----:B------:R-:W-:Y:S01]  /*e660*/  MOV R54, R38 ;  /* 0x0000002600367202 */ /* 0x000fe20000000f00 */
[----:B------:R-:W-:Y:S01]  /*e670*/  IMAD.MOV.U32 R55, RZ, RZ, R39 ;  /* 0x000000ffff377224 */ /* 0x000fe200078e0027 */
[----:B------:R-:W-:Y:S04]  /*e680*/  LDSM.16.MT88.4 R32, [R2+0x1e000] ;  /* 0x01e000000220783b */ /* 0x000fe80000004200 */
[----:B------:R-:W-:Y:S11]  /*e690*/  LDSM.16.MT88.4 R36, [R3+0x1e080] ;  /* 0x01e080000324783b */ /* 0x000ff60000004200 */
[----:B------:R-:W-:Y:S05]  /*e6a0*/  @!UPT UIADD3 URZ, URZ, URZ, URZ ;  /* 0x0000003f3f3ff290 */ /* 0x000fea000fffe03f */
[----:B------:R-:W-:Y:S04]  /*e6b0*/  STL.64 [R1], R8 ;  /* 0x0000000801007387 */ /* 0x000fe80000100a00 */
[----:B------:R-:W-:Y:S04]  /*e6c0*/  STL.64 [R1+0x8], R10 ;  /* 0x0000080a01007387 */ /* 0x000fe80000100a00 */
[----:B------:R-:W-:Y:S04]  /*e6d0*/  STL.64 [R1+0xa18], R16 ;  /* 0x000a181001007387 */ /* 0x000fe80000100a00 */
[----:B------:R0:W-:Y:S01]  /*e6e0*/  STL.64 [R1+0xa30], R18 ;  /* 0x000a301201007387 */ /* 0x0001e20000100a00 */
[----:B------:R-:W-:Y:S03]  /*e6f0*/  HMMA.16816.F32.BF16 R20, R56, R52, R20 ;  /* 0x000000343814723c */ /* 0x000fe60000041814 */
[----:B------:R-:W-:Y:S01]  /*e700*/  LDSM.16.MT88.4 R8, [R0+0x1f080] ;  /* 0x01f080000008783b */ /* 0x000fe20000004200 */
[----:B0-----:R-:W-:Y:S01]  /*e710*/  MOV R18, R5 ;  /* 0x0000000500127202 */ /* 0x001fe20000000f00 */
[----:B------:R-:W-:-:S02]  /*e720*/  IMAD.MOV.U32 R19, RZ, RZ, R4 ;  /* 0x000000ffff137224 */ /* 0x000fc400078e0004 */
[----:B------:R-:W0:Y:S01]  /*e730*/  LDSM.16.MT88.4 R4, [R0+0x1e080] ;  /* 0x01e080000004783b */ /* 0x000e220000004200 */
[----:B------:R-:W-:Y:S01]  /*e740*/  MOV R16, R47 ;  /* 0x0000002f00107202 */ /* 0x000fe20000000f00 */
[----:B------:R-:W-:Y:S02]  /*e750*/  IMAD.MOV.U32 R17, RZ, RZ, R46 ;  /* 0x000000ffff117224 */ /* 0x000fe400078e002e */
[----:B------:R-:W1:Y:S04]  /*e760*/  LDSM.16.MT88.4 R44, [R60+0x1e080] ;  /* 0x01e080003c2c783b */ /* 0x000e680000004200 */
[----:B------:R2:W-:Y:S04]  /*e770*/  STL.64 [R1+0xa28], R16 ;  /* 0x000a281001007387 */ /* 0x0005e80000100a00 */
[----:B------:R-:W-:Y:S01]  /*e780*/  STL [R1+0x7c8], R0 ;  /* 0x0007c80001007387 */ /* 0x000fe20000100800 */
[----:B--2---:R-:W-:Y:S01]  /*e790*/  MOV R16, R49 ;  /* 0x0000003100107202 */ /* 0x004fe20000000f00 */
[----:B------:R-:W-:-:S02]  /*e7a0*/  IMAD.MOV.U32 R17, RZ, RZ, R48 ;  /* 0x000000ffff117224 */ /* 0x000fc400078e0030 */
[----:B------:R-:W2:Y:S05]  /*e7b0*/  LDSM.16.MT88.4 R48, [R60+0x1e000] ;  /* 0x01e000003c30783b */ /* 0x000eaa0000004200 */
[----:B0-----:R-:W-:Y:S01]  /*e7c0*/  HMMA.16816.F32.BF16 R4, R4, R52, R16 ;  /* 0x000000340404723c */ /* 0x001fe20000041810 */
[----:B------:R-:W2:Y:S04]  /*e7d0*/  LDL.LU.64 R18, [R1+0xa30] ;  /* 0x000a300001127983 */ /* 0x000ea80000300a00 */
[----:B------:R-:W2:Y:S01]  /*e7e0*/  LDL.LU.64 R16, [R1+0xa28] ;  /* 0x000a280001107983 */ /* 0x000ea20000300a00 */
[----:B------:R-:W-:Y:S01]  /*e7f0*/  MOV R56, R43 ;  /* 0x0000002b00387202 */ /* 0x000fe20000000f00 */
[----:B------:R-:W-:Y:S01]  /*e800*/  IMAD.MOV.U32 R57, RZ, RZ, R42 ;  /* 0x000000ffff397224 */ /* 0x000fe200078e002a */
[----:B------:R-:W-:Y:S01]  /*e810*/  MOV R58, R41 ;  /* 0x00000029003a7202 */ /* 0x000fe20000000f00 */
[----:B------:R-:W-:-:S02]  /*e820*/  IMAD.MOV.U32 R59, RZ, RZ, R40 ;  /* 0x000000ffff3b7224 */ /* 0x000fc400078e0028 */
[----:B------:R-:W-:Y:S05]  /*e830*/  LDSM.16.MT88.4 R40, [R3+0x1e000] ;  /* 0x01e000000328783b */ /* 0x000fea0000004200 */
[-C--:B-1----:R-:W-:Y:S07]  /*e840*/  HMMA.16816.F32.BF16 R56, R44, R52.reuse, R56 ;  /* 0x000000342c38723c */ /* 0x082fee0000041838 */
[----:B------:R-:W-:Y:S01]  /*e850*/  MOV R46, R54 ;  /* 0x00000036002e7202 */ /* 0x000fe20000000f00 */
[----:B------:R-:W-:Y:S01]  /*e860*/  IMAD.MOV.U32 R47, RZ, RZ, R55 ;  /* 0x000000ffff2f7224 */ /* 0x000fe200078e0037 */
[----:B--2---:R-:W-:Y:S01]  /*e870*/  HMMA.16816.F32.BF16 R48, R48, R52, R16 ;  /* 0x000000343030723c */ /* 0x004fe20000041810 */
[----:B------:R-:W2:Y:S04]  /*e880*/  LDL.LU.64 R18, [R1+0xa20] ;  /* 0x000a200001127983 */ /* 0x000ea80000300a00 */
[----:B------:R-:W2:Y:S11]  /*e890*/  LDL.LU.64 R16, [R1+0xa18] ;  /* 0x000a180001107983 */ /* 0x000eb60000300a00 */
[----:B------:R-:W-:Y:S07]  /*e8a0*/  @!UPT UIADD3 URZ, URZ, URZ, URZ ;  /* 0x0000003f3f3ff290 */ /* 0x000fee000fffe03f */
[----:B------:R0:W-:Y:S01]  /*e8b0*/  STL.64 [R1+0x20], R48 ;  /* 0x0000203001007387 */ /* 0x0001e20000100a00 */
[----:B------:R-:W-:Y:S01]  /*e8c0*/  MOV R61, R50 ;  /* 0x00000032003d7202 */ /* 0x000fe20000000f00 */
[----:B------:R-:W-:Y:S02]  /*e8d0*/  IMAD.MOV.U32 R0, RZ, RZ, R51 ;  /* 0x000000ffff007224 */ /* 0x000fe400078e0033 */
[----:B0-----:R-:W3:Y:S04]  /*e8e0*/  LDL.LU R48, [R1] ;  /* 0x0000000001307983 */ /* 0x001ee80000300800 */
[----:B------:R-:W3:Y:S04]  /*e8f0*/  LDL.LU R49, [R1+0x4] ;  /* 0x0000040001317983 */ /* 0x000ee80000300800 */
[----:B------:R-:W3:Y:S04]  /*e900*/  LDL.LU R50, [R1+0x8] ;  /* 0x0000080001327983 */ /* 0x000ee80000300800 */
[----:B------:R-:W3:Y:S04]  /*e910*/  LDL.LU R51, [R1+0xc] ;  /* 0x00000c0001337983 */ /* 0x000ee80000300800 */
[----:B------:R-:W4:Y:S04]  /*e920*/  LDL.LU R44, [R1+0x10] ;  /* 0x00001000012c7983 */ /* 0x000f280000300800 */
[----:B------:R-:W4:Y:S04]  /*e930*/  LDL.LU R45, [R1+0x14] ;  /* 0x00001400012d7983 */ /* 0x000f280000300800 */
[----:B------:R-:W2:Y:S04]  /*e940*/  LDL.LU R54, [R1+0xa14] ;  /* 0x000a140001367983 */ /* 0x000ea80000300800 */
[----:B------:R-:W2:Y:S04]  /*e950*/  LDL.LU R55, [R1+0xa10] ;  /* 0x000a100001377983 */ /* 0x000ea80000300800 */
[----:B------:R-:W-:Y:S04]  /*e960*/  STL.64 [R1+0xa08], R58 ;  /* 0x000a083a01007387 */ /* 0x000fe80000100a00 */
[----:B------:R0:W-:Y:S04]  /*e970*/  STL.64 [R1+0xa00], R56 ;  /* 0x000a003801007387 */ /* 0x0001e80000100a00 */
[----:B0-----:R-:W3:Y:S04]  /*e980*/  LDL.LU R56, [R1+0x20] ;  /* 0x0000200001387983 */ /* 0x001ee80000300800 */
[----:B------:R-:W3:Y:S01]  /*e990*/  LDL.LU R57, [R1+0x24] ;  /* 0x0000240001397983 */ /* 0x000ee20000300800 */
[----:B------:R-:W-:Y:S01]  /*e9a0*/  MOV R58, R61 ;  /* 0x0000003d003a7202 */ /* 0x000fe20000000f00 */
[----:B------:R-:W-:Y:S01]  /*e9b0*/  IMAD.MOV.U32 R59, RZ, RZ, R0 ;  /* 0x000000ffff3b7224 */ /* 0x000fe200078e0000 */
[-C--:B--2---:R-:W-:Y:S01]  /*e9c0*/  HMMA.16816.F32.BF16 R20, R24, R54.reuse, R20 ;  /* 0x000000361814723c */ /* 0x084fe20000041814 */
[----:B------:R-:W3:Y:S07]  /*e9d0*/  LDSM.16.MT88.4 R24, [R60+0x1f000] ;  /* 0x01f000003c18783b */ /* 0x000eee0000004200 */
[----:B---3--:R-:W-:Y:S01]  /*e9e0*/  HMMA.16816.F32.BF16 R24, R24, R54, R56 ;  /* 0x000000361818723c */ /* 0x008fe20000041838 */
[----:B------:R-:W2:Y:S04]  /*e9f0*/  LDL.LU.64 R58, [R1+0xa08] ;  /* 0x000a0800013a7983 */ /* 0x000ea80000300a00 */
[----:B------:R-:W2:Y:S03]  /*ea00*/  LDL.LU.64 R56, [R1+0xa00] ;  /* 0x000a000001387983 */ /* 0x000ea60000300a00 */
[-C--:B----4-:R-:W-:Y:S01]  /*ea10*/  HMMA.16816.F32.BF16 R40, R40, R52.reuse, R44 ;  /* 0x000000342828723c */ /* 0x090fe2000004182c */
[----:B------:R-:W0:Y:S07]  /*ea20*/  LDSM.16.MT88.4 R44, [R3+0x1f000] ;  /* 0x01f00000032c783b */ /* 0x000e2e0000004200 */
[-C--:B------:R-:W-:Y:S01]  /*ea30*/  HMMA.16816.F32.BF16 R12, R28, R52.reuse, R12 ;  /* 0x000000341c0c723c */ /* 0x080fe2000004180c */
[----:B------:R-:W1:Y:S07]  /*ea40*/  LDSM.16.MT88.4 R28, [R2+0x1f000] ;  /* 0x01f00000021c783b */ /* 0x000e6e0000004200 */
[----:B------:R-:W-:Y:S01]  /*ea50*/  HMMA.16816.F32.BF16 R16, R32, R52, R16 ;  /* 0x000000342010723c */ /* 0x000fe20000041810 */
[----:B------:R-:W3:Y:S07]  /*ea60*/  LDSM.16.MT88.4 R32, [R3+0x1f080] ;  /* 0x01f080000320783b */ /* 0x000eee0000004200 */
[----:B------:R-:W-:Y:S01]  /*ea70*/  HMMA.16816.F32.BF16 R4, R8, R54, R4 ;  /* 0x000000360804723c */ /* 0x000fe20000041804 */
[----:B------:R4:W3:Y:S07]  /*ea80*/  LDSM.16.MT88.4 R8, [R2+0x1f080] ;  /* 0x01f080000208783b */ /* 0x0008ee0000004200 */
[----:B------:R-:W-:Y:S01]  /*ea90*/  HMMA.16816.F32.BF16 R36, R36, R52, R48 ;  /* 0x000000342424723c */ /* 0x000fe20000041830 */
[----:B------:R-:W-:Y:S07]  /*eaa0*/  LDSM.16.MT88.4 R48, [R60+0x1f080] ;  /* 0x01f080003c30783b */ /* 0x000fee0000004200 */
[-C--:B0-----:R-:W-:Y:S08]  /*eab0*/  HMMA.16816.F32.BF16 R40, R44, R54.reuse, R40 ;  /* 0x000000362c28723c */ /* 0x081ff00000041828 */
[----:B-1----:R-:W-:Y:S01]  /*eac0*/  HMMA.16816.F32.BF16 R16, R28, R54, R16 ;  /* 0x000000361c10723c */ /* 0x002fe20000041810 */
[----:B----4-:R-:W-:-:S02]  /*ead0*/  FMUL R2, R20, c[0x0][0x188] ;  /* 0x0000620014027a20 */ /* 0x010fc40000400000 */
[----:B------:R-:W-:-:S04]  /*eae0*/  FMUL R46, R25, c[0x0][0x188] ;  /* 0x00006200192e7a20 */ /* 0x000fc80000400000 */
[----:B------:R-:W-:Y:S01]  /*eaf0*/  FMUL R30, R21, c[0x0][0x188] ;  /* 0x00006200151e7a20 */ /* 0x000fe20000400000 */
[-C--:B---3--:R-:W-:Y:S07]  /*eb00*/  HMMA.16816.F32.BF16 R32, R32, R54.reuse, R36 ;  /* 0x000000362020723c */ /* 0x088fee0000041824 */
[----:B------:R-:W-:Y:S01]  /*eb10*/  FMUL R38, R23, c[0x0][0x188] ;  /* 0x0000620017267a20 */ /* 0x000fe20000400000 */
[----:B------:R-:W-:Y:S01]  /*eb20*/  HMMA.16816.F32.BF16 R12, R8, R54, R12 ;  /* 0x00000036080c723c */ /* 0x000fe2000004180c */
[----:B------:R-:W-:-:S06]  /*eb30*/  FMNMX R30, R2, R30, !PT ;  /* 0x0000001e021e7209 */ /* 0x000fcc0007800000 */
[----:B------:R-:W-:Y:S02]  /*eb40*/  FMUL R8, R22, c[0x0][0x188] ;  /* 0x0000620016087a20 */ /* 0x000fe40000400000 */
[----:B------:R-:W-:Y:S02]  /*eb50*/  FMUL R9, R24, c[0x0][0x188] ;  /* 0x0000620018097a20 */ /* 0x000fe40000400000 */
[----:B------:R-:W-:Y:S01]  /*eb60*/  FMUL R2, R27, c[0x0][0x188] ;  /* 0x000062001b027a20 */ /* 0x000fe20000400000 */
[----:B------:R-:W-:Y:S01]  /*eb70*/  FMNMX R38, R8, R38, !PT ;  /* 0x0000002608267209 */ /* 0x000fe20007800000 */
[----:B------:R-:W-:Y:S01]  /*eb80*/  FMUL R8, R26, c[0x0][0x188] ;  /* 0x000062001a087a20 */ /* 0x000fe20000400000 */
[----:B------:R-:W-:Y:S01]  /*eb90*/  FMNMX R46, R9, R46, !PT ;  /* 0x0000002e092e7209 */ /* 0x000fe20007800000 */
[----:B------:R-:W-:Y:S02]  /*eba0*/  FMUL R10, R40, c[0x0][0x188] ;  /* 0x00006200280a7a20 */ /* 0x000fe40000400000 */
[----:B------:R-:W-:Y:S01]  /*ebb0*/  FMUL R9, R41, c[0x0][0x188] ;  /* 0x0000620029097a20 */ /* 0x000fe20000400000 */
[----:B------:R-:W-:Y:S01]  /*ebc0*/  STL [R1+0x9f4], R20 ;  /* 0x0009f41401007387 */ /* 0x000fe20000100800 */
[----:B------:R-:W-:-:S02]  /*ebd0*/  FMUL R28, R42, c[0x0][0x188] ;  /* 0x000062002a1c7a20 */ /* 0x000fc40000400000 */
[----:B------:R-:W-:Y:S01]  /*ebe0*/  FMUL R11, R43, c[0x0][0x188] ;  /* 0x000062002b0b7a20 */ /* 0x000fe20000400000 */
[----:B------:R0:W-:Y:S04]  /*ebf0*/  STL [R1+0x9f8], R21 ;  /* 0x0009f81501007387 */ /* 0x0001e80000100800 */
[----:B------:R-:W1:Y:S01]  /*ec00*/  SHFL.BFLY PT, R31, R30, 0x2, 0x1f ;  /* 0x0c401f001e1f7f89 */ /* 0x000e6200000e0000 */
[----:B0-----:R-:W-:Y:S02]  /*ec10*/  FMNMX R21, R8, R2, !PT ;  /* 0x0000000208157209 */ /* 0x001fe40007800000 */
[----:B------:R-:W-:Y:S01]  /*ec20*/  FMNMX R2, R10, R9, !PT ;  /* 0x000000090a027209 */ /* 0x000fe20007800000 */
[----:B------:R-:W-:Y:S01]  /*ec30*/  FMUL R10, R16, c[0x0][0x188] ;  /* 0x00006200100a7a20 */ /* 0x000fe20000400000 */
[----:B------:R-:W-:Y:S01]  /*ec40*/  FMNMX R8, R28, R11, !PT ;  /* 0x0000000b1c087209 */ /* 0x000fe20007800000 */
[----:B------:R-:W-:-:S02]  /*ec50*/  FMUL R9, R17, c[0x0][0x188] ;  /* 0x0000620011097a20 */ /* 0x000fc40000400000 */
[----:B------:R-:W-:Y:S02]  /*ec60*/  FMUL R28, R18, c[0x0][0x188] ;  /* 0x00006200121c7a20 */ /* 0x000fe40000400000 */
[----:B------:R-:W-:Y:S01]  /*ec70*/  FMUL R11, R19, c[0x0][0x188] ;  /* 0x00006200130b7a20 */ /* 0x000fe20000400000 */
[----:B------:R-:W-:Y:S01]  /*ec80*/  FMNMX R3, R10, R9, !PT ;  /* 0x000000090a037209 */ /* 0x000fe20007800000 */
[----:B------:R-:W-:-:S03]  /*ec90*/  FMUL R10, R5, c[0x0][0x188] ;  /* 0x00006200050a7a20 */ /* 0x000fc60000400000 */
[----:B------:R-:W-:Y:S01]  /*eca0*/  FMNMX R9, R28, R11, !PT ;  /* 0x0000000b1c097209 */ /* 0x000fe20007800000 */
[----:B------:R-:W-:Y:S02]  /*ecb0*/  FMUL R11, R4, c[0x0][0x188] ;  /* 0x00006200040b7a20 */ /* 0x000fe40000400000 */
[----:B------:R-:W-:Y:S02]  /*ecc0*/  FMUL R29, R6, c[0x0][0x188] ;  /* 0x00006200061d7a20 */ /* 0x000fe40000400000 */
[----:B------:R-:W-:Y:S01]  /*ecd0*/  FMUL R28, R7, c[0x0][0x188] ;  /* 0x00006200071c7a20 */ /* 0x000fe20000400000 */
[----:B------:R-:W-:-:S04]  /*ece0*/  FMNMX R10, R11, R10, !PT ;  /* 0x0000000a0b0a7209 */ /* 0x000fc80007800000 */
[----:B------:R-:W-:Y:S01]  /*ecf0*/  FMNMX R11, R29, R28, !PT ;  /* 0x0000001c1d0b7209 */ /* 0x000fe20007800000 */
[----:B------:R-:W0:Y:S01]  /*ed00*/  SHFL.BFLY PT, R39, R38, 0x2, 0x1f ;  /* 0x0c401f0026277f89 */ /* 0x000e2200000e0000 */
[----:B-1----:R-:W-:Y:S01]  /*ed10*/  FMNMX R47, R30, R31, !PT ;  /* 0x0000001f1e2f7209 */ /* 0x002fe20007800000 */
[----:B------:R-:W-:Y:S02]  /*ed20*/  FMUL R31, R35, c[0x0][0x188] ;  /* 0x00006200231f7a20 */ /* 0x000fe40000400000 */
[----:B------:R-:W1:Y:S01]  /*ed30*/  S2R R0, SR_TID.X ;  /* 0x0000000000007919 */ /* 0x000e620000002100 */
[----:B------:R-:W-:Y:S02]  /*ed40*/  FMUL R45, R14, c[0x0][0x188] ;  /* 0x000062000e2d7a20 */ /* 0x000fe40000400000 */
[----:B------:R-:W-:Y:S01]  /*ed50*/  FMUL R44, R15, c[0x0][0x188] ;  /* 0x000062000f2c7a20 */ /* 0x000fe20000400000 */
[----:B------:R-:W3:Y:S04]  /*ed60*/  SHFL.BFLY PT, R53, R46, 0x2, 0x1f ;  /* 0x0c401f002e357f89 */ /* 0x000ee800000e0000 */
[----:B------:R-:W4:Y:S01]  /*ed70*/  SHFL.BFLY PT, R52, R47, 0x1, 0x1f ;  /* 0x0c201f002f347f89 */ /* 0x000f2200000e0000 */
[----:B0-----:R-:W-:-:S03]  /*ed80*/  FMNMX R38, R38, R39, !PT ;  /* 0x0000002726267209 */ /* 0x001fc60007800000 */
[----:B------:R-:W0:Y:S01]  /*ed90*/  SHFL.BFLY PT, R39, R21, 0x2, 0x1f ;  /* 0x0c401f0015277f89 */ /* 0x000e2200000e0000 */
[----:B-1----:R-:W-:Y:S02]  /*eda0*/  SHF.L.U32 R61, R0, 0x1, RZ ;  /* 0x00000001003d7819 */ /* 0x002fe400000006ff */
[----:B------:R-:W-:Y:S02]  /*edb0*/  SHF.R.U32.HI R0, RZ, 0x3, R0 ;  /* 0x00000003ff007819 */ /* 0x000fe40000011600 */
[----:B------:R-:W-:Y:S02]  /*edc0*/  LOP3.LUT R61, R61, 0x38, RZ, 0xc0, !PT ;  /* 0x000000383d3d7812 */ /* 0x000fe400078ec0ff */
[----:B------:R-:W-:Y:S02]  /*edd0*/  LOP3.LUT R0, R0, 0x4, RZ, 0xc0, !PT ;  /* 0x0000000400007812 */ /* 0x000fe400078ec0ff */
[----:B---3--:R-:W-:Y:S02]  /*ede0*/  FMNMX R46, R46, R53, !PT ;  /* 0x000000352e2e7209 */ /* 0x008fe40007800000 */
[----:B----4-:R-:W-:Y:S01]  /*edf0*/  FMNMX R20, R47, R52, !PT ;  /* 0x000000342f147209 */ /* 0x010fe20007800000 */
[----:B------:R-:W-:Y:S01]  /*ee00*/  IMAD.IADD R0, R61, 0x1, R0 ;  /* 0x000000013d007824 */ /* 0x000fe200078e0200 */
[----:B------:R-:W1:Y:S04]  /*ee10*/  SHFL.BFLY PT, R52, R9, 0x2, 0x1f ;  /* 0x0c401f0009347f89 */ /* 0x000e6800000e0000 */
[----:B------:R-:W3:Y:S04]  /*ee20*/  SHFL.BFLY PT, R61, R38, 0x1, 0x1f ;  /* 0x0c201f00263d7f89 */ /* 0x000ee800000e0000 */
[----:B------:R-:W-:Y:S01]  /*ee30*/  BAR.SYNC.DEFER_BLOCKING 0x0 ;  /* 0x0000000000007b1d */ /* 0x000fe20000010000 */
[----:B0-----:R-:W-:-:S05]  /*ee40*/  FMNMX R39, R21, R39, !PT ;  /* 0x0000002715277209 */ /* 0x001fca0007800000 */
[----:B------:R-:W0:Y:S04]  /*ee50*/  SHFL.BFLY PT, R47, R3, 0x2, 0x1f ;  /* 0x0c401f00032f7f89 */ /* 0x000e2800000e0000 */
[----:B------:R-:W-:Y:S04]  /*ee60*/  SHFL.BFLY PT, R53, R10, 0x2, 0x1f ;  /* 0x0c401f000a357f89 */ /* 0x000fe800000e0000 */
[----:B------:R-:W4:Y:S01]  /*ee70*/  LDL.LU R21, [R1+0x9f8] ;  /* 0x0009f80001157983 */ /* 0x000f220000300800 */
[----:B-1----:R-:W-:Y:S02]  /*ee80*/  FMNMX R9, R9, R52, !PT ;  /* 0x0000003409097209 */ /* 0x002fe40007800000 */
[----:B---3--:R-:W-:Y:S01]  /*ee90*/  FMNMX R38, R38, R61, !PT ;  /* 0x0000003d26267209 */ /* 0x008fe20007800000 */
[----:B------:R1:W-:Y:S01]  /*eea0*/  @P0 STS [R0+0x20000], R20 ;  /* 0x0200001400000388 */ /* 0x0003e20000000800 */
[----:B--2---:R-:W-:Y:S01]  /*eeb0*/  HMMA.16816.F32.BF16 R48, R48, R54, R56 ;  /* 0x000000363030723c */ /* 0x004fe20000041838 */
[----:B0-----:R-:W-:-:S02]  /*eec0*/  FMNMX R47, R3, R47, !PT ;  /* 0x0000002f032f7209 */ /* 0x001fc40007800000 */
[----:B-1----:R-:W2:Y:S11]  /*eed0*/  LDL.LU R20, [R1+0x9f4] ;  /* 0x0009f40001147983 */ /* 0x002eb60000300800 */
[----:B------:R-:W-:Y:S10]  /*eee0*/  @!UPT UIADD3 URZ, URZ, URZ, URZ ;  /* 0x0000003f3f3ff290 */ /* 0x000ff4000fffe03f */
[----:B------:R-:W-:Y:S02]  /*eef0*/  FMUL R29, R48, c[0x0][0x188] ;  /* 0x00006200301d7a20 */ /* 0x000fe40000400000 */
[----:B------:R-:W-:Y:S02]  /*ef00*/  FMUL R28, R49, c[0x0][0x188] ;  /* 0x00006200311c7a20 */ /* 0x000fe40000400000 */
[----:B------:R-:W-:Y:S02]  /*ef10*/  FMUL R37, R50, c[0x0][0x188] ;  /* 0x0000620032257a20 */ /* 0x000fe40000400000 */
[----:B------:R-:W-:Y:S01]  /*ef20*/  FMUL R36, R51, c[0x0][0x188] ;  /* 0x0000620033247a20 */ /* 0x000fe20000400000 */
[----:B------:R-:W-:-:S04]  /*ef30*/  FMNMX R28, R29, R28, !PT ;  /* 0x0000001c1d1c7209 */ /* 0x000fc80007800000 */
[----:B------:R-:W-:Y:S01]  /*ef40*/  FMNMX R29, R37, R36, !PT ;  /* 0x00000024251d7209 */ /* 0x000fe20007800000 */
[----:B------:R-:W-:Y:S02]  /*ef50*/  FMUL R37, R32, c[0x0][0x188] ;  /* 0x0000620020257a20 */ /* 0x000fe40000400000 */
[----:B------:R-:W-:-:S05]  /*ef60*/  FMUL R36, R33, c[0x0][0x188] ;  /* 0x0000620021247a20 */ /* 0x000fca0000400000 */
[----:B------:R-:W-:Y:S01]  /*ef70*/  FMNMX R30, R37, R36, !PT ;  /* 0x00000024251e7209 */ /* 0x000fe20007800000 */
[----:B------:R-:W-:Y:S02]  /*ef80*/  FMUL R36, R34, c[0x0][0x188] ;  /* 0x0000620022247a20 */ /* 0x000fe40000400000 */
[----:B------:R-:W-:-:S03]  /*ef90*/  FMUL R37, R12, c[0x0][0x188] ;  /* 0x000062000c257a20 */ /* 0x000fc60000400000 */
[----:B------:R-:W-:Y:S01]  /*efa0*/  FMNMX R31, R36, R31, !PT ;  /* 0x0000001f241f7209 */ /* 0x000fe20007800000 */
[----:B------:R-:W-:-:S05]  /*efb0*/  FMUL R36, R13, c[0x0][0x188] ;  /* 0x000062000d247a20 */ /* 0x000fca0000400000 */
[----:B------:R-:W-:Y:S02]  /*efc0*/  FMNMX R36, R37, R36, !PT ;  /* 0x0000002425247209 */ /* 0x000fe40007800000 */
[----:B------:R-:W-:Y:S02]  /*efd0*/  FMNMX R37, R45, R44, !PT ;  /* 0x0000002c2d257209 */ /* 0x000fe40007800000 */
[----:B------:R-:W0:Y:S04]  /*efe0*/  SHFL.BFLY PT, R44, R2, 0x2, 0x1f ;  /* 0x0c401f00022c7f89 */ /* 0x000e2800000e0000 */
[----:B------:R-:W1:Y:S04]  /*eff0*/  SHFL.BFLY PT, R45, R8, 0x2, 0x1f ;  /* 0x0c401f00082d7f89 */ /* 0x000e6800000e0000 */
[----:B------:R-:W3:Y:S04]  /*f000*/  SHFL.BFLY PT, R56, R29, 0x2, 0x1f ;  /* 0x0c401f001d387f89 */ /* 0x000ee800000e0000 */
[----:B------:R-:W3:Y:S04]  /*f010*/  SHFL.BFLY PT, R55, R28, 0x2, 0x1f ;  /* 0x0c401f001c377f89 */ /* 0x000ee800000e0000 */
[----:B------:R-:W3:Y:S01]  /*f020*/  SHFL.BFLY PT, R59, R36, 0x2, 0x1f ;  /* 0x0c401f00243b7f89 */ /* 0x000ee200000e0000 */
[----:B0-----:R-:W-:-:S03]  /*f030*/  FMNMX R2, R2, R44, !PT ;  /* 0x0000002c02027209 */ /* 0x001fc60007800000 */
[----:B------:R-:W0:Y:S04]  /*f040*/  SHFL.BFLY PT, R44, R46, 0x1, 0x1f ;  /* 0x0c201f002e2c7f89 */ /* 0x000e2800000e0000 */
[----:B------:R-:W0:Y:S01]  /*f050*/  SHFL.BFLY PT, R60, R37, 0x2, 0x1f ;  /* 0x0c401f00253c7f89 */ /* 0x000e2200000e0000 */
[----:B-1----:R-:W-:-:S03]  /*f060*/  FMNMX R8, R8, R45, !PT ;  /* 0x0000002d08087209 */ /* 0x002fc60007800000 */
[----:B------:R-:W1:Y:S04]  /*f070*/  SHFL.BFLY PT, R54, R11, 0x2, 0x1f ;  /* 0x0c401f000b367f89 */ /* 0x000e6800000e0000 */
[----:B------:R-:W1:Y:S04]  /*f080*/  SHFL.BFLY PT, R57, R30, 0x2, 0x1f ;  /* 0x0c401f001e397f89 */ /* 0x000e6800000e0000 */
[----:B------:R-:W1:Y:S04]  /*f090*/  SHFL.BFLY PT, R58, R31, 0x2, 0x1f ;  /* 0x0c401f001f3a7f89 */ /* 0x000e6800000e0000 */
[----:B------:R-:W1:Y:S01]  /*f0a0*/  SHFL.BFLY PT, R45, R39, 0x1, 0x1f ;  /* 0x0c201f00272d7f89 */ /* 0x000e6200000e0000 */
[----:B---3--:R-:W-:-:S03]  /*f0b0*/  FMNMX R29, R29, R56, !PT ;  /* 0x000000381d1d7209 */ /* 0x008fc60007800000 */
[----:B------:R-:W3:Y:S01]  /*f0c0*/  SHFL.BFLY PT, R56, R2, 0x1, 0x1f ;  /* 0x0c201f0002387f89 */ /* 0x000ee200000e0000 */
[----:B------:R-:W-:-:S03]  /*f0d0*/  FMNMX R28, R28, R55, !PT ;  /* 0x000000371c1c7209 */ /* 0x000fc60007800000 */
[----:B------:R-:W3:Y:S01]  /*f0e0*/  SHFL.BFLY PT, R52, R8, 0x1, 0x1f ;  /* 0x0c201f0008347f89 */ /* 0x000ee200000e0000 */
[----:B------:R-:W-:Y:S02]  /*f0f0*/  FMNMX R36, R36, R59, !PT ;  /* 0x0000003b24247209 */ /* 0x000fe40007800000 */
[----:B0-----:R-:W-:Y:S01]  /*f100*/  FMNMX R44, R46, R44, !PT ;  /* 0x0000002c2e2c7209 */ /* 0x001fe20007800000 */
[----:B------:R-:W-:Y:S01]  /*f110*/  @P0 STS [R0+0x20040], R38 ;  /* 0x0200402600000388 */ /* 0x000fe20000000800 */
[----:B------:R-:W-:-:S03]  /*f120*/  FMNMX R37, R37, R60, !PT ;  /* 0x0000003c25257209 */ /* 0x000fc60007800000 */
[----:B------:R-:W-:Y:S01]  /*f130*/  SHFL.BFLY PT, R46, R28, 0x1, 0x1f ;  /* 0x0c201f001c2e7f89 */ /* 0x000fe200000e0000 */
[----:B------:R-:W-:-:S03]  /*f140*/  FMNMX R10, R10, R53, !PT ;  /* 0x000000350a0a7209 */ /* 0x000fc60007800000 */
[----:B------:R-:W-:Y:S04]  /*f150*/  SHFL.BFLY PT, R60, R36, 0x1, 0x1f ;  /* 0x0c201f00243c7f89 */ /* 0x000fe800000e0000 */
[----:B------:R0:W-:Y:S04]  /*f160*/  @P0 STS [R0+0x20080], R44 ;  /* 0x0200802c00000388 */ /* 0x0001e80000000800 */
[----:B------:R-:W3:Y:S01]  /*f170*/  S2R R3, SR_TID.X ;  /* 0x0000000000037919 */ /* 0x000ee20000002100 */
[----:B-1----:R-:W-:-:S03]  /*f180*/  FMNMX R11, R11, R54, !PT ;  /* 0x000000360b0b7209 */ /* 0x002fc60007800000 */
[----:B0-----:R-:W0:Y:S01]  /*f190*/  S2R R44, SR_TID.X ;  /* 0x00000000002c7919 */ /* 0x001e220000002100 */
[----:B------:R-:W-:-:S03]  /*f1a0*/  FMNMX R30, R30, R57, !PT ;  /* 0x000000391e1e7209 */ /* 0x000fc60007800000 */
[----:B------:R-:W1:Y:S01]  /*f1b0*/  SHFL.BFLY PT, R55, R47, 0x1, 0x1f ;  /* 0x0c201f002f377f89 */ /* 0x000e6200000e0000 */
[----:B------:R-:W-:-:S03]  /*f1c0*/  FMNMX R31, R31, R58, !PT ;  /* 0x0000003a1f1f7209 */ /* 0x000fc60007800000 */
[----:B------:R-:W0:Y:S01]  /*f1d0*/  SHFL.BFLY PT, R54, R9, 0x1, 0x1f ;  /* 0x0c201f0009367f89 */ /* 0x000e2200000e0000 */
[----:B------:R-:W-:-:S03]  /*f1e0*/  FMNMX R39, R39, R45, !PT ;  /* 0x0000002d27277209 */ /* 0x000fc60007800000 */
[----:B------:R-:W0:Y:S04]  /*f1f0*/  SHFL.BFLY PT, R53, R10, 0x1, 0x1f ;  /* 0x0c201f000a357f89 */ /* 0x000e2800000e0000 */
[----:B------:R-:W0:Y:S04]  /*f200*/  SHFL.BFLY PT, R45, R11, 0x1, 0x1f ;  /* 0x0c201f000b2d7f89 */ /* 0x000e2800000e0000 */
[----:B------:R-:W-:Y:S01]  /*f210*/  SHFL.BFLY PT, R57, R29, 0x1, 0x1f ;  /* 0x0c201f001d397f89 */ /* 0x000fe200000e0000 */
[----:B---3--:R-:W-:-:S03]  /*f220*/  FMNMX R2, R2, R56, !PT ;  /* 0x0000003802027209 */ /* 0x008fc60007800000 */
[----:B------:R-:W-:Y:S01]  /*f230*/  SHFL.BFLY PT, R58, R30, 0x1, 0x1f ;  /* 0x0c201f001e3a7f89 */ /* 0x000fe200000e0000 */
[----:B------:R-:W-:-:S03]  /*f240*/  FMNMX R8, R8, R52, !PT ;  /* 0x0000003408087209 */ /* 0x000fc60007800000 */
[----:B------:R-:W3:Y:S04]  /*f250*/  SHFL.BFLY PT, R59, R31, 0x1, 0x1f ;  /* 0x0c201f001f3b7f89 */ /* 0x000ee800000e0000 */
[----:B------:R-:W0:Y:S04]  /*f260*/  SHFL.BFLY PT, R61, R37, 0x1, 0x1f ;  /* 0x0c201f00253d7f89 */ /* 0x000e2800000e0000 */
[----:B------:R1:W-:Y:S04]  /*f270*/  @P0 STS [R0+0x200c0], R39 ;  /* 0x0200c02700000388 */ /* 0x0003e80000000800 */
[----:B------:R-:W-:Y:S04]  /*f280*/  @P0 STS [R0+0x20100], R2 ;  /* 0x0201000200000388 */ /* 0x000fe80000000800 */
[----:B------:R3:W-:Y:S01]  /*f290*/  @P0 STS [R0+0x20140], R8 ;  /* 0x0201400800000388 */ /* 0x0007e20000000800 */
[----:B-1----:R-:W-:-:S02]  /*f2a0*/  SHF.L.U32 R39, R3, 0x1, RZ ;  /* 0x0000000103277819 */ /* 0x002fc400000006ff */
[----:B------:R-:W-:Y:S02]  /*f2b0*/  FMNMX R38, R47, R55, !PT ;  /* 0x000000372f267209 */ /* 0x000fe40007800000 */
[----:B---3--:R-:W-:Y:S01]  /*f2c0*/  FMNMX R8, R28, R46, !PT ;  /* 0x0000002e1c087209 */ /* 0x008fe20007800000 */
[----:B------:R-:W3:Y:S01]  /*f2d0*/  LDL R47, [R1+0x2dc] ;  /* 0x0002dc00012f7983 */ /* 0x000ee20000100800 */
[----:B------:R-:W-:Y:S02]  /*f2e0*/  FMNMX R28, R36, R60, !PT ;  /* 0x0000003c241c7209 */ /* 0x000fe40007800000 */
[----:B0-----:R-:W-:Y:S02]  /*f2f0*/  SHF.R.U32.HI R36, RZ, 0x3, R44 ;  /* 0x00000003ff247819 */ /* 0x001fe4000001162c */
[----:B------:R-:W-:Y:S02]  /*f300*/  LOP3.LUT R39, R39, 0x38, RZ, 0xc0, !PT ;  /* 0x0000003827277812 */ /* 0x000fe400078ec0ff */
[----:B------:R-:W-:-:S02]  /*f310*/  LOP3.LUT R36, R36, 0x4, RZ, 0xc0, !PT ;  /* 0x0000000424247812 */ /* 0x000fc400078ec0ff */
[----:B------:R-:W-:Y:S02]  /*f320*/  FMNMX R9, R9, R54, !PT ;  /* 0x0000003609097209 */ /* 0x000fe40007800000 */
[----:B------:R-:W-:Y:S01]  /*f330*/  FMNMX R10, R10, R53, !PT ;  /* 0x000000350a0a7209 */ /* 0x000fe20007800000 */
[----:B------:R0:W-:Y:S01]  /*f340*/  @P0 STS [R0+0x20180], R38 ;  /* 0x0201802600000388 */ /* 0x0001e20000000800 */
[----:B------:R-:W-:Y:S01]  /*f350*/  FMNMX R2, R11, R45, !PT ;  /* 0x0000002d0b027209 */ /* 0x000fe20007800000 */
[----:B------:R-:W-:Y:S02]  /*f360*/  IMAD.IADD R36, R39, 0x1, R36 ;  /* 0x0000000127247824 */ /* 0x000fe400078e0224 */
[----:B------:R1:W-:Y:S01]  /*f370*/  @P0 STS [R0+0x201c0], R9 ;  /* 0x0201c00900000388 */ /* 0x0003e20000000800 */
[----:B------:R-:W-:-:S03]  /*f380*/  FMNMX R11, R31, R59, !PT ;  /* 0x0000003b1f0b7209 */ /* 0x000fc60007800000 */
[----:B------:R4:W-:Y:S01]  /*f390*/  @P0 STS [R0+0x20200], R10 ;  /* 0x0202000a00000388 */ /* 0x0009e20000000800 */
[----:B------:R-:W-:-:S03]  /*f3a0*/  LOP3.LUT R3, R3, 0xff, RZ, 0xc0, !PT ;  /* 0x000000ff03037812 */ /* 0x000fc600078ec0ff */
[----:B0-----:R-:W2:Y:S01]  /*f3b0*/  LDL R38, [R1+0x310] ;  /* 0x0003100001267983 */ /* 0x001ea20000100800 */
[----:B-1----:R-:W-:-:S03]  /*f3c0*/  FMNMX R9, R29, R57, !PT ;  /* 0x000000391d097209 */ /* 0x002fc60007800000 */
[----:B------:R-:W-:Y:S01]  /*f3d0*/  @P0 STS [R36+0x20240], R2 ;  /* 0x0202400224000388 */ /* 0x000fe20000000800 */
[----:B----4-:R-:W-:Y:S02]  /*f3e0*/  FMNMX R10, R30, R58, !PT ;  /* 0x0000003a1e0a7209 */ /* 0x010fe40007800000 */
[----:B------:R-:W-:Y:S01]  /*f3f0*/  FMNMX R29, R37, R61, !PT ;  /* 0x0000003d251d7209 */ /* 0x000fe20007800000 */
[----:B------:R-:W-:Y:S04]  /*f400*/  @P0 STS [R36+0x20280], R8 ;  /* 0x0202800824000388 */ /* 0x000fe80000000800 */
[----:B------:R-:W-:Y:S04]  /*f410*/  @P0 STS [R36+0x202c0], R9 ;  /* 0x0202c00924000388 */ /* 0x000fe80000000800 */
[----:B------:R-:W-:Y:S04]  /*f420*/  @P0 STS [R36+0x20300], R10 ;  /* 0x0203000a24000388 */ /* 0x000fe80000000800 */
[----:B------:R-:W-:Y:S04]  /*f430*/  @P0 STS [R36+0x20340], R11 ;  /* 0x0203400b24000388 */ /* 0x000fe80000000800 */
[----:B------:R-:W-:Y:S04]  /*f440*/  @P0 STS [R36+0x20380], R28 ;  /* 0x0203801c24000388 */ /* 0x000fe80000000800 */
[----:B------:R-:W-:Y:S04]  /*f450*/  @P0 STS [R36+0x203c0], R29 ;  /* 0x0203c01d24000388 */ /* 0x000fe80000000800 */
[----:B------:R-:W-:Y:S06]  /*f460*/  BAR.SYNC.DEFER_BLOCKING 0x0 ;  /* 0x0000000000007b1d */ /* 0x000fec0000010000 */
[----:B------:R-:W4:Y:S04]  /*f470*/  LDL R0, [R1+0x2d8] ;  /* 0x0002d80001007983 */ /* 0x000f280000100800 */
[----:B------:R-:W0:Y:S04]  /*f480*/  LDS R2, [R3.X4+0x20000] ;  /* 0x0200000003027984 */ /* 0x000e280000004800 */
[----:B0-----:R-:W0:Y:S02]  /*f490*/  SHFL.BFLY PT, R8, R2, 0x1, 0x1f ;  /* 0x0c201f0002087f89 */ /* 0x001e2400000e0000 */
[----:B0-----:R-:W-:-:S05]  /*f4a0*/  FMNMX R2, R2, R8, !PT ;  /* 0x0000000802027209 */ /* 0x001fca0007800000 */
[----:B------:R0:W-:Y:S04]  /*f4b0*/  @!P1 STS [R3.X4+0x20000], R2 ;  /* 0x0200000203009388 */ /* 0x0001e80000004800 */
[----:B------:R-:W-:Y:S06]  /*f4c0*/  BAR.SYNC.DEFER_BLOCKING 0x0 ;  /* 0x0000000000007b1d */ /* 0x000fec0000010000 */
[----:B0-----:R-:W2:Y:S04]  /*f4d0*/  LDL R3, [R1+0x314] ;  /* 0x0003140001037983 */ /* 0x001ea80000100800 */
[----:B------:R-:W-:Y:S04]  /*f4e0*/  LDS R8, [R39+0x20000] ;  /* 0x0200000027087984 */ /* 0x000fe80000000800 */
[----:B------:R-:W3:Y:S04]  /*f4f0*/  LDS R10, [R39+0x20040] ;  /* 0x02004000270a7984 */ /* 0x000ee80000000800 */
[----:B------:R-:W0:Y:S04]  /*f500*/  LDS R9, [R39+0x20080] ;  /* 0x0200800027097984 */ /* 0x000e280000000800 */
[----:B------:R-:W1:Y:S01]  /*f510*/  LDS R2, [R39+0x200c0] ;  /* 0x0200c00027027984 */ /* 0x000e620000000800 */
[----:B---3--:R-:W-:-:S02]  /*f520*/  FMNMX R28, R10, R47, !PT ;  /* 0x0000002f0a1c7209 */ /* 0x008fc40007800000 */
[----:B----4-:R-:W-:Y:S02]  /*f530*/  FMNMX R0, R8, R0, !PT ;  /* 0x0000000008007209 */ /* 0x010fe40007800000 */
[----:B------:R-:W3:Y:S03]  /*f540*/  LDS R8, [R39+0x20100] ;  /* 0x0201000027087984 */ /* 0x000ee60000000800 */
[----:B--2---:R-:W-:-:S04]  /*f550*/  FFMA R11, R20, c[0x0][0x188], -R0 ;  /* 0x00006200140b7a23 */ /* 0x004fc80000000800 */
[----:B------:R-:W-:-:S04]  /*f560*/  FMUL R11, R11, 1.4426950216293334961 ;  /* 0x3fb8aa3b0b0b7820 */ /* 0x000fc80000400000 */
[----:B------:R2:W4:Y:S01]  /*f570*/  MUFU.EX2 R31, R11 ;  /* 0x0000000b001f7308 */ /* 0x0005220000000800 */
[----:B------:R0:W-:Y:S01]  /*f580*/  STL [R1+0x2d4], R0 ;  /* 0x0002d40001007387 */ /* 0x0001e20000100800 */
[----:B------:R-:W-:Y:S02]  /*f590*/  FFMA R10, R21, c[0x0][0x188], -R0 ;  /* 0x00006200150a7a23 */ /* 0x000fe40000000800 */
[----:B--2---:R-:W-:Y:S01]  /*f5a0*/  FFMA R11, R22, c[0x0][0x188], -R28 ;  /* 0x00006200160b7a23 */ /* 0x004fe2000000081c */
[----:B0-----:R-:W3:Y:S03]  /*f5b0*/  LDL R0, [R1+0x318] ;  /* 0x0003180001007983 */ /* 0x001ee60000100800 */
[----:B------:R-:W-:-:S04]  /*f5c0*/  FMUL R11, R11, 1.4426950216293334961 ;  /* 0x3fb8aa3b0b0b7820 */ /* 0x000fc80000400000 */
[----:B------:R0:W2:Y:S01]  /*f5d0*/  MUFU.EX2 R30, R11 ;  /* 0x0000000b001e7308 */ /* 0x0000a20000000800 */
[----:B------:R-:W-:Y:S01]  /*f5e0*/  FMNMX R20, R9, R38, !PT ;  /* 0x0000002609147209 */ /* 0x000fe20007800000 */
[----:B------:R-:W-:Y:S04]  /*f5f0*/  STL [R1+0x2d0], R28 ;  /* 0x0002d01c01007387 */ /* 0x000fe80000100800 */
[----:B----4-:R-:W-:Y:S01]  /*f600*/  STL [R1+0x524], R31 ;  /* 0x0005241f01007387 */ /* 0x010fe20000100800 */
[----:B0-----:R-:W-:-:S03]  /*f610*/  FFMA R11, R24, c[0x0][0x188], -R20 ;  /* 0x00006200180b7a23 */ /* 0x001fc60000000814 */
[----:B--2---:R-:W-:Y:S04]  /*f620*/  STL [R1+0x520], R30 ;  /* 0x0005201e01007387 */ /* 0x004fe80000100800 */
[----:B------:R-:W-:Y:S01]  /*f630*/  STL [R1+0x2cc], R20 ;  /* 0x0002cc1401007387 */ /* 0x000fe20000100800 */
[----:B-1----:R-:W-:Y:S01]  /*f640*/  FMNMX R3, R2, R3, !PT ;  /* 0x0000000302037209 */ /* 0x002fe20007800000 */
[----:B------:R-:W-:-:S04]  /*f650*/  FMUL R2, R11, 1.4426950216293334961 ;  /* 0x3fb8aa3b0b027820 */ /* 0x000fc80000400000 */
[----:B------:R-:W-:Y:S04]  /*f660*/  STL [R1+0x2c8], R3 ;  /* 0x0002c80301007387 */ /* 0x000fe80000100800 */
[----:B------:R-:W2:Y:S01]  /*f670*/  LDL.LU R59, [R1+0x530] ;  /* 0x00053000013b7983 */ /* 0x000ea20000300800 */
[----:B------:R-:W0:Y:S03]  /*f680*/  MUFU.EX2 R2, R2 ;  /* 0x0000000200027308 */ /* 0x000e260000000800 */
[----:B0-----:R0:W-:Y:S04]  /*f690*/  STL [R1+0x518], R2 ;  /* 0x0005180201007387 */ /* 0x0011e80000100800 */
[----:B------:R-:W4:Y:S01]  /*f6a0*/  LDL.LU R57, [R1+0x534] ;  /* 0x0005340001397983 */ /* 0x000f220000300800 */
[----:B------:R-:W-:-:S02]  /*f6b0*/  FMUL R10, R10, 1.4426950216293334961 ;  /* 0x3fb8aa3b0a0a7820 */ /* 0x000fc40000400000 */
[----:B------:R-:W-:Y:S01]  /*f6c0*/  FFMA R23, R23, c[0x0][0x188], -R28 ;  /* 0x0000620017177a23 */ /* 0x000fe2000000081c */
[----:B------:R-:W4:Y:S01]  /*f6d0*/  LDL.LU R55, [R1+0x538] ;  /* 0x0005380001377983 */ /* 0x000f220000300800 */
[----:B------:R1:W-:Y:S01]  /*f6e0*/  MUFU.EX2 R46, R10 ;  /* 0x0000000a002e7308 */ /* 0x0003e20000000800 */
[----:B------:R-:W-:Y:S02]  /*f6f0*/  FFMA R11, R25, c[0x0][0x188], -R20 ;  /* 0x00006200190b7a23 */ /* 0x000fe40000000814 */
[----:B------:R-:W-:Y:S01]  /*f700*/  FMUL R9, R23, 1.4426950216293334961 ;  /* 0x3fb8aa3b17097820 */ /* 0x000fe20000400000 */
[----:B------:R-:W4:Y:S04]  /*f710*/  LDL.LU R53, [R1+0x53c] ;  /* 0x00053c0001357983 */ /* 0x000f280000300800 */
[----:B-1----:R-:W2:Y:S01]  /*f720*/  LDS R10, [R39+0x20140] ;  /* 0x02014000270a7984 */ /* 0x002ea20000000800 */
[----:B0-----:R-:W-:Y:S01]  /*f730*/  FMUL R2, R11, 1.4426950216293334961 ;  /* 0x3fb8aa3b0b027820 */ /* 0x001fe20000400000 */
[----:B------:R-:W-:Y:S01]  /*f740*/  SHF.L.U32 R23, R44, 0x1, RZ ;  /* 0x000000012c177819 */ /* 0x000fe200000006ff */
[----:B------:R-:W-:-:S02]  /*f750*/  FFMA R11, R26, c[0x0][0x188], -R3 ;  /* 0x000062001a0b7a23 */ /* 0x000fc40000000803 */
[----:B------:R0:W-:Y:S01]  /*f760*/  MUFU.EX2 R44, R2 ;  /* 0x00000002002c7308 */ /* 0x0001e20000000800 */
[----:B------:R-:W-:Y:S01]  /*f770*/  LOP3.LUT R23, R23, 0x38, RZ, 0xc0, !PT ;  /* 0x0000003817177812 */ /* 0x000fe200078ec0ff */
[----:B0-----:R-:W-:Y:S02]  /*f780*/  FMUL R2, R11, 1.4426950216293334961 ;  /* 0x3fb8aa3b0b027820 */ /* 0x001fe40000400000 */
[----:B------:R-:W-:-:S04]  /*f790*/  FFMA R11, R27, c[0x0][0x188], -R3 ;  /* 0x000062001b0b7a23 */ /* 0x000fc80000000803 */
[----:B------:R0:W-:Y:S02]  /*f7a0*/  MUFU.EX2 R45, R9 ;  /* 0x00000009002d7308 */ /* 0x0001e40000000800 */
[----:B0-----:R-:W4:Y:S01]  /*f7b0*/  LDS R9, [R23+0x20180] ;  /* 0x0201800017097984 */ /* 0x001f220000000800 */
[----:B------:R-:W-:-:S05]  /*f7c0*/  FMUL R11, R11, 1.4426950216293334961 ;  /* 0x3fb8aa3b0b0b7820 */ /* 0x000fca0000400000 */
[----:B------:R0:W-:Y:S01]  /*f7d0*/  MUFU.EX2 R29, R11 ;  /* 0x0000000b001d7308 */ /* 0x0001e20000000800 */
[----:B---3--:R-:W-:Y:S02]  /*f7e0*/  FMNMX R3, R8, R0, !PT ;  /* 0x0000000008037209 */ /* 0x008fe40007800000 */
[----:B------:R-:W3:Y:S03]  /*f7f0*/  LDL R0, [R1+0x540] ;  /* 0x0005400001007983 */ /* 0x000ee60000100800 */
[----:B0-----:R-:W-:-:S04]  /*f800*/  FFMA R11, R41, c[0x0][0x188], -R3 ;  /* 0x00006200290b7a23 */ /* 0x001fc80000000803 */
[----:B------:R-:W-:Y:S01]  /*f810*/  FMUL R11, R11, 1.4426950216293334961 ;  /* 0x3fb8aa3b0b0b7820 */ /* 0x000fe20000400000 */
[----:B------:R-:W-:Y:S01]  /*f820*/  STL [R1+0x2c4], R3 ;  /* 0x0002c40301007387 */ /* 0x000fe20000100800 */
[----:B--2---:R-:W-:-:S05]  /*f830*/  FMNMX R58, R10, R59, !PT ;  /* 0x0000003b0a3a7209 */ /* 0x004fca0007800000 */
[----:B------:R-:W-:-:S04]  /*f840*/  FFMA R10, R42, c[0x0][0x188], -R58 ;  /* 0x000062002a0a7a23 */ /* 0x000fc8000000083a */
[----:B------:R-:W-:-:S04]  /*f850*/  FMUL R10, R10, 1.4426950216293334961 ;  /* 0x3fb8aa3b0a0a7820 */ /* 0x000fc80000400000 */
[----:B------:R-:W0:Y:S01]  /*f860*/  MUFU.EX2 R20, R10 ;  /* 0x0000000a00147308 */ /* 0x000e220000000800 */
[----:B------:R-:W-:Y:S01]  /*f870*/  STL [R1+0x2c0], R58 ;  /* 0x0002c03a01007387 */ /* 0x000fe20000100800 */
[----:B----4-:R-:W-:-:S06]  /*f880*/  FMNMX R56, R9, R57, !PT ;  /* 0x0000003909387209 */ /* 0x010fcc0007800000 */
[----:B------:R1:W-:Y:S01]  /*f890*/  MUFU.EX2 R42, R11 ;  /* 0x0000000b002a7308 */ /* 0x0003e20000000800 */
[----:B------:R-:W-:Y:S01]  /*f8a0*/  FFMA R8, R40, c[0x0][0x188], -R3 ;  /* 0x0000620028087a23 */ /* 0x000fe20000000803 */
[----:B------:R-:W-:Y:S01]  /*f8b0*/  LDS R9, [R23+0x20240] ;  /* 0x0202400017097984 */ /* 0x000fe20000000800 */
[----:B-1----:R-:W-:-:S03]  /*f8c0*/  FFMA R11, R43, c[0x0][0x188], -R58 ;  /* 0x000062002b0b7a23 */ /* 0x002fc6000000083a */
[----:B------:R-:W2:Y:S04]  /*f8d0*/  LDL.LU R43, [R1+0x518] ;  /* 0x00051800012b7983 */ /* 0x000ea80000300800 */
[----:B------:R-:W-:Y:S04]  /*f8e0*/  STL [R1+0x2bc], R56 ;  /* 0x0002bc3801007387 */ /* 0x000fe80000100800 */
[----:B0-----:R-:W-:Y:S04]  /*f8f0*/  STL [R1+0x51c], R20 ;  /* 0x00051c1401007387 */ /* 0x001fe80000100800 */
[----:B------:R-:W4:Y:S01]  /*f900*/  LDL R22, [R1+0x544] ;  /* 0x0005440001167983 */ /* 0x000f220000100800 */
[----:B------:R-:W-:Y:S01]  /*f910*/  FMUL R8, R8, 1.4426950216293334961 ;  /* 0x3fb8aa3b08087820 */ /* 0x000fe20000400000 */
[----:B------:R0:W-:Y:S08]  /*f920*/  MUFU.EX2 R47, R2 ;  /* 0x00000002002f7308 */ /* 0x0001f00000000800 */
[----:B------:R1:W-:Y:S01]  /*f930*/  MUFU.EX2 R28, R8 ;  /* 0x00000008001c7308 */ /* 0x0003e20000000800 */
[----:B0-----:R-:W0:Y:S04]  /*f940*/  LDS R2, [R23+0x201c0] ;  /* 0x0201c00017027984 */ /* 0x001e280000000800 */
[----:B-1----:R-:W1:Y:S01]  /*f950*/  LDS R8, [R23+0x20200] ;  /* 0x0202000017087984 */ /* 0x002e620000000800 */
[----:B------:R-:W-:-:S02]  /*f960*/  FMUL R11, R11, 1.4426950216293334961 ;  /* 0x3fb8aa3b0b0b7820 */ /* 0x000fc40000400000 */
[----:B------:R-:W-:Y:S02]  /*f970*/  FFMA R10, R16, c[0x0][0x188], -R56 ;  /* 0x00006200100a7a23 */ /* 0x000fe40000000838 */
[----:B------:R0:W-:Y:S02]  /*f980*/  MUFU.EX2 R41, R11 ;  /* 0x0000000b00297308 */ /* 0x0001e40000000800 */
[----:B0-----:R-:W-:-:S06]  /*f990*/  FMUL R11, R10, 1.4426950216293334961 ;  /* 0x3fb8aa3b0a0b7820 */ /* 0x001fcc0000400000 */
[----:B------:R-:W0:Y:S01]  /*f9a0*/  MUFU.EX2 R21, R11 ;  /* 0x0000000b00157308 */ /* 0x000e220000000800 */
[----:B------:R3:W-:Y:S01]  /*f9b0*/  STL [R1+0x9e4], R46 ;  /* 0x0009e42e01007387 */ /* 0x0007e20000100800 */
[----:B------:R-:W-:Y:S01]  /*f9c0*/  FADD R10, R31, R46 ;  /* 0x0000002e1f0a7221 */ /* 0x000fe20000000000 */
[----:B------:R-:W-:Y:S01]  /*f9d0*/  FMNMX R54, R2, R55, !PT ;  /* 0x0000003702367209 */ /* 0x000fe20007800000 */
[----:B------:R-:W-:-:S04]  /*f9e0*/  FFMA R2, R17, c[0x0][0x188], -R56 ;  /* 0x0000620011027a23 */ /* 0x000fc80000000838 */
[----:B------:R-:W-:Y:S01]  /*f9f0*/  STL [R1+0x2b8], R54 ;  /* 0x0002b83601007387 */ /* 0x000fe20000100800 */
[----:B-1----:R-:W-:-:S03]  /*fa00*/  FMNMX R52, R8, R53, !PT ;  /* 0x0000003508347209 */ /* 0x002fc60007800000 */
[----:B0-----:R-:W-:Y:S01]  /*fa10*/  STL [R1+0x514], R21 ;  /* 0x0005141501007387 */ /* 0x001fe20000100800 */
[----:B------:R-:W-:-:S03]  /*fa20*/  FMUL R2, R2, 1.4426950216293334961 ;  /* 0x3fb8aa3b02027820 */ /* 0x000fc60000400000 */
[----:B------:R-:W-:Y:S01]  /*fa30*/  STL [R1+0x2b4], R52 ;  /* 0x0002b43401007387 */ /* 0x000fe20000100800 */
[----:B------:R0:W-:Y:S03]  /*fa40*/  MUFU.EX2 R40, R2 ;  /* 0x0000000200287308 */ /* 0x0001e60000000800 */
[----:B0-----:R-:W4:Y:S01]  /*fa50*/  LDS R2, [R23+0x20280] ;  /* 0x0202800017027984 */ /* 0x001f220000000800 */
[--C-:B------:R-:W-:Y:S02]  /*fa60*/  FFMA R16, R18, c[0x0][0x188], -R54.reuse ;  /* 0x0000620012107a23 */ /* 0x100fe40000000836 */
[----:B------:R-:W-:-:S04]  /*fa70*/  FFMA R19, R19, c[0x0][0x188], -R54 ;  /* 0x0000620013137a23 */ /* 0x000fc80000000836 */
[----:B------:R-:W-:-:S04]  /*fa80*/  FMUL R19, R19, 1.4426950216293334961 ;  /* 0x3fb8aa3b13137820 */ /* 0x000fc80000400000 */
[----:B------:R4:W-:Y:S01]  /*fa90*/  MUFU.EX2 R39, R19 ;  /* 0x0000001300277308 */ /* 0x0009e20000000800 */
[----:B---3--:R-:W-:Y:S02]  /*faa0*/  FMNMX R46, R9, R0, !PT ;  /* 0x00000000092e7209 */ /* 0x008fe40007800000 */
[----:B------:R-:W3:Y:S04]  /*fab0*/  LDL R0, [R1+0x548] ;  /* 0x0005480001007983 */ /* 0x000ee80000100800 */
[----:B------:R-:W-:Y:S04]  /*fac0*/  STL [R1+0x2b0], R46 ;  /* 0x0002b02e01007387 */ /* 0x000fe80000100800 */
[----:B------:R-:W2:Y:S04]  /*fad0*/  LDL R18, [R1+0x54c] ;  /* 0x00054c0001127983 */ /* 0x000ea80000100800 */
[----:B------:R-:W-:Y:S04]  /*fae0*/  STL [R1+0x9e8], R45 ;  /* 0x0009e82d01007387 */ /* 0x000fe80000100800 */
[----:B------:R-:W-:Y:S01]  /*faf0*/  STL [R1+0x9ec], R44 ;  /* 0x0009ec2c01007387 */ /* 0x000fe20000100800 */
[----:B----4-:R-:W-:-:S05]  /*fb00*/  FMNMX R19, R2, R22, !PT ;  /* 0x0000001602137209 */ /* 0x010fca0007800000 */
[----:B------:R-:W-:Y:S04]  /*fb10*/  STL [R1+0x2ac], R19 ;  /* 0x0002ac1301007387 */ /* 0x000fe80000100800 */
[----:B------:R-:W4:Y:S04]  /*fb20*/  LDL R24, [R1+0x554] ;  /* 0x0005540001187983 */ /* 0x000f280000100800 */
[----:B------:R-:W0:Y:S01]  /*fb30*/  SHFL.BFLY PT, R11, R10, 0x2, 0x1f ;  /* 0x0c401f000a0b7f89 */ /* 0x000e2200000e0000 */
[----:B------:R-:W-:Y:S02]  /*fb40*/  FFMA R8, R4, c[0x0][0x188], -R52 ;  /* 0x0000620004087a23 */ /* 0x000fe40000000834 */
[----:B------:R-:W-:-:S02]  /*fb50*/  FMUL R16, R16, 1.4426950216293334961 ;  /* 0x3fb8aa3b10107820 */ /* 0x000fc40000400000 */
[----:B------:R-:W-:Y:S02]  /*fb60*/  FMUL R9, R8, 1.4426950216293334961 ;  /* 0x3fb8aa3b08097820 */ /* 0x000fe40000400000 */
[----:B------:R-:W-:Y:S01]  /*fb70*/  LDS R8, [R23+0x202c0] ;  /* 0x0202c00017087984 */ /* 0x000fe20000000800 */
[----:B0-----:R-:W-:-:S05]  /*fb80*/  FADD R4, R10, R11 ;  /* 0x0000000b0a047221 */ /* 0x001fca0000000000 */
[----:B------:R-:W0:Y:S01]  /*fb90*/  SHFL.BFLY PT, R11, R4, 0x1, 0x1f ;  /* 0x0c201f00040b7f89 */ /* 0x000e2200000e0000 */
[----:B------:R1:W-:Y:S01]  /*fba0*/  MUFU.EX2 R60, R16 ;  /* 0x00000010003c7308 */ /* 0x0003e20000000800 */
[----:B------:R-:W-:-:S04]  /*fbb0*/  FFMA R5, R5, c[0x0][0x188], -R52 ;  /* 0x0000620005057a23 */ /* 0x000fc80000000834 */
[----:B------:R-:W-:Y:S02]  /*fbc0*/  FMUL R5, R5, 1.4426950216293334961 ;  /* 0x3fb8aa3b05057820 */ /* 0x000fe40000400000 */
[----:B-1----:R-:W-:-:S04]  /*fbd0*/  FFMA R16, R7, c[0x0][0x188], -R46 ;  /* 0x0000620007107a23 */ /* 0x002fc8000000082e */
[----:B------:R-:W-:Y:S01]  /*fbe0*/  FMUL R2, R16, 1.4426950216293334961 ;  /* 0x3fb8aa3b10027820 */ /* 0x000fe20000400000 */
[----:B------:R1:W-:Y:S08]  /*fbf0*/  MUFU.EX2 R38, R5 ;  /* 0x0000000500267308 */ /* 0x0003f00000000800 */
[----:B------:R1:W-:Y:S01]  /*fc00*/  MUFU.EX2 R37, R2 ;  /* 0x0000000200257308 */ /* 0x0003e20000000800 */
[----:B0-----:R-:W-:Y:S01]  /*fc10*/  FADD R16, R4, R11 ;  /* 0x0000000b04107221 */ /* 0x001fe20000000000 */
[----:B-1----:R-:W-:Y:S04]  /*fc20*/  LDS R5, [R23+0x20300] ;  /* 0x0203000017057984 */ /* 0x002fe80000000800 */
[----:B------:R-:W-:Y:S04]  /*fc30*/  LDS R11, [R23+0x20340] ;  /* 0x02034000170b7984 */ /* 0x000fe80000000800 */
[----:B------:R-:W-:Y:S04]  /*fc40*/  LDS R4, [R23+0x20380] ;  /* 0x0203800017047984 */ /* 0x000fe80000000800 */
[----:B------:R-:W-:Y:S04]  /*fc50*/  LDS R2, [R23+0x203c0] ;  /* 0x0203c00017027984 */ /* 0x000fe80000000800 */
[----:B------:R-:W-:Y:S01]  /*fc60*/  BAR.SYNC.DEFER_BLOCKING 0x0 ;  /* 0x0000000000007b1d */ /* 0x000fe20000010000 */
[----:B------:R-:W-:-:S05]  /*fc70*/  FFMA R6, R6, c[0x0][0x188], -R46 ;  /* 0x0000620006067a23 */ /* 0x000fca000000082e */
[----:B------:R0:W-:Y:S01]  /*fc80*/  MUFU.EX2 R31, R9 ;  /* 0x00000009001f7308 */ /* 0x0001e20000000800 */
[----:B------:R-:W-:Y:S02]  /*fc90*/  FMUL R17, R6, 1.4426950216293334961 ;  /* 0x3fb8aa3b06117820 */ /* 0x000fe40000400000 */
[----:B0-----:R-:W-:-:S05]  /*fca0*/  FADD R9, R30, R45 ;  /* 0x0000002d1e097221 */ /* 0x001fca0000000000 */
[----:B------:R-:W0:Y:S01]  /*fcb0*/  SHFL.BFLY PT, R10, R9, 0x2, 0x1f ;  /* 0x0c401f00090a7f89 */ /* 0x000e2200000e0000 */
[----:B------:R1:W-:Y:S03]  /*fcc0*/  MUFU.EX2 R30, R17 ;  /* 0x00000011001e7308 */ /* 0x0003e60000000800 */
[----:B------:R0:W-:Y:S01]  /*fcd0*/  @P0 STS [R36+0x20000], R16 ;  /* 0x0200001024000388 */ /* 0x0001e20000000800 */
[----:B-1----:R-:W-:-:S04]  /*fce0*/  FFMA R17, R48, c[0x0][0x188], -R19 ;  /* 0x0000620030117a23 */ /* 0x002fc80000000813 */
[----:B------:R-:W-:-:S04]  /*fcf0*/  FMUL R17, R17, 1.4426950216293334961 ;  /* 0x3fb8aa3b11117820 */ /* 0x000fc80000400000 */
[----:B------:R-:W-:Y:S01]  /*fd00*/  MUFU.EX2 R27, R17 ;  /* 0x00000011001b7308 */ /* 0x000fe20000000800 */
[----:B0-----:R-:W-:Y:S02]  /*fd10*/  FADD R10, R9, R10 ;  /* 0x0000000a090a7221 */ /* 0x001fe40000000000 */
[----:B------:R-:W-:-:S04]  /*fd20*/  FFMA R9, R49, c[0x0][0x188], -R19 ;  /* 0x0000620031097a23 */ /* 0x000fc80000000813 */
[----:B------:R-:W-:-:S04]  /*fd30*/  FMUL R9, R9, 1.4426950216293334961 ;  /* 0x3fb8aa3b09097820 */ /* 0x000fc80000400000 */
[----:B------:R0:W-:Y:S02]  /*fd40*/  MUFU.EX2 R36, R9 ;  /* 0x0000000900247308 */ /* 0x0001e40000000800 */
[----:B0-----:R-:W-:Y:S01]  /*fd50*/  FADD R9, R28, R42 ;  /* 0x0000002a1c097221 */ /* 0x001fe20000000000 */
[----:B---3--:R-:W-:Y:S02]  /*fd60*/  FMNMX R16, R8, R0, !PT ;  /* 0x0000000008107209 */ /* 0x008fe40007800000 */
[----:B------:R-:W3:Y:S03]  /*fd70*/  LDL R0, [R1+0x55c] ;  /* 0x00055c0001007983 */ /* 0x000ee60000100800 */
[----:B------:R-:W-:-:S04]  /*fd80*/  FFMA R8, R50, c[0x0][0x188], -R16 ;  /* 0x0000620032087a23 */ /* 0x000fc80000000810 */
[----:B------:R-:W-:-:S06]  /*fd90*/  FMUL R17, R8, 1.4426950216293334961 ;  /* 0x3fb8aa3b08117820 */ /* 0x000fcc0000400000 */
[----:B------:R-:W0:Y:S01]  /*fda0*/  MUFU.EX2 R17, R17 ;  /* 0x0000001100117308 */ /* 0x000e220000000800 */
[----:B------:R1:W-:Y:S01]  /*fdb0*/  STL [R1+0x2a8], R16 ;  /* 0x0002a81001007387 */ /* 0x0003e20000100800 */
[----:B--2---:R-:W-:Y:S01]  /*fdc0*/  FMNMX R18, R5, R18, !PT ;  /* 0x0000001205127209 */ /* 0x004fe20007800000 */
[----:B-1----:R-:W-:-:S04]  /*fdd0*/  FFMA R16, R51, c[0x0][0x188], -R16 ;  /* 0x0000620033107a23 */ /* 0x002fc80000000810 */
[----:B------:R-:W-:Y:S01]  /*fde0*/  FFMA R19, R32, c[0x0][0x188], -R18 ;  /* 0x0000620020137a23 */ /* 0x000fe20000000812 */
[----:B0-----:R-:W-:Y:S01]  /*fdf0*/  STL [R1+0x510], R17 ;  /* 0x0005101101007387 */ /* 0x001fe20000100800 */
[----:B------:R-:W-:-:S03]  /*fe00*/  FMUL R5, R16, 1.4426950216293334961 ;  /* 0x3fb8aa3b10057820 */ /* 0x000fc60000400000 */
[----:B------:R-:W-:Y:S04]  /*fe10*/  STL [R1+0x2a4], R18 ;  /* 0x0002a41201007387 */ /* 0x000fe80000100800 */
[----:B------:R-:W2:Y:S04]  /*fe20*/  LDL R25, [R1+0x560] ;  /* 0x0005600001197983 */ /* 0x000ea80000100800 */
[----:B------:R-:W0:Y:S01]  /*fe30*/  SHFL.BFLY PT, R16, R9, 0x2, 0x1f ;  /* 0x0c401f0009107f89 */ /* 0x000e2200000e0000 */
[----:B------:R-:W-:Y:S01]  /*fe40*/  FMUL R19, R19, 1.4426950216293334961 ;  /* 0x3fb8aa3b13137820 */ /* 0x000fe20000400000 */
[----:B------:R1:W0:Y:S02]  /*fe50*/  MUFU.EX2 R22, R5 ;  /* 0x0000000500167308 */ /* 0x0002240000000800 */
[----:B-1----:R-:W-:-:S06]  /*fe60*/  FADD R5, R20, R41 ;  /* 0x0000002914057221 */ /* 0x002fcc0000000000 */
[----:B------:R-:W1:Y:S01]  /*fe70*/  MUFU.EX2 R20, R19 ;  /* 0x0000001300147308 */ /* 0x000e620000000800 */
[----:B------:R-:W-:Y:S04]  /*fe80*/  STL [R1+0x9dc], R41 ;  /* 0x0009dc2901007387 */ /* 0x000fe80000100800 */
[----:B0-----:R-:W-:Y:S01]  /*fe90*/  STL [R1+0x50c], R22 ;  /* 0x00050c1601007387 */ /* 0x001fe20000100800 */
[----:B------:R-:W-:-:S03]  /*fea0*/  FADD R9, R9, R16 ;  /* 0x0000001009097221 */ /* 0x000fc60000000000 */
[----:B-1----:R-:W-:Y:S01]  /*feb0*/  STL [R1+0x508], R20 ;  /* 0x0005081401007387 */ /* 0x002fe20000100800 */
[----:B----4-:R-:W-:-:S05]  /*fec0*/  FMNMX R24, R11, R24, !PT ;  /* 0x000000180b187209 */ /* 0x010fca0007800000 */
[----:B------:R-:W-:Y:S01]  /*fed0*/  STL [R1+0x2a0], R24 ;  /* 0x0002a01801007387 */ /* 0x000fe20000100800 */
[----:B------:R-:W-:-:S03]  /*fee0*/  FFMA R16, R35, c[0x0][0x188], -R24 ;  /* 0x0000620023107a23 */ /* 0x000fc60000000818 */
[----:B------:R-:W4:Y:S01]  /*fef0*/  LDL.LU R35, [R1+0x510] ;  /* 0x0005100001237983 */ /* 0x000f220000300800 */
[----:B------:R-:W-:-:S05]  /*ff00*/  FADD R6, R43, R44 ;  /* 0x0000002c2b067221 */ /* 0x000fca0000000000 */
[----:B------:R-:W0:Y:S02]  /*ff10*/  SHFL.BFLY PT, R7, R6, 0x2, 0x1f ;  /* 0x0c401f0006077f89 */ /* 0x000e2400000e0000 */
[----:B0-----:R-:W-:Y:S02]  /*ff20*/  FADD R7, R6, R7 ;  /* 0x0000000706077221 */ /* 0x001fe40000000000 */
[----:B------:R-:W-:-:S05]  /*ff30*/  FADD R6, R47, R29 ;  /* 0x0000001d2f067221 */ /* 0x000fca0000000000 */
[----:B------:R-:W0:Y:S01]  /*ff40*/  SHFL.BFLY PT, R8, R6, 0x2, 0x1f ;  /* 0x0c401f0006087f89 */ /* 0x000e2200000e0000 */
[----:B------:R-:W-:Y:S02]  /*ff50*/  FFMA R11, R34, c[0x0][0x188], -R24 ;  /* 0x00006200220b7a23 */ /* 0x000fe40000000818 */
[----:B------:R-:W-:Y:S01]  /*ff60*/  FFMA R18, R33, c[0x0][0x188], -R18 ;  /* 0x0000620021127a23 */ /* 0x000fe20000000812 */
[----:B------:R-:W1:Y:S01]  /*ff70*/  S2R R24, SR_TID.X ;  /* 0x0000000000187919 */ /* 0x000e620000002100 */
[----:B------:R-:W-:-:S03]  /*ff80*/  FMUL R11, R11, 1.4426950216293334961 ;  /* 0x3fb8aa3b0b0b7820 */ /* 0x000fc60000400000 */
[----:B------:R-:W1:Y:S01]  /*ff90*/  SHFL.BFLY PT, R17, R5, 0x2, 0x1f ;  /* 0x0c401f0005117f89 */ /* 0x000e6200000e0000 */
[----:B0-----:R-:W-:Y:S02]  /*ffa0*/  FADD R6, R6, R8 ;  /* 0x0000000806067221 */ /* 0x001fe40000000000 */
[----:B------:R-:W-:Y:S02]  /*ffb0*/  FMUL R8, R18, 1.4426950216293334961 ;  /* 0x3fb8aa3b12087820 */ /* 0x000fe40000400000 */
[----:B------:R-:W0:Y:S08]  /*ffc0*/  MUFU.EX2 R18, R11 ;  /* 0x0000000b00127308 */ /* 0x000e300000000800 */
[----:B------:R0:W2:Y:S02]  /*ffd0*/  MUFU.EX2 R34, R8 ;  /* 0x0000000800227308 */ /* 0x0000a40000000800 */
[----:B0-----:R-:W-:Y:S04]  /*ffe0*/  SHFL.BFLY PT, R8, R10, 0x1, 0x1f ;  /* 0x0c201f000a087f89 */ /* 0x001fe800000e0000 */
[----:B------:R-:W-:Y:S01]  /*fff0*/  STL [R1+0x4f4], R18 ;  /* 0x0004f41201007387 */ /* 0x000fe20000100800 */
[----:B-1----:R-:W-:-:S03]  /*10000*/  FADD R11, R5, R17 ;  /* 0x00000011050b7221 */ /* 0x002fc60000000000 */
[----:B------:R-:W0:Y:S01]  /*10010*/  SHFL.BFLY PT, R5, R6, 0x1, 0x1f ;  /* 0x0c201f0006057f89 */ /* 0x000e2200000e0000 */
[----:B------:R-:W-:Y:S02]  /*10020*/  FADD R19, R30, R37 ;  /* 0x000000251e137221 */ /* 0x000fe40000000000 */
[----:B0-----:R-:W-:Y:S01]  /*10030*/  FADD R5, R6, R5 ;  /* 0x0000000506057221 */ /* 0x001fe20000000000 */
[----:B---3--:R-:W-:Y:S01]  /*10040*/  FMNMX R0, R4, R0, !PT ;  /* 0x0000000004007209 */ /* 0x008fe20007800000 */
[----:B------:R-:W-:-:S04]  /*10050*/  FMUL R4, R16, 1.4426950216293334961 ;  /* 0x3fb8aa3b10047820 */ /* 0x000fc80000400000 */
[----:B------:R0:W1:Y:S01]  /*10060*/  MUFU.EX2 R33, R4 ;  /* 0x0000000400217308 */ /* 0x0000620000000800 */
[----:B------:R-:W-:Y:S01]  /*10070*/  STL [R1+0x290], R0 ;  /* 0x0002900001007387 */ /* 0x000fe20000100800 */
[--C-:B------:R-:W-:Y:S02]  /*10080*/  FFMA R12, R12, c[0x0][0x188], -R0.reuse ;  /* 0x000062000c0c7a23 */ /* 0x100fe40000000800 */
[----:B------:R-:W-:Y:S01]  /*10090*/  FFMA R13, R13, c[0x0][0x188], -R0 ;  /* 0x000062000d0d7a23 */ /* 0x000fe20000000800 */
[----:B0-----:R-:W0:Y:S04]  /*100a0*/  SHFL.BFLY PT, R4, R7, 0x1, 0x1f ;  /* 0x0c201f0007047f89 */ /* 0x001e2800000e0000 */
[----:B------:R3:W-:Y:S02]  /*100b0*/  STL [R1+0x7e0], R0 ;  /* 0x0007e00001007387 */ /* 0x0007e40000100800 */
[----:B---3--:R-:W-:-:S04]  /*100c0*/  SHF.R.U32.HI R0, RZ, 0x3, R24 ;  /* 0x00000003ff007819 */ /* 0x008fc80000011618 */
[----:B------:R-:W-:Y:S01]  /*100d0*/  LOP3.LUT R0, R0, 0x4, RZ, 0xc0, !PT ;  /* 0x0000000400007812 */ /* 0x000fe200078ec0ff */
[----:B------:R-:W3:Y:S01]  /*100e0*/  SHFL.BFLY PT, R16, R9, 0x1, 0x1f ;  /* 0x0c201f0009107f89 */ /* 0x000ee200000e0000 */
[----:B--2---:R-:W-:Y:S01]  /*100f0*/  FMNMX R61, R2, R25, !PT ;  /* 0x00000019023d7209 */ /* 0x004fe20007800000 */
[----:B------:R-:W-:Y:S02]  /*10100*/  FADD R2, R10, R8 ;  /* 0x000000080a027221 */ /* 0x000fe40000000000 */
[----:B------:R-:W-:Y:S02]  /*10110*/  IMAD.IADD R0, R23, 0x1, R0 ;  /* 0x0000000117007824 */ /* 0x000fe400078e0200 */
[----:B------:R-:W-:Y:S02]  /*10120*/  FMUL R17, R12, 1.4426950216293334961 ;  /* 0x3fb8aa3b0c117820 */ /* 0x000fe40000400000 */
[----:B------:R-:W2:Y:S01]  /*10130*/  SHFL.BFLY PT, R12, R11, 0x1, 0x1f ;  /* 0x0c201f000b0c7f89 */ /* 0x000ea200000e0000 */
[----:B------:R-:W-:-:S03]  /*10140*/  FFMA R10, R14, c[0x0][0x188], -R61 ;  /* 0x000062000e0a7a23 */ /* 0x000fc6000000083d */
[----:B------:R1:W-:Y:S01]  /*10150*/  @P0 STS [R0+0x20040], R2 ;  /* 0x0200400200000388 */ /* 0x0003e20000000800 */
[----:B------:R-:W-:Y:S02]  /*10160*/  FMUL R8, R13, 1.4426950216293334961 ;  /* 0x3fb8aa3b0d087820 */ /* 0x000fe40000400000 */
[----:B0-----:R-:W-:Y:S02]  /*10170*/  FADD R4, R7, R4 ;  /* 0x0000000407047221 */ /* 0x001fe40000000000 */
[----:B------:R-:W-:Y:S02]  /*10180*/  FMUL R10, R10, 1.4426950216293334961 ;  /* 0x3fb8aa3b0a0a7820 */ /* 0x000fe40000400000 */
[----:B-1----:R-:W-:Y:S02]  /*10190*/  FFMA R2, R15, c[0x0][0x188], -R61 ;  /* 0x000062000f027a23 */ /* 0x002fe4000000083d */
[----:B------:R-:W-:Y:S02]  /*101a0*/  FADD R25, R21, R40 ;  /* 0x0000002815197221 */ /* 0x000fe40000000000 */
[----:B------:R-:W-:Y:S01]  /*101b0*/  FMUL R7, R2, 1.4426950216293334961 ;  /* 0x3fb8aa3b02077820 */ /* 0x000fe20000400000 */
[----:B------:R0:W-:Y:S02]  /*101c0*/  MUFU.EX2 R45, R17 ;  /* 0x00000011002d7308 */ /* 0x0001e40000000800 */
[----:B------:R-:W1:Y:S01]  /*101d0*/  SHFL.BFLY PT, R26, R25, 0x2, 0x1f ;  /* 0x0c401f00191a7f89 */ /* 0x000e6200000e0000 */
[----:B------:R-:W-:-:S05]  /*101e0*/  FADD R15, R20, R34 ;  /* 0x00000022140f7221 */ /* 0x000fca0000000000 */
[----:B------:R-:W0:Y:S01]  /*101f0*/  MUFU.EX2 R32, R8 ;  /* 0x0000000800207308 */ /* 0x000e220000000800 */
[----:B------:R-:W1:Y:S07]  /*10200*/  SHFL.BFLY PT, R20, R19, 0x2, 0x1f ;  /* 0x0c401f0013147f89 */ /* 0x000e6e00000e0000 */
[----:B------:R-:W-:Y:S01]  /*10210*/  MUFU.EX2 R41, R10 ;  /* 0x0000000a00297308 */ /* 0x000fe20000000800 */
[----:B------:R-:W-:-:S07]  /*10220*/  FADD R23, R60, R39 ;  /* 0x000000273c177221 */ /* 0x000fce0000000000 */
[----:B------:R-:W1:Y:S01]  /*10230*/  MUFU.EX2 R44, R7 ;  /* 0x00000007002c7308 */ /* 0x000e620000000800 */
[----:B------:R-:W-:Y:S01]  /*10240*/  FADD R21, R31, R38 ;  /* 0x000000261f157221 */ /* 0x000fe20000000000 */
[----:B------:R-:W4:Y:S01]  /*10250*/  SHFL.BFLY PT, R24, R23, 0x2, 0x1f ;  /* 0x0c401f0017187f89 */ /* 0x000f2200000e0000 */
[----:B---3--:R-:W-:Y:S02]  /*10260*/  FADD R6, R9, R16 ;  /* 0x0000001009067221 */ /* 0x008fe40000000000 */
[----:B0-----:R-:W-:Y:S02]  /*10270*/  FADD R17, R27, R36 ;  /* 0x000000241b117221 */ /* 0x001fe40000000000 */
[----:B------:R-:W-:Y:S02]  /*10280*/  FADD R14, R18, R33 ;  /* 0x00000021120e7221 */ /* 0x000fe40000000000 */
[----:B--2---:R-:W-:Y:S01]  /*10290*/  FADD R2, R11, R12 ;  /* 0x0000000c0b027221 */ /* 0x004fe20000000000 */
[----:B------:R-:W0:Y:S01]  /*102a0*/  SHFL.BFLY PT, R18, R17, 0x2, 0x1f ;  /* 0x0c401f0011127f89 */ /* 0x000e2200000e0000 */
[----:B------:R-:W-:-:S03]  /*102b0*/  FADD R11, R45, R32 ;  /* 0x000000202d0b7221 */ /* 0x000fc60000000000 */
[----:B------:R-:W2:Y:S01]  /*102c0*/  SHFL.BFLY PT, R8, R14, 0x2, 0x1f ;  /* 0x0c401f000e087f89 */ /* 0x000ea200000e0000 */
[----:B-1----:R-:W-:-:S03]  /*102d0*/  FADD R12, R41, R44 ;  /* 0x0000002c290c7221 */ /* 0x002fc60000000000 */
[----:B------:R-:W-:Y:S04]  /*102e0*/  SHFL.BFLY PT, R9, R15, 0x2, 0x1f ;  /* 0x0c401f000f097f89 */ /* 0x000fe800000e0000 */
[----:B------:R-:W-:Y:S04]  /*102f0*/  SHFL.BFLY PT, R10, R11, 0x2, 0x1f ;  /* 0x0c401f000b0a7f89 */ /* 0x000fe800000e0000 */
[----:B------:R-:W-:Y:S01]  /*10300*/  SHFL.BFLY PT, R7, R12, 0x2, 0x1f ;  /* 0x0c401f000c077f89 */ /* 0x000fe200000e0000 */
[----:B------:R-:W-:Y:S02]  /*10310*/  FADD R26, R25, R26 ;  /* 0x0000001a191a7221 */ /* 0x000fe40000000000 */
[----:B------:R-:W-:Y:S01]  /*10320*/  FADD R19, R19, R20 ;  /* 0x0000001413137221 */ /* 0x000fe20000000000 */
[----:B------:R-:W-:Y:S04]  /*10330*/  STL [R1+0x4ec], R45 ;  /* 0x0004ec2d01007387 */ /* 0x000fe80000100800 */
[----:B------:R1:W-:Y:S01]  /*10340*/  STL [R1+0x7e4], R61 ;  /* 0x0007e43d01007387 */ /* 0x0003e20000100800 */
[----:B----4-:R-:W-:-:S03]  /*10350*/  FADD R16, R35, R22 ;  /* 0x0000001623107221 */ /* 0x010fc60000000000 */
[----:B------:R-:W3:Y:S04]  /*10360*/  SHFL.BFLY PT, R22, R21, 0x2, 0x1f ;  /* 0x0c401f0015167f89 */ /* 0x000ee800000e0000 */
[----:B------:R-:W4:Y:S04]  /*10370*/  SHFL.BFLY PT, R13, R16, 0x2, 0x1f ;  /* 0x0c401f00100d7f89 */ /* 0x000f2800000e0000 */
[----:B------:R-:W4:Y:S04]  /*10380*/  SHFL.BFLY PT, R20, R26, 0x1, 0x1f ;  /* 0x0c201f001a147f89 */ /* 0x000f2800000e0000 */
[----:B-1----:R-:W1:Y:S01]  /*10390*/  S2R R61, SR_TID.X ;  /* 0x00000000003d7919 */ /* 0x002e620000002100 */
[----:B------:R-:W-:-:S02]  /*103a0*/  FADD R23, R23, R24 ;  /* 0x0000001817177221 */ /* 0x000fc40000000000 */
[----:B0-----:R-:W-:Y:S02]  /*103b0*/  FADD R18, R17, R18 ;  /* 0x0000001211127221 */ /* 0x001fe40000000000 */
[----:B--2---:R-:W-:Y:S02]  /*103c0*/  FADD R8, R14, R8 ;  /* 0x000000080e087221 */ /* 0x004fe40000000000 */
[----:B------:R-:W0:Y:S01]  /*103d0*/  SHFL.BFLY PT, R14, R23, 0x1, 0x1f ;  /* 0x0c201f00170e7f89 */ /* 0x000e2200000e0000 */
[----:B---3--:R-:W-:Y:S02]  /*103e0*/  FADD R22, R21, R22 ;  /* 0x0000001615167221 */ /* 0x008fe40000000000 */
[----:B------:R-:W-:Y:S02]  /*103f0*/  FADD R9, R15, R9 ;  /* 0x000000090f097221 */ /* 0x000fe40000000000 */
[----:B----4-:R-:W-:Y:S01]  /*10400*/  FADD R13, R16, R13 ;  /* 0x0000000d100d7221 */ /* 0x010fe20000000000 */
[----:B------:R-:W2:Y:S01]  /*10410*/  SHFL.BFLY PT, R17, R22, 0x1, 0x1f ;  /* 0x0c201f0016117f89 */ /* 0x000ea200000e0000 */
[----:B------:R-:W-:-:S03]  /*10420*/  FADD R10, R11, R10 ;  /* 0x0000000a0b0a7221 */ /* 0x000fc60000000000 */
[----:B------:R-:W3:Y:S01]  /*10430*/  SHFL.BFLY PT, R16, R19, 0x1, 0x1f ;  /* 0x0c201f0013107f89 */ /* 0x000ee200000e0000 */
[----:B------:R-:W-:-:S03]  /*10440*/  FADD R7, R12, R7 ;  /* 0x000000070c077221 */ /* 0x000fc60000000000 */
[----:B------:R-:W4:Y:S04]  /*10450*/  SHFL.BFLY PT, R15, R18, 0x1, 0x1f ;  /* 0x0c201f00120f7f89 */ /* 0x000f2800000e0000 */
[----:B------:R-:W-:Y:S04]  /*10460*/  SHFL.BFLY PT, R11, R13, 0x1, 0x1f ;  /* 0x0c201f000d0b7f89 */ /* 0x000fe800000e0000 */
[----:B------:R-:W-:Y:S04]  /*10470*/  SHFL.BFLY PT, R12, R9, 0x1, 0x1f ;  /* 0x0c201f00090c7f89 */ /* 0x000fe800000e0000 */
[----:B------:R-:W-:Y:S04]  /*10480*/  SHFL.BFLY PT, R21, R8, 0x1, 0x1f ;  /* 0x0c201f0008157f89 */ /* 0x000fe800000e0000 */
[----:B------:R-:W-:Y:S04]  /*10490*/  SHFL.BFLY PT, R24, R10, 0x1, 0x1f ;  /* 0x0c201f000a187f89 */ /* 0x000fe800000e0000 */
[----:B------:R-:W0:Y:S04]  /*104a0*/  SHFL.BFLY PT, R25, R7, 0x1, 0x1f ;  /* 0x0c201f0007197f89 */ /* 0x000e2800000e0000 */
[----:B------:R-:W-:Y:S04]  /*104b0*/  @P0 STS [R0+0x20080], R4 ;  /* 0x0200800400000388 */ /* 0x000fe80000000800 */
[----:B------:R-:W-:Y:S04]  /*104c0*/  @P0 STS [R0+0x200c0], R5 ;  /* 0x0200c00500000388 */ /* 0x000fe80000000800 */
[----:B------:R-:W-:Y:S04]  /*104d0*/  @P0 STS [R0+0x20100], R6 ;  /* 0x0201000600000388 */ /* 0x000fe80000000800 */
[----:B------:R0:W-:Y:S02]  /*104e0*/  @P0 STS [R0+0x20140], R2 ;  /* 0x0201400200000388 */ /* 0x0001e40000000800 */
[----:B0-----:R-:W-:Y:S01]  /*104f0*/  FADD R2, R26, R20 ;  /* 0x000000141a027221 */ /* 0x001fe20000000000 */
[----:B-1----:R-:W-:-:S02]  /*10500*/  SHF.L.U32 R0, R61, 0x1, RZ ;  /* 0x000000013d007819 */ /* 0x002fc400000006ff */
[----:B------:R-:W-:Y:S02]  /*10510*/  SHF.R.U32.HI R20, RZ, 0x3, R61 ;  /* 0x00000003ff147819 */ /* 0x000fe4000001163d */
[----:B------:R-:W-:Y:S02]  /*10520*/  LOP3.LUT R0, R0, 0x38, RZ, 0xc0, !PT ;  /* 0x0000003800007812 */ /* 0x000fe400078ec0ff */
[----:B------:R-:W-:Y:S01]  /*10530*/  LOP3.LUT R20, R20, 0x4, RZ, 0xc0, !PT ;  /* 0x0000000414147812 */ /* 0x000fe200078ec0ff */
[----:B------:R-:W-:Y:S02]  /*10540*/  FADD R4, R23, R14 ;  /* 0x0000000e17047221 */ /* 0x000fe40000000000 */
[----:B--2---:R-:W-:Y:S02]  /*10550*/  FADD R5, R22, R17 ;  /* 0x0000001116057221 */ /* 0x004fe40000000000 */
[----:B------:R-:W-:Y:S02]  /*10560*/  IMAD.IADD R20, R0, 0x1, R20 ;  /* 0x0000000100147824 */ /* 0x000fe400078e0214 */
[----:B---3--:R-:W-:-:S02]  /*10570*/  FADD R6, R19, R16 ;  /* 0x0000001013067221 */ /* 0x008fc40000000000 */
[----:B----4-:R-:W-:Y:S01]  /*10580*/  FADD R15, R18, R15 ;  /* 0x0000000f120f7221 */ /* 0x010fe20000000000 */
[----:B------:R0:W-:Y:S04]  /*10590*/  @P0 STS [R20+0x20180], R2 ;  /* 0x0201800214000388 */ /* 0x0001e80000000800 */
[----:B------:R1:W-:Y:S01]  /*105a0*/  @P0 STS [R20+0x201c0], R4 ;  /* 0x0201c00414000388 */ /* 0x0003e20000000800 */
[----:B------:R-:W-:-:S03]  /*105b0*/  FADD R7, R7, R25 ;  /* 0x0000001907077221 */ /* 0x000fc60000000000 */
[----:B------:R2:W-:Y:S01]  /*105c0*/  @P0 STS [R20+0x20200], R5 ;  /* 0x0202000514000388 */ /* 0x0005e20000000800 */
[----:B0-----:R-:W-:-:S03]  /*105d0*/  FADD R2, R13, R11 ;  /* 0x0000000b0d027221 */ /* 0x001fc60000000000 */
[----:B------:R0:W-:Y:S01]  /*105e0*/  @P0 STS [R20+0x20240], R6 ;  /* 0x0202400614000388 */ /* 0x0001e20000000800 */
[----:B-1----:R-:W-:-:S03]  /*105f0*/  FADD R4, R9, R12 ;  /* 0x0000000c09047221 */ /* 0x002fc60000000000 */
[----:B------:R-:W-:Y:S01]  /*10600*/  @P0 STS [R20+0x20280], R15 ;  /* 0x0202800f14000388 */ /* 0x000fe20000000800 */
[----:B--2---:R-:W-:-:S03]  /*10610*/  FADD R5, R8, R21 ;  /* 0x0000001508057221 */ /* 0x004fc60000000000 */
[----:B------:R-:W-:Y:S01]  /*10620*/  @P0 STS [R20+0x202c0], R2 ;  /* 0x0202c00214000388 */ /* 0x000fe20000000800 */
[----:B0-----:R-:W-:-:S03]  /*10630*/  FADD R6, R10, R24 ;  /* 0x000000180a067221 */ /* 0x001fc60000000000 */
[----:B------:R-:W-:Y:S04]  /*10640*/  @P0 STS [R20+0x20300], R4 ;  /* 0x0203000414000388 */ /* 0x000fe80000000800 */
[----:B------:R-:W-:Y:S04]  /*10650*/  @P0 STS [R20+0x20340], R5 ;  /* 0x0203400514000388 */ /* 0x000fe80000000800 */
[----:B------:R-:W-:Y:S04]  /*10660*/  @P0 STS [R20+0x20380], R6 ;  /* 0x0203800614000388 */ /* 0x000fe80000000800 */
[----:B------:R-:W-:Y:S01]  /*10670*/  @P0 STS [R20+0x203c0], R7 ;  /* 0x0203c00714000388 */ /* 0x000fe20000000800 */
[----:B------:R-:W-:-:S03]  /*10680*/  LOP3.LUT R0, R61, 0xff, RZ, 0xc0, !PT ;  /* 0x000000ff3d007812 */ /* 0x000fc600078ec0ff */
[----:B------:R-:W-:Y:S06]  /*10690*/  BAR.SYNC.DEFER_BLOCKING 0x0 ;  /* 0x0000000000007b1d */ /* 0x000fec0000010000 */
[----:B------:R0:W-:Y:S04]  /*106a0*/  STL [R1+0x4e8], R41 ;  /* 0x0004e82901007387 */ /* 0x0001e80000100800 */
[----:B------:R-:W-:Y:S04]  /*106b0*/  STL [R1+0x9e0], R40 ;  /* 0x0009e02801007387 */ /* 0x000fe80000100800 */
[----:B------:R1:W-:Y:S04]  /*106c0*/  STL [R1+0x4e4], R44 ;  /* 0x0004e42c01007387 */ /* 0x0003e80000100800 */
[----:B------:R-:W2:Y:S04]  /*106d0*/  LDL.LU R51, [R1+0x2d8] ;  /* 0x0002d80001337983 */ /* 0x000ea80000300800 */
[----:B------:R-:W2:Y:S04]  /*106e0*/  LDL R50, [R1+0x2d4] ;  /* 0x0002d40001327983 */ /* 0x000ea80000100800 */
[----:B------:R-:W3:Y:S04]  /*106f0*/  LDS R2, [R0.X4+0x20000] ;  /* 0x0200000000027984 */ /* 0x000ee80000004800 */
[----:B------:R-:W4:Y:S04]  /*10700*/  LDL.LU R49, [R1+0x2dc] ;  /* 0x0002dc0001317983 */ /* 0x000f280000300800 */
[----:B------:R-:W4:Y:S04]  /*10710*/  LDL R48, [R1+0x2d0] ;  /* 0x0002d00001307983 */ /* 0x000f280000100800 */
[----:B0-----:R-:W4:Y:S04]  /*10720*/  LDL.LU R41, [R1+0x570] ;  /* 0x0005700001297983 */ /* 0x001f280000300800 */
[----:B-1----:R-:W4:Y:S04]  /*10730*/  LDL.LU R44, [R1+0x310] ;  /* 0x00031000012c7983 */ /* 0x002f280000300800 */
[----:B------:R-:W4:Y:S04]  /*10740*/  LDL R45, [R1+0x2cc] ;  /* 0x0002cc00012d7983 */ /* 0x000f280000100800 */
[----:B------:R-:W4:Y:S04]  /*10750*/  LDL.LU R40, [R1+0x2f0] ;  /* 0x0002f00001287983 */ /* 0x000f280000300800 */
[----:B------:R-:W4:Y:S04]  /*10760*/  LDL.LU R9, [R1+0x2f4] ;  /* 0x0002f40001097983 */ /* 0x000f280000300800 */
[----:B------:R-:W4:Y:S04]  /*10770*/  LDL.LU R8, [R1+0x360] ;  /* 0x0003600001087983 */ /* 0x000f280000300800 */
[----:B------:R-:W4:Y:S04]  /*10780*/  LDL.LU R5, [R1+0x364] ;  /* 0x0003640001057983 */ /* 0x000f280000300800 */
[----:B---3--:R-:W0:Y:S04]  /*10790*/  SHFL.BFLY PT, R4, R2, 0x1, 0x1f ;  /* 0x0c201f0002047f89 */ /* 0x008e2800000e0000 */
[----:B------:R-:W3:Y:S01]  /*107a0*/  LDL.LU R11, [R1+0x350] ;  /* 0x00035000010b7983 */ /* 0x000ee20000300800 */
[----:B0-----:R-:W-:-:S05]  /*107b0*/  FADD R2, R2, R4 ;  /* 0x0000000402027221 */ /* 0x001fca0000000000 */
[----:B------:R0:W-:Y:S04]  /*107c0*/  @!P1 STS [R0.X4+0x20000], R2 ;  /* 0x0200000200009388 */ /* 0x0001e80000004800 */
[----:B0-----:R-:W3:Y:S01]  /*107d0*/  LDL.LU R0, [R1+0x354] ;  /* 0x0003540001007983 */ /* 0x001ee20000300800 */
[----:B------:R-:W-:-:S03]  /*107e0*/  SHF.L.U32 R22, R61, 0x1, RZ ;  /* 0x000000013d167819 */ /* 0x000fc600000006ff */
[----:B------:R-:W3:Y:S01]  /*107f0*/  LDL.LU R17, [R1+0x340] ;  /* 0x0003400001117983 */ /* 0x000ee20000300800 */
[----:B------:R-:W-:-:S03]  /*10800*/  LOP3.LUT R22, R22, 0x38, RZ, 0xc0, !PT ;  /* 0x0000003816167812 */ /* 0x000fc600078ec0ff */
[----:B------:R-:W-:Y:S06]  /*10810*/  BAR.SYNC.DEFER_BLOCKING 0x0 ;  /* 0x0000000000007b1d */ /* 0x000fec0000010000 */
[----:B------:R-:W3:Y:S04]  /*10820*/  LDL.LU R16, [R1+0x344] ;  /* 0x0003440001107983 */ /* 0x000ee80000300800 */
[----:B------:R-:W0:Y:S04]  /*10830*/  LDS R4, [R22+0x20000] ;  /* 0x0200000016047984 */ /* 0x000e280000000800 */
[----:B------:R-:W1:Y:S01]  /*10840*/  LDS R6, [R22+0x20040] ;  /* 0x0200400016067984 */ /* 0x000e620000000800 */
[----:B--2---:R-:W-:-:S04]  /*10850*/  FADD R2, -R50, R51 ;  /* 0x0000003332027221 */ /* 0x004fc80000000100 */
[----:B------:R-:W-:-:S04]  /*10860*/  FMUL R2, R2, 1.4426950216293334961 ;  /* 0x3fb8aa3b02027820 */ /* 0x000fc80000400000 */
[----:B------:R4:W0:Y:S02]  /*10870*/  MUFU.EX2 R10, R2 ;  /* 0x00000002000a7308 */ /* 0x0008240000000800 */
[----:B----4-:R-:W-:-:S04]  /*10880*/  FADD R2, -R48, R49 ;  /* 0x0000003130027221 */ /* 0x010fc80000000100 */
[----:B------:R-:W-:Y:S02]  /*10890*/  FMUL R2, R2, 1.4426950216293334961 ;  /* 0x3fb8aa3b02027820 */ /* 0x000fe40000400000 */
[C---:B0-----:R-:W-:Y:S02]  /*108a0*/  FFMA R41, R10.reuse, R41, R4 ;  /* 0x000000290a297223 */ /* 0x041fe40000000004 */
[----:B------:R0:W1:Y:S01]  /*108b0*/  MUFU.EX2 R12, R2 ;  /* 0x00000002000c7308 */ /* 0x0000620000000800 */
[----:B------:R-:W-:Y:S02]  /*108c0*/  FADD R7, -R45, R44 ;  /* 0x0000002c2d077221 */ /* 0x000fe40000000100 */
[C---:B------:R-:W-:Y:S01]  /*108d0*/  FMUL R13, R10.reuse, R40 ;  /* 0x000000280a0d7220 */ /* 0x040fe20000400000 */
[----:B------:R-:W-:Y:S04]  /*108e0*/  STL [R1+0x570], R41 ;  /* 0x0005702901007387 */ /* 0x000fe80000100800 */
[----:B------:R-:W2:Y:S01]  /*108f0*/  LDL.LU R15, [R1+0x330] ;  /* 0x00033000010f7983 */ /* 0x000ea20000300800 */
[----:B0-----:R-:W-:-:S02]  /*10900*/  FMUL R2, R10, R9 ;  /* 0x000000090a027220 */ /* 0x001fc40000400000 */
[C---:B------:R-:W-:Y:S01]  /*10910*/  FMUL R8, R10.reuse, R8 ;  /* 0x000000080a087220 */ /* 0x040fe20000400000 */
[----:B------:R-:W4:Y:S04]  /*10920*/  LDL.LU R14, [R1+0x334] ;  /* 0x00033400010e7983 */ /* 0x000f280000300800 */
[----:B------:R-:W4:Y:S01]  /*10930*/  LDL.LU R44, [R1+0x314] ;  /* 0x00031400012c7983 */ /* 0x000f220000300800 */
[----:B------:R-:W-:-:S03]  /*10940*/  FMUL R9, R10, R5 ;  /* 0x000000050a097220 */ /* 0x000fc60000400000 */
[----:B------:R-:W4:Y:S04]  /*10950*/  LDL R45, [R1+0x2c8] ;  /* 0x0002c800012d7983 */ /* 0x000f280000100800 */
[----:B------:R-:W4:Y:S04]  /*10960*/  LDL.LU R4, [R1+0x320] ;  /* 0x0003200001047983 */ /* 0x000f280000300800 */
[----:B------:R-:W-:Y:S04]  /*10970*/  STL [R1+0x40], R13 ;  /* 0x0000400d01007387 */ /* 0x000fe80000100800 */
[----:B------:R-:W-:Y:S04]  /*10980*/  STL [R1+0x44], R2 ;  /* 0x0000440201007387 */ /* 0x000fe80000100800 */
[----:B------:R0:W-:Y:S04]  /*10990*/  STL [R1+0x30], R8 ;  /* 0x0000300801007387 */ /* 0x0001e80000100800 */
[----:B------:R-:W4:Y:S01]  /*109a0*/  LDL.LU R5, [R1+0x324] ;  /* 0x0003240001057983 */ /* 0x000f220000300800 */
[----:B---3--:R-:W-:-:S02]  /*109b0*/  FMUL R19, R10, R11 ;  /* 0x0000000b0a137220 */ /* 0x008fc40000400000 */
[C---:B------:R-:W-:Y:S01]  /*109c0*/  FMUL R18, R10.reuse, R0 ;  /* 0x000000000a127220 */ /* 0x040fe20000400000 */
[----:B0-----:R-:W3:Y:S04]  /*109d0*/  LDL.LU R8, [R1+0x300] ;  /* 0x0003000001087983 */ /* 0x001ee80000300800 */
[----:B------:R0:W-:Y:S01]  /*109e0*/  STL [R1+0x34], R9 ;  /* 0x0000340901007387 */ /* 0x0001e20000100800 */
[C---:B------:R-:W-:Y:S02]  /*109f0*/  FMUL R17, R10.reuse, R17 ;  /* 0x000000110a117220 */ /* 0x040fe40000400000 */
[----:B------:R-:W-:Y:S01]  /*10a00*/  FMUL R16, R10, R16 ;  /* 0x000000100a107220 */ /* 0x000fe20000400000 */
[----:B0-----:R-:W3:Y:S04]  /*10a10*/  LDL.LU R9, [R1+0x304] ;  /* 0x0003040001097983 */ /* 0x001ee80000300800 */
[----:B------:R-:W3:Y:S04]  /*10a20*/  LDL.LU R13, [R1+0x2e0] ;  /* 0x0002e000010d7983 */ /* 0x000ee80000300800 */
[----:B------:R-:W3:Y:S04]  /*10a30*/  LDL.LU R11, [R1+0x2e4] ;  /* 0x0002e400010b7983 */ /* 0x000ee80000300800 */
[----:B------:R0:W-:Y:S04]  /*10a40*/  STL [R1+0x20], R19 ;  /* 0x0000201301007387 */ /* 0x0001e80000100800 */
[----:B------:R-:W1:Y:S04]  /*10a50*/  LDL.LU R0, [R1+0x574] ;  /* 0x0005740001007983 */ /* 0x000e680000300800 */
[----:B------:R0:W-:Y:S04]  /*10a60*/  STL [R1+0x24], R18 ;  /* 0x0000241201007387 */ /* 0x0001e80000100800 */
[----:B------:R-:W-:Y:S04]  /*10a70*/  STL [R1+0x10], R17 ;  /* 0x0000101101007387 */ /* 0x000fe80000100800 */
[----:B------:R-:W-:Y:S04]  /*10a80*/  STL [R1+0x14], R16 ;  /* 0x0000141001007387 */ /* 0x000fe80000100800 */
[----:B0-----:R-:W3:Y:S01]  /*10a90*/  LDL.LU R19, [R1+0x2f8] ;  /* 0x0002f80001137983 */ /* 0x001ee20000300800 */
[----:B------:R-:W-:-:S03]  /*10aa0*/  FMUL R7, R7, 1.4426950216293334961 ;  /* 0x3fb8aa3b07077820 */ /* 0x000fc60000400000 */
[----:B------:R-:W0:Y:S01]  /*10ab0*/  LDS R2, [R22+0x20080] ;  /* 0x0200800016027984 */ /* 0x000e220000000800 */
[C---:B--2---:R-:W-:Y:S02]  /*10ac0*/  FMUL R15, R10.reuse, R15 ;  /* 0x0000000f0a0f7220 */ /* 0x044fe40000400000 */
[----:B----4-:R-:W-:-:S03]  /*10ad0*/  FMUL R14, R10, R14 ;  /* 0x0000000e0a0e7220 */ /* 0x010fc60000400000 */
[----:B------:R-:W-:Y:S04]  /*10ae0*/  STL [R1], R15 ;  /* 0x0000000f01007387 */ /* 0x000fe80000100800 */
[----:B------:R-:W2:Y:S04]  /*10af0*/  LDL.LU R18, [R1+0x2fc] ;  /* 0x0002fc0001127983 */ /* 0x000ea80000300800 */
[----:B------:R4:W-:Y:S01]  /*10b00*/  STL [R1+0x4], R14 ;  /* 0x0000040e01007387 */ /* 0x0009e20000100800 */
[----:B------:R-:W-:-:S03]  /*10b10*/  FMUL R4, R10, R4 ;  /* 0x000000040a047220 */ /* 0x000fc60000400000 */
[----:B----4-:R-:W4:Y:S04]  /*10b20*/  LDL.LU R14, [R1+0x368] ;  /* 0x00036800010e7983 */ /* 0x010f280000300800 */
[----:B------:R-:W-:Y:S01]  /*10b30*/  STL [R1+0x958], R4 ;  /* 0x0009580401007387 */ /* 0x000fe20000100800 */
[----:B------:R-:W-:-:S05]  /*10b40*/  FMUL R5, R10, R5 ;  /* 0x000000050a057220 */ /* 0x000fca0000400000 */
[----:B------:R-:W-:Y:S01]  /*10b50*/  STL [R1+0x95c], R5 ;  /* 0x00095c0501007387 */ /* 0x000fe20000100800 */
[----:B---3--:R-:W-:-:S05]  /*10b60*/  FMUL R8, R10, R8 ;  /* 0x000000080a087220 */ /* 0x008fca0000400000 */
[----:B------:R3:W-:Y:S01]  /*10b70*/  STL [R1+0x960], R8 ;  /* 0x0009600801007387 */ /* 0x0007e20000100800 */
[----:B------:R-:W-:-:S05]  /*10b80*/  FMUL R9, R10, R9 ;  /* 0x000000090a097220 */ /* 0x000fca0000400000 */
[----:B------:R-:W-:Y:S01]  /*10b90*/  STL [R1+0x964], R9 ;  /* 0x0009640901007387 */ /* 0x000fe20000100800 */
[----:B---3--:R-:W-:-:S03]  /*10ba0*/  FMUL R8, R10, R13 ;  /* 0x0000000d0a087220 */ /* 0x008fc60000400000 */
[----:B------:R-:W3:Y:S01]  /*10bb0*/  LDL.LU R5, [R1+0x36c] ;  /* 0x00036c0001057983 */ /* 0x000ee20000300800 */
[----:B------:R-:W-:-:S03]  /*10bc0*/  FMUL R4, R10, R11 ;  /* 0x0000000b0a047220 */ /* 0x000fc60000400000 */
[----:B------:R-:W-:Y:S04]  /*10bd0*/  STL [R1+0x50], R8 ;  /* 0x0000500801007387 */ /* 0x000fe80000100800 */
[----:B------:R-:W3:Y:S04]  /*10be0*/  LDL.LU R17, [R1+0x358] ;  /* 0x0003580001117983 */ /* 0x000ee80000300800 */
[----:B------:R0:W-:Y:S04]  /*10bf0*/  STL [R1+0x54], R4 ;  /* 0x0000540401007387 */ /* 0x0001e80000100800 */
[----:B0-----:R-:W3:Y:S01]  /*10c00*/  LDL.LU R4, [R1+0x35c] ;  /* 0x00035c0001047983 */ /* 0x001ee20000300800 */
[----:B-1----:R-:W-:-:S03]  /*10c10*/  FFMA R0, R12, R0, R6 ;  /* 0x000000000c007223 */ /* 0x002fc60000000006 */
[----:B------:R-:W3:Y:S04]  /*10c20*/  LDL.LU R16, [R1+0x348] ;  /* 0x0003480001107983 */ /* 0x000ee80000300800 */
[----:B------:R0:W-:Y:S04]  /*10c30*/  STL [R1+0x574], R0 ;  /* 0x0005740001007387 */ /* 0x0001e80000100800 */
[----:B0-----:R-:W3:Y:S01]  /*10c40*/  LDL.LU R0, [R1+0x34c] ;  /* 0x00034c0001007983 */ /* 0x001ee20000300800 */
[----:B------:R0:W1:Y:S01]  /*10c50*/  MUFU.EX2 R15, R7 ;  /* 0x00000007000f7308 */ /* 0x0000620000000800 */
[----:B------:R-:W-:-:S02]  /*10c60*/  FADD R13, -R45, R44 ;  /* 0x0000002c2d0d7221 */ /* 0x000fc40000000100 */
[----:B------:R-:W3:Y:S04]  /*10c70*/  LDL.LU R11, [R1+0x338] ;  /* 0x00033800010b7983 */ /* 0x000ee80000300800 */
[----:B------:R-:W3:Y:S01]  /*10c80*/  LDL.LU R8, [R1+0x33c] ;  /* 0x00033c0001087983 */ /* 0x000ee20000300800 */
[----:B0-----:R-:W-:-:S03]  /*10c90*/  FMUL R7, R12, R19 ;  /* 0x000000130c077220 */ /* 0x001fc60000400000 */
[----:B------:R-:W3:Y:S04]  /*10ca0*/  LDL.LU R45, [R1+0x318] ;  /* 0x00031800012d7983 */ /* 0x000ee80000300800 */
[----:B------:R-:W3:Y:S04]  /*10cb0*/  LDL.LU R6, [R1+0x328] ;  /* 0x0003280001067983 */ /* 0x000ee80000300800 */
[----:B------:R4:W-:Y:S01]  /*10cc0*/  STL [R1+0x48], R7 ;  /* 0x0000480701007387 */ /* 0x0009e20000100800 */
[----:B--2---:R-:W-:-:S05]  /*10cd0*/  FMUL R9, R12, R18 ;  /* 0x000000120c097220 */ /* 0x004fca0000400000 */
[----:B------:R-:W-:Y:S01]  /*10ce0*/  STL [R1+0x4c], R9 ;  /* 0x00004c0901007387 */ /* 0x000fe20000100800 */
[----:B----4-:R-:W-:-:S03]  /*10cf0*/  FMUL R7, R12, R14 ;  /* 0x0000000e0c077220 */ /* 0x010fc60000400000 */
[----:B------:R-:W0:Y:S04]  /*10d00*/  LDS R14, [R22+0x200c0] ;  /* 0x0200c000160e7984 */ /* 0x000e280000000800 */
[----:B------:R2:W-:Y:S04]  /*10d10*/  STL [R1+0x38], R7 ;  /* 0x0000380701007387 */ /* 0x0005e80000100800 */
[----:B--2---:R-:W2:Y:S04]  /*10d20*/  LDL.LU R7, [R1+0x32c] ;  /* 0x00032c0001077983 */ /* 0x004ea80000300800 */
[----:B------:R-:W4:Y:S01]  /*10d30*/  LDL.LU R10, [R1+0x308] ;  /* 0x00030800010a7983 */ /* 0x000f220000300800 */
[----:B---3--:R-:W-:-:S05]  /*10d40*/  FMUL R5, R12, R5 ;  /* 0x000000050c057220 */ /* 0x008fca0000400000 */
[----:B------:R3:W-:Y:S04]  /*10d50*/  STL [R1+0x3c], R5 ;  /* 0x00003c0501007387 */ /* 0x0007e80000100800 */
[----:B------:R-:W4:Y:S04]  /*10d60*/  LDL.LU R9, [R1+0x30c] ;  /* 0x00030c0001097983 */ /* 0x000f280000300800 */
[----:B---3--:R-:W3:Y:S01]  /*10d70*/  LDL.LU R5, [R1+0x2e8] ;  /* 0x0002e80001057983 */ /* 0x008ee20000300800 */
[----:B------:R-:W-:-:S03]  /*10d80*/  FMUL R18, R12, R4 ;  /* 0x000000040c127220 */ /* 0x000fc60000400000 */
[----:B------:R-:W3:Y:S01]  /*10d90*/  LDL.LU R4, [R1+0x2ec] ;  /* 0x0002ec0001047983 */ /* 0x000ee20000300800 */
[----:B------:R-:W-:-:S05]  /*10da0*/  FMUL R17, R12, R17 ;  /* 0x000000110c117220 */ /* 0x000fca0000400000 */
[----:B------:R0:W-:Y:S04]  /*10db0*/  STL [R1+0x28], R17 ;  /* 0x0000281101007387 */ /* 0x0001e80000100800 */
[----:B------:R-:W-:Y:S01]  /*10dc0*/  STL [R1+0x2c], R18 ;  /* 0x00002c1201007387 */ /* 0x000fe20000100800 */
[C---:B0-----:R-:W-:Y:S02]  /*10dd0*/  FMUL R17, R12.reuse, R16 ;  /* 0x000000100c117220 */ /* 0x041fe40000400000 */
[C---:B------:R-:W-:Y:S02]  /*10de0*/  FMUL R16, R12.reuse, R0 ;  /* 0x000000000c107220 */ /* 0x040fe40000400000 */
[----:B------:R-:W1:Y:S01]  /*10df0*/  LDL.LU R0, [R1+0x578] ;  /* 0x0005780001007983 */ /* 0x000e620000300800 */
[----:B------:R-:W-:-:S03]  /*10e00*/  FMUL R11, R12, R11 ;  /* 0x0000000b0c0b7220 */ /* 0x000fc60000400000 */
[----:B------:R-:W-:Y:S01]  /*10e10*/  STL [R1+0x18], R17 ;  /* 0x0000181101007387 */ /* 0x000fe20000100800 */
[----:B------:R-:W-:-:S03]  /*10e20*/  FMUL R8, R12, R8 ;  /* 0x000000080c087220 */ /* 0x000fc60000400000 */
[----:B------:R-:W-:Y:S04]  /*10e30*/  STL [R1+0x1c], R16 ;  /* 0x00001c1001007387 */ /* 0x000fe80000100800 */
[----:B------:R-:W3:Y:S01]  /*10e40*/  LDL.LU R25, [R1+0x120] ;  /* 0x0001200001197983 */ /* 0x000ee20000300800 */
[----:B------:R-:W-:-:S03]  /*10e50*/  FMUL R6, R12, R6 ;  /* 0x000000060c067220 */ /* 0x000fc60000400000 */
[----:B------:R-:W-:Y:S04]  /*10e60*/  STL [R1+0x8], R11 ;  /* 0x0000080b01007387 */ /* 0x000fe80000100800 */
[----:B------:R-:W3:Y:S04]  /*10e70*/  LDL.LU R24, [R1+0x124] ;  /* 0x0001240001187983 */ /* 0x000ee80000300800 */
[----:B------:R0:W-:Y:S04]  /*10e80*/  STL [R1+0xc], R8 ;  /* 0x00000c0801007387 */ /* 0x0001e80000100800 */
[----:B0-----:R-:W3:Y:S04]  /*10e90*/  LDL.LU R8, [R1+0x110] ;  /* 0x0001100001087983 */ /* 0x001ee80000300800 */
[----:B------:R3:W-:Y:S01]  /*10ea0*/  STL [R1+0x968], R6 ;  /* 0x0009680601007387 */ /* 0x0007e20000100800 */
[----:B--2---:R-:W-:-:S02]  /*10eb0*/  FMUL R7, R12, R7 ;  /* 0x000000070c077220 */ /* 0x004fc40000400000 */
[----:B----4-:R-:W-:-:S03]  /*10ec0*/  FMUL R10, R12, R10 ;  /* 0x0000000a0c0a7220 */ /* 0x010fc60000400000 */
[----:B------:R-:W-:Y:S04]  /*10ed0*/  STL [R1+0x96c], R7 ;  /* 0x00096c0701007387 */ /* 0x000fe80000100800 */
[----:B------:R-:W-:Y:S01]  /*10ee0*/  STL [R1+0x970], R10 ;  /* 0x0009700a01007387 */ /* 0x000fe20000100800 */
[----:B------:R-:W-:-:S05]  /*10ef0*/  FMUL R11, R12, R9 ;  /* 0x000000090c0b7220 */ /* 0x000fca0000400000 */
[----:B------:R-:W-:Y:S01]  /*10f00*/  STL [R1+0x974], R11 ;  /* 0x0009740b01007387 */ /* 0x000fe20000100800 */
[----:B---3--:R-:W-:-:S03]  /*10f10*/  FMUL R6, R12, R5 ;  /* 0x000000050c067220 */ /* 0x008fc60000400000 */
[----:B------:R-:W2:Y:S01]  /*10f20*/  LDL.LU R5, [R1+0x114] ;  /* 0x0001140001057983 */ /* 0x000ea20000300800 */
[----:B------:R-:W-:-:S03]  /*10f30*/  FMUL R4, R12, R4 ;  /* 0x000000040c047220 */ /* 0x000fc60000400000 */
[----:B------:R0:W-:Y:S04]  /*10f40*/  STL [R1+0x58], R6 ;  /* 0x0000580601007387 */ /* 0x0001e80000100800 */
[----:B------:R-:W3:Y:S04]  /*10f50*/  LDL.LU R23, [R1+0x100] ;  /* 0x0001000001177983 */ /* 0x000ee80000300800 */
[----:B------:R4:W-:Y:S04]  /*10f60*/  STL [R1+0x5c], R4 ;  /* 0x00005c0401007387 */ /* 0x0009e80000100800 */
[----:B------:R-:W3:Y:S01]  /*10f70*/  LDL.LU R21, [R1+0x104] ;  /* 0x0001040001157983 */ /* 0x000ee20000300800 */
[----:B------:R-:W-:-:S03]  /*10f80*/  FADD R12, -R3, R45 ;  /* 0x0000002d030c7221 */ /* 0x000fc60000000100 */
[----:B------:R-:W3:Y:S01]  /*10f90*/  LDL.LU R20, [R1+0xf0] ;  /* 0x0000f00001147983 */ /* 0x000ee20000300800 */
[----:B-1----:R-:W-:-:S03]  /*10fa0*/  FFMA R0, R15, R0, R2 ;  /* 0x000000000f007223 */ /* 0x002fc60000000002 */
[----:B------:R-:W3:Y:S04]  /*10fb0*/  LDL.LU R18, [R1+0xe0] ;  /* 0x0000e00001127983 */ /* 0x000ee80000300800 */
[----:B------:R-:W3:Y:S04]  /*10fc0*/  LDL.LU R3, [R1+0x9f0] ;  /* 0x0009f00001037983 */ /* 0x000ee80000300800 */
[----:B------:R-:W3:Y:S04]  /*10fd0*/  LDL.LU R19, [R1+0xf4] ;  /* 0x0000f40001137983 */ /* 0x000ee80000300800 */
[----:B------:R1:W-:Y:S04]  /*10fe0*/  STL [R1+0x578], R0 ;  /* 0x0005780001007387 */ /* 0x0003e80000100800 */
[----:B------:R-:W3:Y:S04]  /*10ff0*/  LDL.LU R9, [R1+0xe4] ;  /* 0x0000e40001097983 */ /* 0x000ee80000300800 */
[----:B0-----:R-:W3:Y:S04]  /*11000*/  LDL.LU R6, [R1+0xd0] ;  /* 0x0000d00001067983 */ /* 0x001ee80000300800 */
[----:B----4-:R-:W4:Y:S04]  /*11010*/  LDL.LU R4, [R1+0xd4] ;  /* 0x0000d40001047983 */ /* 0x010f280000300800 */
[----:B------:R-:W4:Y:S04]  /*11020*/  LDL.LU R17, [R1+0xc0] ;  /* 0x0000c00001117983 */ /* 0x000f280000300800 */
[----:B-1----:R-:W4:Y:S01]  /*11030*/  LDL.LU R0, [R1+0xc4] ;  /* 0x0000c40001007983 */ /* 0x002f220000300800 */
[----:B------:R-:W-:-:S02]  /*11040*/  FMUL R10, R15, R25 ;  /* 0x000000190f0a7220 */ /* 0x000fc40000400000 */
[C---:B------:R-:W-:Y:S01]  /*11050*/  FMUL R7, R15.reuse, R24 ;  /* 0x000000180f077220 */ /* 0x040fe20000400000 */
[----:B------:R-:W4:Y:S01]  /*11060*/  LDL.LU R16, [R1+0xb0] ;  /* 0x0000b00001107983 */ /* 0x000f220000300800 */
[----:B------:R-:W-:-:S03]  /*11070*/  FMUL R8, R15, R8 ;  /* 0x000000080f087220 */ /* 0x000fc60000400000 */
[----:B------:R-:W4:Y:S04]  /*11080*/  LDL.LU R11, [R1+0xb4] ;  /* 0x0000b400010b7983 */ /* 0x000f280000300800 */
[----:B------:R-:W-:Y:S04]  /*11090*/  STL [R1+0x984], R10 ;  /* 0x0009840a01007387 */ /* 0x000fe80000100800 */
[----:B------:R3:W-:Y:S04]  /*110a0*/  STL [R1+0x980], R7 ;  /* 0x0009800701007387 */ /* 0x0007e80000100800 */
[----:B------:R-:W-:Y:S01]  /*110b0*/  STL [R1+0x978], R8 ;  /* 0x0009780801007387 */ /* 0x000fe20000100800 */
[----:B--2---:R-:W-:-:S05]  /*110c0*/  FMUL R5, R15, R5 ;  /* 0x000000050f057220 */ /* 0x004fca0000400000 */
[----:B------:R0:W-:Y:S01]  /*110d0*/  STL [R1+0x97c], R5 ;  /* 0x00097c0501007387 */ /* 0x0001e20000100800 */
[C---:B---3--:R-:W-:Y:S02]  /*110e0*/  FMUL R7, R15.reuse, R23 ;  /* 0x000000170f077220 */ /* 0x048fe40000400000 */
[----:B0-----:R-:W-:-:S05]  /*110f0*/  FMUL R5, R15, R21 ;  /* 0x000000150f057220 */ /* 0x001fca0000400000 */
[----:B------:R0:W-:Y:S04]  /*11100*/  STL [R1+0x988], R5 ;  /* 0x0009880501007387 */ /* 0x0001e80000100800 */
[----:B------:R1:W-:Y:S04]  /*11110*/  STL [R1+0x100], R7 ;  /* 0x0001000701007387 */ /* 0x0003e80000100800 */
[----:B0-----:R-:W2:Y:S01]  /*11120*/  LDL.LU R5, [R1+0x57c] ;  /* 0x00057c0001057983 */ /* 0x001ea20000300800 */
[C---:B------:R-:W-:Y:S02]  /*11130*/  FMUL R8, R15.reuse, R20 ;  /* 0x000000140f087220 */ /* 0x040fe40000400000 */
[----:B-1----:R-:W-:-:S03]  /*11140*/  FMUL R7, R15, R19 ;  /* 0x000000130f077220 */ /* 0x002fc60000400000 */
[----:B------:R0:W-:Y:S01]  /*11150*/  STL [R1+0xf0], R8 ;  /* 0x0000f00801007387 */ /* 0x0001e20000100800 */
[----:B------:R-:W-:-:S03]  /*11160*/  FMUL R10, R15, R18 ;  /* 0x000000120f0a7220 */ /* 0x000fc60000400000 */
[----:B------:R1:W-:Y:S01]  /*11170*/  STL [R1+0xf4], R7 ;  /* 0x0000f40701007387 */ /* 0x0003e20000100800 */
[----:B0-----:R-:W-:-:S03]  /*11180*/  FMUL R8, R15, R9 ;  /* 0x000000090f087220 */ /* 0x001fc60000400000 */
[----:B------:R-:W-:Y:S01]  /*11190*/  STL [R1+0xe0], R10 ;  /* 0x0000e00a01007387 */ /* 0x000fe20000100800 */
[C---:B----4-:R-:W-:Y:S02]  /*111a0*/  FMUL R4, R15.reuse, R4 ;  /* 0x000000040f047220 */ /* 0x050fe40000400000 */
[C---:B-1----:R-:W-:Y:S01]  /*111b0*/  FMUL R7, R15.reuse, R6 ;  /* 0x000000060f077220 */ /* 0x042fe20000400000 */
[----:B------:R-:W-:Y:S04]  /*111c0*/  STL [R1+0xe4], R8 ;  /* 0x0000e40801007387 */ /* 0x000fe80000100800 */
[----:B------:R-:W3:Y:S04]  /*111d0*/  LDL.LU R6, [R1+0x128] ;  /* 0x0001280001067983 */ /* 0x000ee80000300800 */
[----:B------:R0:W-:Y:S04]  /*111e0*/  STL [R1+0xd0], R7 ;  /* 0x0000d00701007387 */ /* 0x0001e80000100800 */
[----:B------:R-:W4:Y:S04]  /*111f0*/  LDL.LU R9, [R1+0x12c] ;  /* 0x00012c0001097983 */ /* 0x000f280000300800 */
[----:B------:R1:W-:Y:S01]  /*11200*/  STL [R1+0xd4], R4 ;  /* 0x0000d40401007387 */ /* 0x0003e20000100800 */
[----:B0-----:R-:W-:-:S03]  /*11210*/  FMUL R7, R15, R0 ;  /* 0x000000000f077220 */ /* 0x001fc60000400000 */
[----:B-1----:R-:W4:Y:S04]  /*11220*/  LDL.LU R4, [R1+0x118] ;  /* 0x0001180001047983 */ /* 0x002f280000300800 */
[----:B------:R-:W4:Y:S01]  /*11230*/  LDL.LU R0, [R1+0x11c] ;  /* 0x00011c0001007983 */ /* 0x000f220000300800 */
[----:B------:R-:W-:-:S04]  /*11240*/  FMUL R13, R13, 1.4426950216293334961 ;  /* 0x3fb8aa3b0d0d7820 */ /* 0x000fc80000400000 */
[----:B------:R0:W2:Y:S01]  /*11250*/  MUFU.EX2 R2, R13 ;  /* 0x0000000d00027308 */ /* 0x0000a20000000800 */
[C---:B------:R-:W-:Y:S02]  /*11260*/  FMUL R8, R15.reuse, R17 ;  /* 0x000000110f087220 */ /* 0x040fe40000400000 */
[----:B------:R-:W-:-:S03]  /*11270*/  FMUL R10, R15, R16 ;  /* 0x000000100f0a7220 */ /* 0x000fc60000400000 */
[----:B------:R1:W-:Y:S04]  /*11280*/  STL [R1+0xc0], R8 ;  /* 0x0000c00801007387 */ /* 0x0003e80000100800 */
[----:B0-----:R-:W0:Y:S04]  /*11290*/  LDS R13, [R22+0x20100] ;  /* 0x02010000160d7984 */ /* 0x001e280000000800 */
[----:B-1----:R-:W4:Y:S04]  /*112a0*/  LDL.LU R8, [R1+0x108] ;  /* 0x0001080001087983 */ /* 0x002f280000300800 */
[----:B------:R1:W-:Y:S02]  /*112b0*/  STL [R1+0xc4], R7 ;  /* 0x0000c40701007387 */ /* 0x0003e40000100800 */
[----:B-1----:R-:W-:-:S02]  /*112c0*/  FMUL R7, R15, R11 ;  /* 0x0000000b0f077220 */ /* 0x002fc40000400000 */
[----:B------:R-:W4:Y:S04]  /*112d0*/  LDL.LU R11, [R1+0x10c] ;  /* 0x00010c00010b7983 */ /* 0x000f280000300800 */
[----:B------:R1:W-:Y:S01]  /*112e0*/  STL [R1+0xb0], R10 ;  /* 0x0000b00a01007387 */ /* 0x0003e20000100800 */
[----:B------:R-:W-:-:S03]  /*112f0*/  FMUL R12, R12, 1.4426950216293334961 ;  /* 0x3fb8aa3b0c0c7820 */ /* 0x000fc60000400000 */
[----:B------:R-:W0:Y:S04]  /*11300*/  LDS R15, [R22+0x20140] ;  /* 0x02014000160f7984 */ /* 0x000e280000000800 */
[----:B-1----:R-:W4:Y:S04]  /*11310*/  LDL.LU R10, [R1+0xf8] ;  /* 0x0000f800010a7983 */ /* 0x002f280000300800 */
[----:B------:R1:W-:Y:S04]  /*11320*/  STL [R1+0xb4], R7 ;  /* 0x0000b40701007387 */ /* 0x0003e80000100800 */
[----:B-1----:R-:W4:Y:S04]  /*11330*/  LDL.LU R7, [R1+0xfc] ;  /* 0x0000fc0001077983 */ /* 0x002f280000300800 */
[----:B------:R-:W4:Y:S01]  /*11340*/  LDL.LU R20, [R1+0xe8] ;  /* 0x0000e80001147983 */ /* 0x000f220000300800 */
[----:B--2---:R-:W-:-:S05]  /*11350*/  FFMA R5, R2, R5, R14 ;  /* 0x0000000502057223 */ /* 0x004fca000000000e */
[----:B------:R1:W-:Y:S04]  /*11360*/  STL [R1+0x57c], R5 ;  /* 0x00057c0501007387 */ /* 0x0003e80000100800 */
[----:B-1----:R-:W2:Y:S04]  /*11370*/  LDL.LU R5, [R1+0xec] ;  /* 0x0000ec0001057983 */ /* 0x002ea80000300800 */
[----:B------:R-:W2:Y:S04]  /*11380*/  LDL.LU R19, [R1+0xd8] ;  /* 0x0000d80001137983 */ /* 0x000ea80000300800 */
[----:B------:R-:W2:Y:S01]  /*11390*/  LDL.LU R18, [R1+0xdc] ;  /* 0x0000dc0001127983 */ /* 0x000ea20000300800 */
[----:B---3--:R-:W-:-:S03]  /*113a0*/  FMUL R6, R2, R6 ;  /* 0x0000000602067220 */ /* 0x008fc60000400000 */
[----:B------:R-:W3:Y:S04]  /*113b0*/  LDL.LU R17, [R1+0xc8] ;  /* 0x0000c80001117983 */ /* 0x000ee80000300800 */
[----:B------:R-:W3:Y:S01]  /*113c0*/  LDL.LU R16, [R1+0xcc] ;  /* 0x0000cc0001107983 */ /* 0x000ee20000300800 */
[----:B----4-:R-:W-:-:S03]  /*113d0*/  FMUL R9, R2, R9 ;  /* 0x0000000902097220 */ /* 0x010fc60000400000 */
[----:B------:R1:W-:Y:S04]  /*113e0*/  STL [R1+0x98c], R6 ;  /* 0x00098c0601007387 */ /* 0x0003e80000100800 */
[----:B------:R-:W-:Y:S01]  /*113f0*/  STL [R1+0x990], R9 ;  /* 0x0009900901007387 */ /* 0x000fe20000100800 */
[C---:B------:R-:W-:Y:S02]  /*11400*/  FMUL R4, R2.reuse, R4 ;  /* 0x0000000402047220 */ /* 0x040fe40000400000 */
[----:B-1----:R-:W-:-:S03]  /*11410*/  FMUL R6, R2, R0 ;  /* 0x0000000002067220 */ /* 0x002fc60000400000 */
[----:B------:R1:W-:Y:S04]  /*11420*/  STL [R1+0x994], R4 ;  /* 0x0009940401007387 */ /* 0x0003e80000100800 */
[----:B-1----:R-:W4:Y:S04]  /*11430*/  LDL.LU R4, [R1+0xb8] ;  /* 0x0000b80001047983 */ /* 0x002f280000300800 */
[----:B------:R-:W4:Y:S01]  /*11440*/  LDL.LU R0, [R1+0xbc] ;  /* 0x0000bc0001007983 */ /* 0x000f220000300800 */
[----:B------:R-:W-:-:S03]  /*11450*/  FMUL R8, R2, R8 ;  /* 0x0000000802087220 */ /* 0x000fc60000400000 */
[----:B------:R1:W-:Y:S04]  /*11460*/  STL [R1+0x11c], R6 ;  /* 0x00011c0601007387 */ /* 0x0003e80000100800 */
[----:B------:R-:W-:Y:S04]  /*11470*/  STL [R1+0x998], R8 ;  /* 0x0009980801007387 */ /* 0x000fe80000100800 */
[----:B------:R-:W0:Y:S04]  /*11480*/  LDL.LU R25, [R1+0x580] ;  /* 0x0005800001197983 */ /* 0x000e280000300800 */
[----:B------:R-:W4:Y:S01]  /*11490*/  LDL.LU R24, [R1+0xa0] ;  /* 0x0000a00001187983 */ /* 0x000f220000300800 */
[----:B------:R-:W-:-:S05]  /*114a0*/  FMUL R11, R2, R11 ;  /* 0x0000000b020b7220 */ /* 0x000fca0000400000 */
[----:B------:R-:W-:Y:S01]  /*114b0*/  STL [R1+0x99c], R11 ;  /* 0x00099c0b01007387 */ /* 0x000fe20000100800 */
[----:B------:R-:W-:-:S05]  /*114c0*/  FMUL R10, R2, R10 ;  /* 0x0000000a020a7220 */ /* 0x000fca0000400000 */
[----:B------:R-:W-:Y:S01]  /*114d0*/  STL [R1+0x9a0], R10 ;  /* 0x0009a00a01007387 */ /* 0x000fe20000100800 */
[C---:B------:R-:W-:Y:S02]  /*114e0*/  FMUL R7, R2.reuse, R7 ;  /* 0x0000000702077220 */ /* 0x040fe40000400000 */
[----:B-1----:R-:W-:-:S03]  /*114f0*/  FMUL R6, R2, R20 ;  /* 0x0000001402067220 */ /* 0x002fc60000400000 */
[----:B------:R1:W-:Y:S04]  /*11500*/  STL [R1+0x9a4], R7 ;  /* 0x0009a40701007387 */ /* 0x0003e80000100800 */
[----:B------:R1:W-:Y:S01]  /*11510*/  STL [R1+0x9a8], R6 ;  /* 0x0009a80601007387 */ /* 0x0003e20000100800 */
[C---:B--2---:R-:W-:Y:S02]  /*11520*/  FMUL R5, R2.reuse, R5 ;  /* 0x0000000502057220 */ /* 0x044fe40000400000 */
[----:B-1----:R-:W-:-:S03]  /*11530*/  FMUL R7, R2, R19 ;  /* 0x0000001302077220 */ /* 0x002fc60000400000 */
[----:B------:R1:W-:Y:S04]  /*11540*/  STL [R1+0x9ac], R5 ;  /* 0x0009ac0501007387 */ /* 0x0003e80000100800 */
[----:B------:R-:W2:Y:S01]  /*11550*/  LDL.LU R6, [R1+0xa4] ;  /* 0x0000a40001067983 */ /* 0x000ea20000300800 */
[----:B-1----:R-:W-:-:S03]  /*11560*/  FMUL R5, R2, R18 ;  /* 0x0000001202057220 */ /* 0x002fc60000400000 */
[----:B------:R3:W-:Y:S04]  /*11570*/  STL [R1+0xd8], R7 ;  /* 0x0000d80701007387 */ /* 0x0007e80000100800 */
[----:B------:R-:W2:Y:S04]  /*11580*/  LDL.LU R11, [R1+0x90] ;  /* 0x00009000010b7983 */ /* 0x000ea80000300800 */
[----:B------:R1:W-:Y:S04]  /*11590*/  STL [R1+0xdc], R5 ;  /* 0x0000dc0501007387 */ /* 0x0003e80000100800 */
[----:B------:R-:W2:Y:S04]  /*115a0*/  LDL.LU R8, [R1+0x94] ;  /* 0x0000940001087983 */ /* 0x000ea80000300800 */
[----:B------:R-:W2:Y:S01]  /*115b0*/  LDL.LU R23, [R1+0x80] ;  /* 0x0000800001177983 */ /* 0x000ea20000300800 */
[----:B---3--:R-:W-:-:S02]  /*115c0*/  FMUL R7, R2, R17 ;  /* 0x0000001102077220 */ /* 0x008fc40000400000 */
[C---:B-1----:R-:W-:Y:S01]  /*115d0*/  FMUL R5, R2.reuse, R16 ;  /* 0x0000001002057220 */ /* 0x042fe20000400000 */
[----:B------:R-:W3:Y:S04]  /*115e0*/  LDL.LU R21, [R1+0x84] ;  /* 0x0000840001157983 */ /* 0x000ee80000300800 */
[----:B------:R1:W-:Y:S04]  /*115f0*/  STL [R1+0xc8], R7 ;  /* 0x0000c80701007387 */ /* 0x0003e80000100800 */
[----:B------:R-:W3:Y:S01]  /*11600*/  LDL.LU R20, [R1+0x380] ;  /* 0x0003800001147983 */ /* 0x000ee20000300800 */
[----:B----4-:R-:W-:-:S03]  /*11610*/  FMUL R4, R2, R4 ;  /* 0x0000000402047220 */ /* 0x010fc60000400000 */
[----:B------:R-:W-:Y:S01]  /*11620*/  STL [R1+0xcc], R5 ;  /* 0x0000cc0501007387 */ /* 0x000fe20000100800 */
[----:B------:R-:W-:-:S03]  /*11630*/  FMUL R2, R2, R0 ;  /* 0x0000000002027220 */ /* 0x000fc60000400000 */
[----:B------:R-:W4:Y:S01]  /*11640*/  LDL.LU R0, [R1+0x384] ;  /* 0x0003840001007983 */ /* 0x000f220000300800 */
[----:B------:R-:W0:Y:S03]  /*11650*/  MUFU.EX2 R12, R12 ;  /* 0x0000000c000c7308 */ /* 0x000e260000000800 */
[----:B------:R0:W-:Y:S04]  /*11660*/  STL [R1+0xb8], R4 ;  /* 0x0000b80401007387 */ /* 0x0001e80000100800 */
[----:B------:R-:W4:Y:S04]  /*11670*/  LDL.LU R19, [R1+0x370] ;  /* 0x0003700001137983 */ /* 0x000f280000300800 */
[----:B------:R-:W-:Y:S04]  /*11680*/  STL [R1+0xbc], R2 ;  /* 0x0000bc0201007387 */ /* 0x000fe80000100800 */
[----:B------:R-:W4:Y:S04]  /*11690*/  LDL.LU R18, [R1+0x374] ;  /* 0x0003740001127983 */ /* 0x000f280000300800 */
[----:B------:R-:W4:Y:S04]  /*116a0*/  LDL.LU R17, [R1+0x250] ;  /* 0x0002500001117983 */ /* 0x000f280000300800 */
[----:B-1----:R-:W4:Y:S04]  /*116b0*/  LDL.LU R7, [R1+0x254] ;  /* 0x0002540001077983 */ /* 0x002f280000300800 */
[----:B------:R-:W4:Y:S04]  /*116c0*/  LDL.LU R10, [R1+0x240] ;  /* 0x00024000010a7983 */ /* 0x000f280000300800 */
[----:B0-----:R-:W4:Y:S01]  /*116d0*/  LDL.LU R4, [R1+0x244] ;  /* 0x0002440001047983 */ /* 0x001f220000300800 */
[----:B------:R-:W-:-:S02]  /*116e0*/  FMUL R5, R12, R24 ;  /* 0x000000180c057220 */ /* 0x000fc40000400000 */
[C---:B------:R-:W-:Y:S01]  /*116f0*/  FFMA R25, R12.reuse, R25, R13 ;  /* 0x000000190c197223 */ /* 0x040fe2000000000d */
[----:B------:R-:W4:Y:S04]  /*11700*/  LDL.LU R16, [R1+0x230] ;  /* 0x0002300001107983 */ /* 0x000f280000300800 */
[----:B------:R-:W4:Y:S04]  /*11710*/  LDL.LU R9, [R1+0x234] ;  /* 0x0002340001097983 */ /* 0x000f280000300800 */
[----:B------:R-:W-:Y:S04]  /*11720*/  STL [R1+0x9bc], R5 ;  /* 0x0009bc0501007387 */ /* 0x000fe80000100800 */
[----:B------:R-:W-:Y:S01]  /*11730*/  STL [R1+0x580], R25 ;  /* 0x0005801901007387 */ /* 0x000fe20000100800 */
[----:B--2---:R-:W-:-:S05]  /*11740*/  FMUL R6, R12, R6 ;  /* 0x000000060c067220 */ /* 0x004fca0000400000 */
[----:B------:R0:W-:Y:S01]  /*11750*/  STL [R1+0x9b8], R6 ;  /* 0x0009b80601007387 */ /* 0x0001e20000100800 */
[C---:B------:R-:W-:Y:S02]  /*11760*/  FMUL R11, R12.reuse, R11 ;  /* 0x0000000b0c0b7220 */ /* 0x040fe40000400000 */
[----:B------:R-:W-:-:S03]  /*11770*/  FMUL R8, R12, R8 ;  /* 0x000000080c087220 */ /* 0x000fc60000400000 */
[----:B------:R-:W-:Y:S01]  /*11780*/  STL [R1+0x9b0], R11 ;  /* 0x0009b00b01007387 */ /* 0x000fe20000100800 */
[----:B0-----:R-:W-:-:S03]  /*11790*/  FMUL R6, R12, R23 ;  /* 0x000000170c067220 */ /* 0x001fc60000400000 */
[----:B------:R-:W-:Y:S04]  /*117a0*/  STL [R1+0x9b4], R8 ;  /* 0x0009b40801007387 */ /* 0x000fe80000100800 */
[----:B------:R3:W-:Y:S02]  /*117b0*/  STL [R1+0x9c0], R6 ;  /* 0x0009c00601007387 */ /* 0x0007e40000100800 */
[----:B---3--:R-:W-:-:S05]  /*117c0*/  FMUL R6, R12, R21 ;  /* 0x000000150c067220 */ /* 0x008fca0000400000 */
[----:B------:R4:W-:Y:S02]  /*117d0*/  STL [R1+0x84], R6 ;  /* 0x0000840601007387 */ /* 0x0009e40000100800 */
[C---:B----4-:R-:W-:Y:S02]  /*117e0*/  FMUL R6, R12.reuse, R0 ;  /* 0x000000000c067220 */ /* 0x050fe40000400000 */
[----:B------:R-:W2:Y:S01]  /*117f0*/  LDL.LU R0, [R1+0x584] ;  /* 0x0005840001007983 */ /* 0x000ea20000300800 */
[----:B------:R-:W-:-:S05]  /*11800*/  FMUL R5, R12, R20 ;  /* 0x000000140c057220 */ /* 0x000fca0000400000 */
[----:B------:R0:W-:Y:S01]  /*11810*/  STL [R1+0x70], R5 ;  /* 0x0000700501007387 */ /* 0x0001e20000100800 */
[----:B------:R-:W-:-:S03]  /*11820*/  FMUL R8, R12, R18 ;  /* 0x000000120c087220 */ /* 0x000fc60000400000 */
[----:B------:R1:W-:Y:S01]  /*11830*/  STL [R1+0x74], R6 ;  /* 0x0000740601007387 */ /* 0x0003e20000100800 */
[C---:B0-----:R-:W-:Y:S02]  /*11840*/  FMUL R5, R12.reuse, R19 ;  /* 0x000000130c057220 */ /* 0x041fe40000400000 */
[----:B-1----:R-:W-:-:S03]  /*11850*/  FMUL R6, R12, R17 ;  /* 0x000000110c067220 */ /* 0x002fc60000400000 */
[----:B------:R0:W-:Y:S04]  /*11860*/  STL [R1+0x60], R5 ;  /* 0x0000600501007387 */ /* 0x0001e80000100800 */
[----:B------:R-:W-:Y:S01]  /*11870*/  STL [R1+0x64], R8 ;  /* 0x0000640801007387 */ /* 0x000fe20000100800 */
[----:B------:R-:W-:Y:S02]  /*11880*/  FADD R14, -R58, R59 ;  /* 0x0000003b3a0e7221 */ /* 0x000fe40000000100 */
[----:B0-----:R-:W-:Y:S02]  /*11890*/  FMUL R5, R12, R7 ;  /* 0x000000070c057220 */ /* 0x001fe40000400000 */
[----:B------:R-:W3:Y:S04]  /*118a0*/  LDL.LU R7, [R1+0xa8] ;  /* 0x0000a80001077983 */ /* 0x000ee80000300800 */
[----:B------:R0:W-:Y:S04]  /*118b0*/  STL [R1+0x250], R6 ;  /* 0x0002500601007387 */ /* 0x0001e80000100800 */
[----:B------:R1:W-:Y:S01]  /*118c0*/  STL [R1+0x254], R5 ;  /* 0x0002540501007387 */ /* 0x0003e20000100800 */
[----:B------:R-:W-:-:S03]  /*118d0*/  FMUL R2, R14, 1.4426950216293334961 ;  /* 0x3fb8aa3b0e027820 */ /* 0x000fc60000400000 */
[----:B------:R-:W4:Y:S01]  /*118e0*/  LDS R14, [R22+0x20180] ;  /* 0x02018000160e7984 */ /* 0x000f220000000800 */
[----:B0-----:R-:W-:-:S03]  /*118f0*/  FMUL R6, R12, R10 ;  /* 0x0000000a0c067220 */ /* 0x001fc60000400000 */
[----:B------:R-:W4:Y:S01]  /*11900*/  LDL.LU R10, [R1+0xac] ;  /* 0x0000ac00010a7983 */ /* 0x000f220000300800 */
[----:B-1----:R-:W-:-:S03]  /*11910*/  FMUL R5, R12, R4 ;  /* 0x000000040c057220 */ /* 0x002fc60000400000 */
[----:B------:R0:W-:Y:S04]  /*11920*/  STL [R1+0x240], R6 ;  /* 0x0002400601007387 */ /* 0x0001e80000100800 */
[----:B------:R-:W4:Y:S04]  /*11930*/  LDL.LU R4, [R1+0x98] ;  /* 0x0000980001047983 */ /* 0x000f280000300800 */
[----:B------:R1:W-:Y:S01]  /*11940*/  STL [R1+0x244], R5 ;  /* 0x0002440501007387 */ /* 0x0003e20000100800 */
[C---:B0-----:R-:W-:Y:S01]  /*11950*/  FMUL R6, R12.reuse, R16 ;  /* 0x000000100c067220 */ /* 0x041fe20000400000 */
[----:B------:R-:W2:Y:S01]  /*11960*/  MUFU.EX2 R2, R2 ;  /* 0x0000000200027308 */ /* 0x000ea20000000800 */
[----:B-1----:R-:W-:-:S02]  /*11970*/  FMUL R5, R12, R9 ;  /* 0x000000090c057220 */ /* 0x002fc40000400000 */
[----:B------:R-:W4:Y:S04]  /*11980*/  LDL.LU R9, [R1+0x9c] ;  /* 0x00009c0001097983 */ /* 0x000f280000300800 */
[----:B------:R0:W-:Y:S04]  /*11990*/  STL [R1+0x230], R6 ;  /* 0x0002300601007387 */ /* 0x0001e80000100800 */
[----:B------:R-:W4:Y:S04]  /*119a0*/  LDL.LU R8, [R1+0x88] ;  /* 0x0000880001087983 */ /* 0x000f280000300800 */
[----:B------:R1:W-:Y:S04]  /*119b0*/  STL [R1+0x234], R5 ;  /* 0x0002340501007387 */ /* 0x0003e80000100800 */
[----:B------:R-:W4:Y:S04]  /*119c0*/  LDL.LU R11, [R1+0x8c] ;  /* 0x00008c00010b7983 */ /* 0x000f280000300800 */
[----:B------:R-:W4:Y:S04]  /*119d0*/  LDL.LU R24, [R1+0x388] ;  /* 0x0003880001187983 */ /* 0x000f280000300800 */
[----:B------:R-:W4:Y:S04]  /*119e0*/  LDL.LU R23, [R1+0x38c] ;  /* 0x00038c0001177983 */ /* 0x000f280000300800 */
[----:B------:R-:W4:Y:S04]  /*119f0*/  LDL.LU R21, [R1+0x378] ;  /* 0x0003780001157983 */ /* 0x000f280000300800 */
[----:B------:R-:W4:Y:S04]  /*11a00*/  LDL.LU R19, [R1+0x37c] ;  /* 0x00037c0001137983 */ /* 0x000f280000300800 */
[----:B------:R-:W4:Y:S01]  /*11a10*/  LDL.LU R18, [R1+0x258] ;  /* 0x0002580001127983 */ /* 0x000f220000300800 */
[----:B--2---:R-:W-:-:S02]  /*11a20*/  FFMA R0, R2, R0, R15 ;  /* 0x0000000002007223 */ /* 0x004fc4000000000f */
[----:B---3--:R-:W-:-:S03]  /*11a30*/  FMUL R7, R2, R7 ;  /* 0x0000000702077220 */ /* 0x008fc60000400000 */
[----:B------:R2:W-:Y:S04]  /*11a40*/  STL [R1+0x584], R0 ;  /* 0x0005840001007387 */ /* 0x0005e80000100800 */
[----:B------:R-:W3:Y:S04]  /*11a50*/  LDL.LU R17, [R1+0x25c] ;  /* 0x00025c0001117983 */ /* 0x000ee80000300800 */
[----:B------:R-:W3:Y:S04]  /*11a60*/  LDL.LU R16, [R1+0x248] ;  /* 0x0002480001107983 */ /* 0x000ee80000300800 */
[----:B0-----:R-:W3:Y:S04]  /*11a70*/  LDL.LU R6, [R1+0x24c] ;  /* 0x00024c0001067983 */ /* 0x001ee80000300800 */
[----:B-1----:R-:W3:Y:S04]  /*11a80*/  LDL.LU R5, [R1+0x238] ;  /* 0x0002380001057983 */ /* 0x002ee80000300800 */
[----:B--2---:R-:W2:Y:S01]  /*11a90*/  LDL.LU R0, [R1+0x23c] ;  /* 0x00023c0001007983 */ /* 0x004ea20000300800 */
[----:B----4-:R-:W-:-:S02]  /*11aa0*/  FMUL R10, R2, R10 ;  /* 0x0000000a020a7220 */ /* 0x010fc40000400000 */
[C---:B------:R-:W-:Y:S01]  /*11ab0*/  FMUL R4, R2.reuse, R4 ;  /* 0x0000000402047220 */ /* 0x040fe20000400000 */
[----:B------:R-:W-:Y:S04]  /*11ac0*/  STL [R1+0x9c4], R7 ;  /* 0x0009c40701007387 */ /* 0x000fe80000100800 */
[----:B------:R-:W4:Y:S04]  /*11ad0*/  LDL.LU R20, [R1+0x588] ;  /* 0x0005880001147983 */ /* 0x000f280000300800 */
[----:B------:R-:W-:Y:S04]  /*11ae0*/  STL [R1+0x9c8], R10 ;  /* 0x0009c80a01007387 */ /* 0x000fe80000100800 */
[----:B------:R0:W-:Y:S01]  /*11af0*/  STL [R1+0x9cc], R4 ;  /* 0x0009cc0401007387 */ /* 0x0001e20000100800 */
[----:B------:R-:W-:-:S03]  /*11b00*/  FMUL R9, R2, R9 ;  /* 0x0000000902097220 */ /* 0x000fc60000400000 */
[----:B------:R-:W1:Y:S01]  /*11b10*/  LDS R15, [R22+0x201c0] ;  /* 0x0201c000160f7984 */ /* 0x000e620000000800 */
[----:B------:R-:W-:-:S03]  /*11b20*/  FMUL R8, R2, R8 ;  /* 0x0000000802087220 */ /* 0x000fc60000400000 */
[----:B------:R-:W-:Y:S01]  /*11b30*/  STL [R1+0x9d0], R9 ;  /* 0x0009d00901007387 */ /* 0x000fe20000100800 */
[----:B------:R-:W-:-:S03]  /*11b40*/  FMUL R11, R2, R11 ;  /* 0x0000000b020b7220 */ /* 0x000fc60000400000 */
[----:B------:R0:W-:Y:S02]  /*11b50*/  STL [R1+0x9d4], R8 ;  /* 0x0009d40801007387 */ /* 0x0001e40000100800 */
[C---:B0-----:R-:W-:Y:S02]  /*11b60*/  FMUL R4, R2.reuse, R24 ;  /* 0x0000001802047220 */ /* 0x041fe40000400000 */
[----:B------:R-:W-:Y:S01]  /*11b70*/  STL [R1+0x9d8], R11 ;  /* 0x0009d80b01007387 */ /* 0x000fe20000100800 */
[----:B------:R-:W-:-:S03]  /*11b80*/  FMUL R7, R2, R23 ;  /* 0x0000001702077220 */ /* 0x000fc60000400000 */
[----:B------:R-:W4:Y:S01]  /*11b90*/  LDL.LU R10, [R1+0x220] ;  /* 0x00022000010a7983 */ /* 0x000f220000300800 */
[----:B------:R-:W-:-:S03]  /*11ba0*/  FMUL R8, R2, R21 ;  /* 0x0000001502087220 */ /* 0x000fc60000400000 */
[----:B------:R0:W-:Y:S04]  /*11bb0*/  STL [R1+0x78], R4 ;  /* 0x0000780401007387 */ /* 0x0001e80000100800 */
[----:B0-----:R-:W4:Y:S04]  /*11bc0*/  LDL.LU R4, [R1+0x224] ;  /* 0x0002240001047983 */ /* 0x001f280000300800 */
[----:B------:R0:W-:Y:S01]  /*11bd0*/  STL [R1+0x7c], R7 ;  /* 0x00007c0701007387 */ /* 0x0001e20000100800 */
[C---:B------:R-:W-:Y:S02]  /*11be0*/  FMUL R18, R2.reuse, R18 ;  /* 0x0000001202127220 */ /* 0x040fe40000400000 */
[----:B0-----:R-:W-:-:S02]  /*11bf0*/  FMUL R7, R2, R19 ;  /* 0x0000001302077220 */ /* 0x001fc40000400000 */
[----:B------:R-:W4:Y:S04]  /*11c00*/  LDL.LU R19, [R1+0x210] ;  /* 0x0002100001137983 */ /* 0x000f280000300800 */
[----:B------:R0:W-:Y:S04]  /*11c10*/  STL [R1+0x68], R8 ;  /* 0x0000680801007387 */ /* 0x0001e80000100800 */
[----:B------:R-:W4:Y:S04]  /*11c20*/  LDL.LU R9, [R1+0x214] ;  /* 0x0002140001097983 */ /* 0x000f280000300800 */
[----:B------:R1:W-:Y:S04]  /*11c30*/  STL [R1+0x6c], R7 ;  /* 0x00006c0701007387 */ /* 0x0003e80000100800 */
[----:B0-----:R-:W4:Y:S04]  /*11c40*/  LDL.LU R8, [R1+0x200] ;  /* 0x0002000001087983 */ /* 0x001f280000300800 */
[----:B-1----:R-:W4:Y:S04]  /*11c50*/  LDL.LU R7, [R1+0x204] ;  /* 0x0002040001077983 */ /* 0x002f280000300800 */
[----:B------:R0:W-:Y:S04]  /*11c60*/  STL [R1+0x258], R18 ;  /* 0x0002581201007387 */ /* 0x0001e80000100800 */
[----:B0-----:R-:W4:Y:S01]  /*11c70*/  LDL.LU R18, [R1+0x1f0] ;  /* 0x0001f00001127983 */ /* 0x001f220000300800 */
[----:B---3--:R-:W-:-:S02]  /*11c80*/  FMUL R11, R2, R17 ;  /* 0x00000011020b7220 */ /* 0x008fc40000400000 */
[----:B------:R-:W-:-:S03]  /*11c90*/  FMUL R16, R2, R16 ;  /* 0x0000001002107220 */ /* 0x000fc60000400000 */
[----:B------:R0:W-:Y:S02]  /*11ca0*/  STL [R1+0x25c], R11 ;  /* 0x00025c0b01007387 */ /* 0x0001e40000100800 */
[C---:B0-----:R-:W-:Y:S02]  /*11cb0*/  FMUL R11, R2.reuse, R6 ;  /* 0x00000006020b7220 */ /* 0x041fe40000400000 */
[----:B------:R-:W3:Y:S04]  /*11cc0*/  LDL.LU R6, [R1+0x1f4] ;  /* 0x0001f40001067983 */ /* 0x000ee80000300800 */
[----:B------:R0:W-:Y:S01]  /*11cd0*/  STL [R1+0x248], R16 ;  /* 0x0002481001007387 */ /* 0x0001e20000100800 */
[----:B------:R-:W-:-:S03]  /*11ce0*/  FMUL R5, R2, R5 ;  /* 0x0000000502057220 */ /* 0x000fc60000400000 */
[----:B------:R-:W3:Y:S01]  /*11cf0*/  LDL.LU R17, [R1+0x1e0] ;  /* 0x0001e00001117983 */ /* 0x000ee20000300800 */
[----:B--2---:R-:W-:-:S03]  /*11d00*/  FMUL R2, R2, R0 ;  /* 0x0000000002027220 */ /* 0x004fc60000400000 */
[----:B------:R-:W-:Y:S04]  /*11d10*/  STL [R1+0x24c], R11 ;  /* 0x00024c0b01007387 */ /* 0x000fe80000100800 */
[----:B------:R-:W2:Y:S01]  /*11d20*/  LDL.LU R0, [R1+0x1e4] ;  /* 0x0001e40001007983 */ /* 0x000ea20000300800 */
[----:B------:R-:W-:-:S04]  /*11d30*/  FADD R12, -R56, R57 ;  /* 0x00000039380c7221 */ /* 0x000fc80000000100 */
[----:B------:R-:W-:-:S06]  /*11d40*/  FMUL R12, R12, 1.4426950216293334961 ;  /* 0x3fb8aa3b0c0c7820 */ /* 0x000fcc0000400000 */
[----:B------:R-:W4:Y:S01]  /*11d50*/  MUFU.EX2 R12, R12 ;  /* 0x0000000c000c7308 */ /* 0x000f220000000800 */
[----:B------:R-:W-:Y:S01]  /*11d60*/  FADD R13, -R54, R55 ;  /* 0x00000037360d7221 */ /* 0x000fe20000000100 */
[----:B------:R1:W-:Y:S04]  /*11d70*/  STL [R1+0x238], R5 ;  /* 0x0002380501007387 */ /* 0x0003e80000100800 */
[----:B0-----:R-:W2:Y:S04]  /*11d80*/  LDL.LU R16, [R1+0x1d0] ;  /* 0x0001d00001107983 */ /* 0x001ea80000300800 */
[----:B------:R0:W-:Y:S04]  /*11d90*/  STL [R1+0x23c], R2 ;  /* 0x00023c0201007387 */ /* 0x0001e80000100800 */
[----:B-1----:R-:W2:Y:S01]  /*11da0*/  LDL.LU R5, [R1+0x1d4] ;  /* 0x0001d40001057983 */ /* 0x002ea20000300800 */
[----:B----4-:R-:W-:-:S02]  /*11db0*/  FFMA R20, R12, R20, R14 ;  /* 0x000000140c147223 */ /* 0x010fc4000000000e */
[----:B------:R-:W-:Y:S01]  /*11dc0*/  FMUL R10, R12, R10 ;  /* 0x0000000a0c0a7220 */ /* 0x000fe20000400000 */
[----:B------:R-:W4:Y:S01]  /*11dd0*/  LDL.LU R11, [R1+0x1c0] ;  /* 0x0001c000010b7983 */ /* 0x000f220000300800 */
[----:B0-----:R-:W-:-:S03]  /*11de0*/  FMUL R2, R13, 1.4426950216293334961 ;  /* 0x3fb8aa3b0d027820 */ /* 0x001fc60000400000 */
[----:B------:R-:W-:Y:S01]  /*11df0*/  STL [R1+0x588], R20 ;  /* 0x0005881401007387 */ /* 0x000fe20000100800 */
[----:B------:R-:W-:-:S03]  /*11e00*/  FMUL R13, R12, R4 ;  /* 0x000000040c0d7220 */ /* 0x000fc60000400000 */
[----:B------:R-:W4:Y:S04]  /*11e10*/  LDL.LU R4, [R1+0x1c4] ;  /* 0x0001c40001047983 */ /* 0x000f280000300800 */
[----:B------:R0:W-:Y:S01]  /*11e20*/  STL [R1+0x220], R10 ;  /* 0x0002200a01007387 */ /* 0x0001e20000100800 */
[----:B------:R-:W-:-:S03]  /*11e30*/  FMUL R14, R12, R19 ;  /* 0x000000130c0e7220 */ /* 0x000fc60000400000 */
[----:B0-----:R-:W4:Y:S04]  /*11e40*/  LDL.LU R10, [R1+0x1b0] ;  /* 0x0001b000010a7983 */ /* 0x001f280000300800 */
[----:B------:R0:W-:Y:S02]  /*11e50*/  STL [R1+0x224], R13 ;  /* 0x0002240d01007387 */ /* 0x0001e40000100800 */
[C---:B0-----:R-:W-:Y:S02]  /*11e60*/  FMUL R13, R12.reuse, R9 ;  /* 0x000000090c0d7220 */ /* 0x041fe40000400000 */
[----:B------:R-:W4:Y:S04]  /*11e70*/  LDL.LU R9, [R1+0x1b4] ;  /* 0x0001b40001097983 */ /* 0x000f280000300800 */
[----:B------:R0:W-:Y:S04]  /*11e80*/  STL [R1+0x210], R14 ;  /* 0x0002100e01007387 */ /* 0x0001e80000100800 */
[----:B------:R1:W-:Y:S01]  /*11e90*/  STL [R1+0x214], R13 ;  /* 0x0002140d01007387 */ /* 0x0003e20000100800 */
[----:B0-----:R-:W-:-:S03]  /*11ea0*/  FMUL R14, R12, R8 ;  /* 0x000000080c0e7220 */ /* 0x001fc60000400000 */
[----:B------:R-:W4:Y:S01]  /*11eb0*/  LDL.LU R8, [R1+0x58c] ;  /* 0x00058c0001087983 */ /* 0x000f220000300800 */
[----:B-1----:R-:W-:-:S03]  /*11ec0*/  FMUL R13, R12, R7 ;  /* 0x000000070c0d7220 */ /* 0x002fc60000400000 */
[----:B------:R0:W-:Y:S04]  /*11ed0*/  STL [R1+0x200], R14 ;  /* 0x0002000e01007387 */ /* 0x0001e80000100800 */
[----:B------:R-:W4:Y:S04]  /*11ee0*/  LDL.LU R7, [R1+0x228] ;  /* 0x0002280001077983 */ /* 0x000f280000300800 */
[----:B------:R3:W-:Y:S01]  /*11ef0*/  STL [R1+0x204], R13 ;  /* 0x0002040d01007387 */ /* 0x0007e20000100800 */
[C---:B0-----:R-:W-:Y:S02]  /*11f00*/  FMUL R14, R12.reuse, R18 ;  /* 0x000000120c0e7220 */ /* 0x041fe40000400000 */
[----:B---3--:R-:W-:-:S02]  /*11f10*/  FMUL R13, R12, R6 ;  /* 0x000000060c0d7220 */ /* 0x008fc40000400000 */
[----:B------:R-:W3:Y:S04]  /*11f20*/  LDL.LU R6, [R1+0x22c] ;  /* 0x00022c0001067983 */ /* 0x000ee80000300800 */
[----:B------:R0:W-:Y:S04]  /*11f30*/  STL [R1+0x1f0], R14 ;  /* 0x0001f00e01007387 */ /* 0x0001e80000100800 */
[----:B------:R2:W-:Y:S04]  /*11f40*/  STL [R1+0x1f4], R13 ;  /* 0x0001f40d01007387 */ /* 0x0005e80000100800 */
[----:B------:R-:W3:Y:S01]  /*11f50*/  LDL.LU R19, [R1+0x218] ;  /* 0x0002180001137983 */ /* 0x000ee20000300800 */
[----:B0-----:R-:W-:-:S02]  /*11f60*/  FMUL R14, R12, R17 ;  /* 0x000000110c0e7220 */ /* 0x001fc40000400000 */
[----:B--2---:R-:W-:-:S03]  /*11f70*/  FMUL R13, R12, R0 ;  /* 0x000000000c0d7220 */ /* 0x004fc60000400000 */
[----:B------:R-:W-:Y:S04]  /*11f80*/  STL [R1+0x1e0], R14 ;  /* 0x0001e00e01007387 */ /* 0x000fe80000100800 */
[----:B------:R-:W2:Y:S01]  /*11f90*/  LDL.LU R0, [R1+0x21c] ;  /* 0x00021c0001007983 */ /* 0x000ea20000300800 */
[----:B------:R-:W0:Y:S03]  /*11fa0*/  MUFU.EX2 R2, R2 ;  /* 0x0000000200027308 */ /* 0x000e260000000800 */
[----:B------:R1:W-:Y:S01]  /*11fb0*/  STL [R1+0x1e4], R13 ;  /* 0x0001e40d01007387 */ /* 0x0003e20000100800 */
[----:B------:R-:W-:-:S03]  /*11fc0*/  FMUL R16, R12, R16 ;  /* 0x000000100c107220 */ /* 0x000fc60000400000 */
[----:B------:R-:W2:Y:S04]  /*11fd0*/  LDL.LU R18, [R1+0x208] ;  /* 0x0002080001127983 */ /* 0x000ea80000300800 */
[----:B-1----:R-:W2:Y:S01]  /*11fe0*/  LDL.LU R13, [R1+0x20c] ;  /* 0x00020c00010d7983 */ /* 0x002ea20000300800 */
[----:B------:R-:W-:-:S03]  /*11ff0*/  FMUL R14, R12, R5 ;  /* 0x000000050c0e7220 */ /* 0x000fc60000400000 */
[----:B------:R-:W-:Y:S04]  /*12000*/  STL [R1+0x1d0], R16 ;  /* 0x0001d01001007387 */ /* 0x000fe80000100800 */
[----:B------:R-:W2:Y:S04]  /*12010*/  LDL.LU R5, [R1+0x1f8] ;  /* 0x0001f80001057983 */ /* 0x000ea80000300800 */
[----:B------:R4:W-:Y:S02]  /*12020*/  STL [R1+0x1d4], R14 ;  /* 0x0001d40e01007387 */ /* 0x0009e40000100800 */
[----:B----4-:R-:W-:-:S02]  /*12030*/  FMUL R14, R12, R11 ;  /* 0x0000000b0c0e7220 */ /* 0x010fc40000400000 */
[C---:B------:R-:W-:Y:S02]  /*12040*/  FMUL R11, R12.reuse, R4 ;  /* 0x000000040c0b7220 */ /* 0x040fe40000400000 */
[----:B------:R-:W4:Y:S04]  /*12050*/  LDL.LU R4, [R1+0x1fc] ;  /* 0x0001fc0001047983 */ /* 0x000f280000300800 */
[----:B------:R-:W-:Y:S04]  /*12060*/  STL [R1+0x1c0], R14 ;  /* 0x0001c00e01007387 */ /* 0x000fe80000100800 */
[----:B------:R-:W4:Y:S01]  /*12070*/  LDL.LU R17, [R1+0x1e8] ;  /* 0x0001e80001117983 */ /* 0x000f220000300800 */
[----:B------:R-:W-:-:S03]  /*12080*/  FMUL R10, R12, R10 ;  /* 0x0000000a0c0a7220 */ /* 0x000fc60000400000 */
[----:B------:R1:W-:Y:S04]  /*12090*/  STL [R1+0x1c4], R11 ;  /* 0x0001c40b01007387 */ /* 0x0003e80000100800 */
[----:B------:R-:W4:Y:S04]  /*120a0*/  LDL.LU R16, [R1+0x1ec] ;  /* 0x0001ec0001107983 */ /* 0x000f280000300800 */
[----:B------:R0:W-:Y:S04]  /*120b0*/  STL [R1+0x1b0], R10 ;  /* 0x0001b00a01007387 */ /* 0x0001e80000100800 */
[----:B-1----:R-:W4:Y:S01]  /*120c0*/  LDL.LU R11, [R1+0x1d8] ;  /* 0x0001d800010b7983 */ /* 0x002f220000300800 */
[----:B------:R-:W-:-:S05]  /*120d0*/  FMUL R9, R12, R9 ;  /* 0x000000090c097220 */ /* 0x000fca0000400000 */
[----:B------:R1:W-:Y:S04]  /*120e0*/  STL [R1+0x1b4], R9 ;  /* 0x0001b40901007387 */ /* 0x0003e80000100800 */
[----:B0-----:R-:W4:Y:S04]  /*120f0*/  LDL.LU R10, [R1+0x1dc] ;  /* 0x0001dc00010a7983 */ /* 0x001f280000300800 */
[----:B-1----:R-:W4:Y:S01]  /*12100*/  LDL.LU R9, [R1+0x1c8] ;  /* 0x0001c80001097983 */ /* 0x002f220000300800 */
[----:B------:R-:W-:-:S05]  /*12110*/  FFMA R8, R2, R8, R15 ;  /* 0x0000000802087223 */ /* 0x000fca000000000f */
[----:B------:R0:W-:Y:S01]  /*12120*/  STL [R1+0x58c], R8 ;  /* 0x00058c0801007387 */ /* 0x0001e20000100800 */
[----:B------:R-:W-:-:S03]  /*12130*/  FMUL R7, R2, R7 ;  /* 0x0000000702077220 */ /* 0x000fc60000400000 */
[----:B0-----:R-:W4:Y:S04]  /*12140*/  LDL.LU R8, [R1+0x1cc] ;  /* 0x0001cc0001087983 */ /* 0x001f280000300800 */
[----:B------:R-:W-:Y:S04]  /*12150*/  STL [R1+0x228], R7 ;  /* 0x0002280701007387 */ /* 0x000fe80000100800 */
[----:B------:R-:W4:Y:S01]  /*12160*/  LDL.LU R14, [R1+0x1b8] ;  /* 0x0001b800010e7983 */ /* 0x000f220000300800 */
[----:B---3--:R-:W-:-:S05]  /*12170*/  FMUL R6, R2, R6 ;  /* 0x0000000602067220 */ /* 0x008fca0000400000 */
[----:B------:R0:W-:Y:S04]  /*12180*/  STL [R1+0x22c], R6 ;  /* 0x00022c0601007387 */ /* 0x0001e80000100800 */
[----:B0-----:R-:W3:Y:S01]  /*12190*/  LDL.64 R6, [R1+0x6a8] ;  /* 0x0006a80001067983 */ /* 0x001ee20000100a00 */
[----:B--2---:R-:W-:-:S03]  /*121a0*/  FMUL R12, R2, R0 ;  /* 0x00000000020c7220 */ /* 0x004fc60000400000 */
[----:B------:R-:W2:Y:S01]  /*121b0*/  LDL.LU R0, [R1+0x1bc] ;  /* 0x0001bc0001007983 */ /* 0x000ea20000300800 */
[----:B------:R-:W-:-:S05]  /*121c0*/  FMUL R15, R2, R19 ;  /* 0x00000013020f7220 */ /* 0x000fca0000400000 */
[----:B------:R0:W-:Y:S04]  /*121d0*/  STL [R1+0x218], R15 ;  /* 0x0002180f01007387 */ /* 0x0001e80000100800 */
[----:B------:R1:W-:Y:S01]  /*121e0*/  STL [R1+0x21c], R12 ;  /* 0x00021c0c01007387 */ /* 0x0003e20000100800 */
[C---:B0-----:R-:W-:Y:S02]  /*121f0*/  FMUL R15, R2.reuse, R18 ;  /* 0x00000012020f7220 */ /* 0x041fe40000400000 */
[C---:B-1----:R-:W-:Y:S02]  /*12200*/  FMUL R12, R2.reuse, R13 ;  /* 0x0000000d020c7220 */ /* 0x042fe40000400000 */
[C---:B------:R-:W-:Y:S01]  /*12210*/  FMUL R5, R2.reuse, R5 ;  /* 0x0000000502057220 */ /* 0x040fe20000400000 */
[----:B------:R-:W-:Y:S04]  /*12220*/  STL [R1+0x208], R15 ;  /* 0x0002080f01007387 */ /* 0x000fe80000100800 */
[----:B------:R0:W-:Y:S04]  /*12230*/  STL [R1+0x20c], R12 ;  /* 0x00020c0c01007387 */ /* 0x0001e80000100800 */
[----:B0-----:R-:W3:Y:S01]  /*12240*/  LDL.64 R12, [R1+0x6a0] ;  /* 0x0006a000010c7983 */ /* 0x001ee20000100a00 */
[----:B----4-:R-:W-:-:S03]  /*12250*/  FMUL R15, R2, R4 ;  /* 0x00000004020f7220 */ /* 0x010fc60000400000 */
[----:B------:R0:W-:Y:S01]  /*12260*/  STL [R1+0x1f8], R5 ;  /* 0x0001f80501007387 */ /* 0x0001e20000100800 */
[----:B------:R-:W-:-:S03]  /*12270*/  FMUL R17, R2, R17 ;  /* 0x0000001102117220 */ /* 0x000fc60000400000 */
[----:B0-----:R-:W4:Y:S04]  /*12280*/  LDL.64 R4, [R1+0x698] ;  /* 0x0006980001047983 */ /* 0x001f280000100a00 */
[----:B------:R0:W-:Y:S04]  /*12290*/  STL [R1+0x1fc], R15 ;  /* 0x0001fc0f01007387 */ /* 0x0001e80000100800 */
[----:B------:R-:W-:Y:S01]  /*122a0*/  STL [R1+0x1e8], R17 ;  /* 0x0001e81101007387 */ /* 0x000fe20000100800 */
[C---:B------:R-:W-:Y:S02]  /*122b0*/  FMUL R11, R2.reuse, R11 ;  /* 0x0000000b020b7220 */ /* 0x040fe40000400000 */
[----:B0-----:R-:W-:-:S05]  /*122c0*/  FMUL R15, R2, R16 ;  /* 0x00000010020f7220 */ /* 0x001fca0000400000 */
[----:B------:R-:W-:Y:S01]  /*122d0*/  STL [R1+0x1ec], R15 ;  /* 0x0001ec0f01007387 */ /* 0x000fe20000100800 */
[----:B------:R-:W-:-:S03]  /*122e0*/  FMUL R10, R2, R10 ;  /* 0x0000000a020a7220 */ /* 0x000fc60000400000 */
[----:B------:R-:W4:Y:S01]  /*122f0*/  LDL.64 R20, [R1+0x690] ;  /* 0x0006900001147983 */ /* 0x000f220000100a00 */
[----:B------:R-:W-:-:S03]  /*12300*/  FMUL R9, R2, R9 ;  /* 0x0000000902097220 */ /* 0x000fc60000400000 */
[----:B------:R-:W-:Y:S04]  /*12310*/  STL [R1+0x1d8], R11 ;  /* 0x0001d80b01007387 */ /* 0x000fe80000100800 */
[----:B------:R0:W-:Y:S04]  /*12320*/  STL [R1+0x1dc], R10 ;  /* 0x0001dc0a01007387 */ /* 0x0001e80000100800 */
[----:B0-----:R-:W4:Y:S01]  /*12330*/  LDL.64 R10, [R1+0x688] ;  /* 0x00068800010a7983 */ /* 0x001f220000100a00 */
[----:B------:R-:W-:-:S03]  /*12340*/  FMUL R15, R2, R8 ;  /* 0x00000008020f7220 */ /* 0x000fc60000400000 */
[----:B------:R0:W-:Y:S01]  /*12350*/  STL [R1+0x1c8], R9 ;  /* 0x0001c80901007387 */ /* 0x0001e20000100800 */
[----:B------:R-:W-:-:S03]  /*12360*/  FMUL R14, R2, R14 ;  /* 0x0000000e020e7220 */ /* 0x000fc60000400000 */
[----:B0-----:R-:W4:Y:S04]  /*12370*/  LDL.64 R8, [R1+0x680] ;  /* 0x0006800001087983 */ /* 0x001f280000100a00 */
[----:B------:R-:W-:Y:S04]  /*12380*/  STL [R1+0x1cc], R15 ;  /* 0x0001cc0f01007387 */ /* 0x000fe80000100800 */
[----:B------:R0:W-:Y:S04]  /*12390*/  STL [R1+0x1b8], R14 ;  /* 0x0001b80e01007387 */ /* 0x0001e80000100800 */
[----:B------:R-:W4:Y:S01]  /*123a0*/  LDL.64 R44, [R1+0x678] ;  /* 0x00067800012c7983 */ /* 0x000f220000100a00 */
[----:B--2---:R-:W-:-:S05]  /*123b0*/  FMUL R0, R2, R0 ;  /* 0x0000000002007220 */ /* 0x004fca0000400000 */
[----:B------:R1:W-:Y:S04]  /*123c0*/  STL [R1+0x1bc], R0 ;  /* 0x0001bc0001007387 */ /* 0x0003e80000100800 */
[----:B------:R-:W2:Y:S01]  /*123d0*/  LDL.64 R18, [R1+0x670] ;  /* 0x0006700001127983 */ /* 0x000ea20000100a00 */
[----:B---3--:R-:W-:-:S03]  /*123e0*/  IMAD.WIDE R16, R3, 0x2, R6 ;  /* 0x0000000203107825 */ /* 0x008fc600078e0206 */
[----:B------:R-:W3:Y:S04]  /*123f0*/  LDL.64 R6, [R1+0x668] ;  /* 0x0006680001067983 */ /* 0x000ee80000100a00 */
[----:B------:R0:W3:Y:S04]  /*12400*/  LDG.E.U16 R51, [R16.64] ;  /* 0x0000000410337981 */ /* 0x0000e8000c1e1500 */
[----:B------:R-:W3:Y:S04]  /*12410*/  LDL.64 R24, [R1+0x650] ;  /* 0x0006500001187983 */ /* 0x000ee80000100a00 */
[----:B------:R-:W3:Y:S01]  /*12420*/  LDL.64 R40, [R1+0x658] ;  /* 0x0006580001287983 */ /* 0x000ee20000100a00 */
[----:B0-----:R-:W-:-:S05]  /*12430*/  IMAD.WIDE R14, R3, 0x2, R12 ;  /* 0x00000002030e7825 */ /* 0x001fca00078e020c */
[----:B------:R0:W3:Y:S01]  /*12440*/  LDG.E.U16 R50, [R14.64] ;  /* 0x000000040e327981 */ /* 0x0000e2000c1e1500 */
[----:B----4-:R-:W-:-:S03]  /*12450*/  IMAD.WIDE R12, R3, 0x2, R4 ;  /* 0x00000002030c7825 */ /* 0x010fc600078e0204 */
[----:B------:R-:W4:Y:S04]  /*12460*/  LDL.64 R4, [R1+0x660] ;  /* 0x0006600001047983 */ /* 0x000f280000100a00 */
[----:B------:R0:W4:Y:S01]  /*12470*/  LDG.E.U16 R49, [R12.64] ;  /* 0x000000040c317981 */ /* 0x000122000c1e1500 */
[----:B------:R-:W-:-:S03]  /*12480*/  IMAD.WIDE R16, R3, 0x2, R20 ;  /* 0x0000000203107825 */ /* 0x000fc600078e0214 */
[----:B------:R-:W4:Y:S04]  /*12490*/  LDL.64 R20, [R1+0x648] ;  /* 0x0006480001147983 */ /* 0x000f280000100a00 */
[----:B------:R0:W4:Y:S02]  /*124a0*/  LDG.E.U16 R48, [R16.64] ;  /* 0x0000000410307981 */ /* 0x000124000c1e1500 */
[C---:B0-----:R-:W-:Y:S02]  /*124b0*/  IMAD.WIDE R14, R3.reuse, 0x2, R10 ;  /* 0x00000002030e7825 */ /* 0x041fe400078e020a */
[----:B------:R-:W4:Y:S04]  /*124c0*/  LDL.64 R10, [R1+0x640] ;  /* 0x00064000010a7983 */ /* 0x000f280000100a00 */
[----:B------:R2:W4:Y:S02]  /*124d0*/  LDG.E.U16 R56, [R14.64] ;  /* 0x000000040e387981 */ /* 0x000524000c1e1500 */
[----:B--2---:R-:W-:-:S02]  /*124e0*/  IMAD.WIDE R14, R3, 0x2, R18 ;  /* 0x00000002030e7825 */ /* 0x004fc400078e0212 */
[----:B------:R-:W2:Y:S02]  /*124f0*/  LDL.64 R18, [R1+0x630] ;  /* 0x0006300001127983 */ /* 0x000ea40000100a00 */
[C---:B------:R-:W-:Y:S02]  /*12500*/  IMAD.WIDE R12, R3.reuse, 0x2, R8 ;  /* 0x00000002030c7825 */ /* 0x040fe400078e0208 */
[----:B------:R-:W2:Y:S02]  /*12510*/  LDL.64 R8, [R1+0x638] ;  /* 0x0006380001087983 */ /* 0x000ea40000100a00 */
[C---:B------:R-:W-:Y:S02]  /*12520*/  IMAD.WIDE R16, R3.reuse, 0x2, R44 ;  /* 0x0000000203107825 */ /* 0x040fe400078e022c */
[----:B------:R3:W2:Y:S04]  /*12530*/  LDG.E.U16 R55, [R12.64] ;  /* 0x000000040c377981 */ /* 0x0006a8000c1e1500 */
[----:B------:R4:W2:Y:S04]  /*12540*/  LDG.E.U16 R54, [R16.64] ;  /* 0x0000000410367981 */ /* 0x0008a8000c1e1500 */
[----:B------:R0:W2:Y:S01]  /*12550*/  LDG.E.U16 R44, [R14.64] ;  /* 0x000000040e2c7981 */ /* 0x0000a2000c1e1500 */
[----:B---3--:R-:W-:-:S03]  /*12560*/  IMAD.WIDE R12, R3, 0x2, R6 ;  /* 0x00000002030c7825 */ /* 0x008fc600078e0206 */
[----:B------:R-:W3:Y:S04]  /*12570*/  LDL.64 R6, [R1+0x628] ;  /* 0x0006280001067983 */ /* 0x000ee80000100a00 */
[----:B------:R0:W3:Y:S02]  /*12580*/  LDG.E.U16 R26, [R12.64] ;  /* 0x000000040c1a7981 */ /* 0x0000e4000c1e1500 */
[----:B0-----:R-:W-:-:S04]  /*12590*/  IMAD.WIDE R12, R3, 0x2, R24 ;  /* 0x00000002030c7825 */ /* 0x001fc800078e0218 */
[C---:B----4-:R-:W-:Y:S01]  /*125a0*/  IMAD.WIDE R16, R3.reuse, 0x2, R4 ;  /* 0x0000000203107825 */ /* 0x050fe200078e0204 */
[----:B-1----:R0:W4:Y:S04]  /*125b0*/  LDG.E.U16 R0, [R12.64] ;  /* 0x000000040c007981 */ /* 0x002128000c1e1500 */
[----:B------:R-:W3:Y:S04]  /*125c0*/  LDL.64 R4, [R1+0x620] ;  /* 0x0006200001047983 */ /* 0x000ee80000100a00 */
[----:B------:R-:W-:Y:S04]  /*125d0*/  STL [R1+0x328], R51 ;  /* 0x0003283301007387 */ /* 0x000fe80000100800 */
[----:B------:R-:W4:Y:S01]  /*125e0*/  LDL.64 R24, [R1+0x618] ;  /* 0x0006180001187983 */ /* 0x000f220000100a00 */
[----:B------:R-:W-:-:S03]  /*125f0*/  IMAD.WIDE R14, R3, 0x2, R40 ;  /* 0x00000002030e7825 */ /* 0x000fc600078e0228 */
[----:B------:R1:W4:Y:S04]  /*12600*/  LDG.E.U16 R23, [R16.64] ;  /* 0x0000000410177981 */ /* 0x000328000c1e1500 */
[----:B------:R0:W-:Y:S04]  /*12610*/  STL [R1+0x324], R50 ;  /* 0x0003243201007387 */ /* 0x0001e80000100800 */
[----:B------:R-:W-:Y:S01]  /*12620*/  STL [R1+0x320], R49 ;  /* 0x0003203101007387 */ /* 0x000fe20000100800 */
[----:B-1----:R-:W-:-:S03]  /*12630*/  IMAD.WIDE R16, R3, 0x2, R20 ;  /* 0x0000000203107825 */ /* 0x002fc600078e0214 */
[----:B------:R-:W4:Y:S04]  /*12640*/  LDL.64 R20, [R1+0x608] ;  /* 0x0006080001147983 */ /* 0x000f280000100a00 */
[----:B------:R1:W4:Y:S04]  /*12650*/  LDG.E.U16 R2, [R14.64] ;  /* 0x000000040e027981 */ /* 0x000328000c1e1500 */
[----:B0-----:R-:W4:Y:S01]  /*12660*/  LDL.64 R50, [R1+0x610] ;  /* 0x0006100001327983 */ /* 0x001f220000100a00 */
[----:B-1----:R-:W-:-:S03]  /*12670*/  IMAD.WIDE R14, R3, 0x2, R10 ;  /* 0x00000002030e7825 */ /* 0x002fc600078e020a */
[----:B------:R2:W4:Y:S02]  /*12680*/  LDG.E.U16 R11, [R16.64] ;  /* 0x00000004100b7981 */ /* 0x000524000c1e1500 */
[C---:B--2---:R-:W-:Y:S02]  /*12690*/  IMAD.WIDE R16, R3.reuse, 0x2, R18 ;  /* 0x0000000203107825 */ /* 0x044fe400078e0212 */
[----:B------:R-:W2:Y:S04]  /*126a0*/  LDL.64 R18, [R1+0x600] ;  /* 0x0006000001127983 */ /* 0x000ea80000100a00 */
[----:B------:R0:W-:Y:S04]  /*126b0*/  STL [R1+0x318], R48 ;  /* 0x0003183001007387 */ /* 0x0001e80000100800 */
[----:B0-----:R-:W2:Y:S04]  /*126c0*/  LDL.64 R48, [R1+0x5f8] ;  /* 0x0005f80001307983 */ /* 0x001ea80000100a00 */
[----:B------:R-:W-:Y:S04]  /*126d0*/  STL [R1+0x314], R56 ;  /* 0x0003143801007387 */ /* 0x000fe80000100800 */
[----:B------:R-:W2:Y:S01]  /*126e0*/  LDL.64 R40, [R1+0x5f0] ;  /* 0x0005f00001287983 */ /* 0x000ea20000100a00 */
[----:B------:R-:W-:-:S03]  /*126f0*/  IMAD.WIDE R12, R3, 0x2, R8 ;  /* 0x00000002030c7825 */ /* 0x000fc600078e0208 */
[----:B------:R-:W-:Y:S04]  /*12700*/  STL [R1+0x310], R55 ;  /* 0x0003103701007387 */ /* 0x000fe80000100800 */
[----:B------:R3:W2:Y:S04]  /*12710*/  LDG.E.U16 R9, [R12.64] ;  /* 0x000000040c097981 */ /* 0x0006a8000c1e1500 */
[----:B------:R0:W2:Y:S01]  /*12720*/  LDG.E.U16 R8, [R14.64] ;  /* 0x000000040e087981 */ /* 0x0000a2000c1e1500 */
[----:B---3--:R-:W-:-:S03]  /*12730*/  IMAD.WIDE R12, R3, 0x2, R4 ;  /* 0x00000002030c7825 */ /* 0x008fc600078e0204 */
[----:B------:R4:W3:Y:S01]  /*12740*/  LDG.E.U16 R4, [R16.64] ;  /* 0x0000000410047981 */ /* 0x0008e2000c1e1500 */
[----:B0-----:R-:W-:-:S03]  /*12750*/  IMAD.WIDE R14, R3, 0x2, R6 ;  /* 0x00000002030e7825 */ /* 0x001fc600078e0206 */
[----:B------:R0:W3:Y:S04]  /*12760*/  LDG.E.U16 R7, [R12.64] ;  /* 0x000000040c077981 */ /* 0x0000e8000c1e1500 */
[----:B------:R1:W3:Y:S01]  /*12770*/  LDG.E.U16 R10, [R14.64] ;  /* 0x000000040e0a7981 */ /* 0x0002e2000c1e1500 */
[----:B----4-:R-:W-:-:S03]  /*12780*/  IMAD.WIDE R16, R3, 0x2, R24 ;  /* 0x0000000203107825 */ /* 0x010fc600078e0218 */
[----:B------:R-:W4:Y:S04]  /*12790*/  LDL.64 R24, [R1+0x5e8] ;  /* 0x0005e80001187983 */ /* 0x000f280000100a00 */
[----:B------:R-:W3:Y:S04]  /*127a0*/  LDL.LU R45, [R1+0x540] ;  /* 0x00054000012d7983 */ /* 0x000ee80000300800 */
[----:B------:R-:W-:Y:S01]  /*127b0*/  STL [R1+0x30c], R54 ;  /* 0x00030c3601007387 */ /* 0x000fe20000100800 */
[----:B0-----:R-:W-:-:S03]  /*127c0*/  IMAD.WIDE R12, R3, 0x2, R20 ;  /* 0x00000002030c7825 */ /* 0x001fc600078e0214 */
[----:B------:R-:W-:Y:S04]  /*127d0*/  STL [R1+0x308], R44 ;  /* 0x0003082c01007387 */ /* 0x000fe80000100800 */
[----:B------:R-:W-:Y:S04]  /*127e0*/  STL [R1+0x304], R26 ;  /* 0x0003041a01007387 */ /* 0x000fe80000100800 */
[----:B------:R-:W3:Y:S01]  /*127f0*/  LDL.64 R20, [R1+0x5d8] ;  /* 0x0005d80001147983 */ /* 0x000ee20000100a00 */
[----:B-1----:R-:W-:-:S03]  /*12800*/  IMAD.WIDE R14, R3, 0x2, R50 ;  /* 0x00000002030e7825 */ /* 0x002fc600078e0232 */
[----:B------:R-:W3:Y:S04]  /*12810*/  LDL.64 R50, [R1+0x5e0] ;  /* 0x0005e00001327983 */ /* 0x000ee80000100a00 */
[----:B------:R-:W-:Y:S04]  /*12820*/  STL [R1+0x300], R23 ;  /* 0x0003001701007387 */ /* 0x000fe80000100800 */
[----:B------:R2:W3:Y:S04]  /*12830*/  LDG.E.U16 R5, [R14.64] ;  /* 0x000000040e057981 */ /* 0x0004e8000c1e1500 */
[----:B------:R0:W3:Y:S04]  /*12840*/  LDG.E.U16 R59, [R12.64] ;  /* 0x000000040c3b7981 */ /* 0x0000e8000c1e1500 */
[----:B------:R-:W-:Y:S04]  /*12850*/  STL [R1+0x2fc], R2 ;  /* 0x0002fc0201007387 */ /* 0x000fe80000100800 */
[----:B------:R1:W-:Y:S04]  /*12860*/  STL [R1+0x2f8], R0 ;  /* 0x0002f80001007387 */ /* 0x0003e80000100800 */
[----:B------:R0:W3:Y:S01]  /*12870*/  LDG.E.U16 R6, [R16.64] ;  /* 0x0000000410067981 */ /* 0x0000e2000c1e1500 */
[----:B--2---:R-:W-:-:S03]  /*12880*/  IMAD.WIDE R14, R3, 0x2, R48 ;  /* 0x00000002030e7825 */ /* 0x004fc600078e0230 */
[----:B------:R-:W2:Y:S01]  /*12890*/  LDL.64 R48, [R1+0x5d0] ;  /* 0x0005d00001307983 */ /* 0x000ea20000100a00 */
[----:B0-----:R-:W-:-:S03]  /*128a0*/  IMAD.WIDE R12, R3, 0x2, R40 ;  /* 0x00000002030c7825 */ /* 0x001fc600078e0228 */
[----:B------:R3:W2:Y:S04]  /*128b0*/  LDG.E.U16 R57, [R14.64] ;  /* 0x000000040e397981 */ /* 0x0006a8000c1e1500 */
[----:B------:R-:W2:Y:S04]  /*128c0*/  LDL.64 R40, [R1+0x5c8] ;  /* 0x0005c80001287983 */ /* 0x000ea80000100a00 */
[----:B-1----:R-:W2:Y:S01]  /*128d0*/  LDL.LU R0, [R1+0x590] ;  /* 0x0005900001007983 */ /* 0x002ea20000300800 */
[----:B------:R-:W-:-:S03]  /*128e0*/  IMAD.WIDE R16, R3, 0x2, R18 ;  /* 0x0000000203107825 */ /* 0x000fc600078e0212 */
[----:B------:R-:W2:Y:S01]  /*128f0*/  LDS R18, [R22+0x20200] ;  /* 0x0202000016127984 */ /* 0x000ea20000000800 */
[----:B------:R-:W-:-:S03]  /*12900*/  FADD R2, -R52, R53 ;  /* 0x0000003534027221 */ /* 0x000fc60000000100 */
[----:B------:R4:W2:Y:S01]  /*12910*/  LDG.E.U16 R56, [R12.64] ;  /* 0x000000040c387981 */ /* 0x0008a2000c1e1500 */
[----:B------:R-:W-:-:S03]  /*12920*/  FMUL R2, R2, 1.4426950216293334961 ;  /* 0x3fb8aa3b02027820 */ /* 0x000fc60000400000 */
[----:B------:R0:W2:Y:S03]  /*12930*/  LDG.E.U16 R58, [R16.64] ;  /* 0x00000004103a7981 */ /* 0x0000a6000c1e1500 */
[----:B------:R-:W2:Y:S01]  /*12940*/  MUFU.EX2 R2, R2 ;  /* 0x0000000200027308 */ /* 0x000ea20000000800 */
[C---:B----4-:R-:W-:Y:S02]  /*12950*/  IMAD.WIDE R12, R3.reuse, 0x2, R24 ;  /* 0x00000002030c7825 */ /* 0x050fe400078e0218 */
[----:B------:R-:W4:Y:S04]  /*12960*/  LDL.64 R24, [R1+0x5c0] ;  /* 0x0005c00001187983 */ /* 0x000f280000100a00 */
[----:B------:R1:W4:Y:S01]  /*12970*/  LDG.E.U16 R55, [R12.64] ;  /* 0x000000040c377981 */ /* 0x000322000c1e1500 */
[----:B---3--:R-:W-:-:S03]  /*12980*/  IMAD.WIDE R14, R3, 0x2, R20 ;  /* 0x00000002030e7825 */ /* 0x008fc600078e0214 */
[----:B------:R-:W3:Y:S04]  /*12990*/  LDL.LU R21, [R1+0x1a0] ;  /* 0x0001a00001157983 */ /* 0x000ee80000300800 */
[----:B------:R-:W3:Y:S01]  /*129a0*/  LDL.LU R19, [R1+0x1a4] ;  /* 0x0001a40001137983 */ /* 0x000ee20000300800 */
[----:B0-----:R-:W-:-:S03]  /*129b0*/  IMAD.WIDE R16, R3, 0x2, R50 ;  /* 0x0000000203107825 */ /* 0x001fc600078e0232 */
[----:B------:R0:W3:Y:S04]  /*129c0*/  LDG.E.U16 R53, [R14.64] ;  /* 0x000000040e357981 */ /* 0x0000e8000c1e1500 */
[----:B------:R0:W3:Y:S01]  /*129d0*/  LDG.E.U16 R54, [R16.64] ;  /* 0x0000000410367981 */ /* 0x0000e2000c1e1500 */
[----:B--2---:R-:W-:-:S03]  /*129e0*/  FFMA R0, R2, R0, R18 ;  /* 0x0000000002007223 */ /* 0x004fc60000000012 */
[----:B0-----:R-:W0:Y:S04]  /*129f0*/  LDS R16, [R22+0x20240] ;  /* 0x0202400016107984 */ /* 0x001e280000000800 */
[----:B------:R-:W2:Y:S04]  /*12a00*/  LDL.LU R18, [R1+0x190] ;  /* 0x0001900001127983 */ /* 0x000ea80000300800 */
[----:B------:R1:W-:Y:S04]  /*12a10*/  STL [R1+0x590], R0 ;  /* 0x0005900001007387 */ /* 0x0003e80000100800 */
[----:B-1----:R-:W2:Y:S01]  /*12a20*/  LDL.LU R0, [R1+0x194] ;  /* 0x0001940001007983 */ /* 0x002ea20000300800 */
[----:B------:R-:W-:-:S03]  /*12a30*/  IMAD.WIDE R12, R3, 0x2, R48 ;  /* 0x00000002030c7825 */ /* 0x000fc600078e0230 */
[----:B------:R-:W2:Y:S04]  /*12a40*/  LDL.LU R23, [R1+0x544] ;  /* 0x0005440001177983 */ /* 0x000ea80000300800 */
[----:B------:R1:W2:Y:S01]  /*12a50*/  LDG.E.U16 R52, [R12.64] ;  /* 0x000000040c347981 */ /* 0x0002a2000c1e1500 */
[----:B------:R-:W-:-:S03]  /*12a60*/  FADD R14, -R46, R45 ;  /* 0x0000002d2e0e7221 */ /* 0x000fc60000000100 */
[----:B------:R-:W2:Y:S01]  /*12a70*/  LDL R26, [R1+0x2ac] ;  /* 0x0002ac00011a7983 */ /* 0x000ea20000100800 */
[----:B-1----:R-:W-:-:S03]  /*12a80*/  IMAD.WIDE R12, R3, 0x2, R40 ;  /* 0x00000002030c7825 */ /* 0x002fc600078e0228 */
[----:B------:R-:W2:Y:S04]  /*12a90*/  LDL.LU R20, [R1+0x524] ;  /* 0x0005240001147983 */ /* 0x000ea80000300800 */
[----:B------:R4:W2:Y:S01]  /*12aa0*/  LDG.E.U16 R51, [R12.64] ;  /* 0x000000040c337981 */ /* 0x0008a2000c1e1500 */
[----:B------:R-:W-:-:S03]  /*12ab0*/  FMUL R14, R14, 1.4426950216293334961 ;  /* 0x3fb8aa3b0e0e7820 */ /* 0x000fc60000400000 */
[----:B------:R-:W2:Y:S01]  /*12ac0*/  LDL.LU R49, [R1+0x180] ;  /* 0x0001800001317983 */ /* 0x000ea20000300800 */
[----:B----4-:R-:W-:-:S05]  /*12ad0*/  IMAD.WIDE R12, R3, 0x2, R24 ;  /* 0x00000002030c7825 */ /* 0x010fca00078e0218 */
[----:B------:R1:W4:Y:S02]  /*12ae0*/  LDG.E.U16 R50, [R12.64] ;  /* 0x000000040c327981 */ /* 0x000324000c1e1500 */
[----:B-1----:R1:W0:Y:S01]  /*12af0*/  MUFU.EX2 R12, R14 ;  /* 0x0000000e000c7308 */ /* 0x0022220000000800 */
[C---:B---3--:R-:W-:Y:S02]  /*12b00*/  FMUL R13, R2.reuse, R19 ;  /* 0x00000013020d7220 */ /* 0x048fe40000400000 */
[----:B-1----:R-:W-:-:S05]  /*12b10*/  FMUL R14, R2, R21 ;  /* 0x00000015020e7220 */ /* 0x002fca0000400000 */
[----:B------:R-:W-:Y:S04]  /*12b20*/  STL [R1+0x1a0], R14 ;  /* 0x0001a00e01007387 */ /* 0x000fe80000100800 */
[----:B------:R-:W3:Y:S04]  /*12b30*/  LDL.LU R48, [R1+0x184] ;  /* 0x0001840001307983 */ /* 0x000ee80000300800 */
[----:B------:R1:W-:Y:S04]  /*12b40*/  STL [R1+0x1a4], R13 ;  /* 0x0001a40d01007387 */ /* 0x0003e80000100800 */
        /* <DEDUP_REMOVED lines=9> */
[----:B-1----:R-:W4:Y:S04]  /*12be0*/  LDL.LU R13, [R1+0x284] ;  /* 0x00028400010d7983 */ /* 0x002f280000300800 */
[----:B------:R-:W4:Y:S01]  /*12bf0*/  LDL.64 R14, [R1+0x5b8] ;  /* 0x0005b800010e7983 */ /* 0x000f220000100a00 */
[----:B--2---:R-:W-:-:S02]  /*12c00*/  FMUL R18, R2, R18 ;  /* 0x0000001202127220 */ /* 0x004fc40000400000 */
[C---:B------:R-:W-:Y:S02]  /*12c10*/  FMUL R61, R2.reuse, R0 ;  /* 0x00000000023d7220 */ /* 0x040fe40000400000 */
[----:B------:R-:W0:Y:S04]  /*12c20*/  LDL.LU R0, [R1+0x594] ;  /* 0x0005940001007983 */ /* 0x000e280000300800 */
[----:B------:R1:W-:Y:S04]  /*12c30*/  STL [R1+0x190], R18 ;  /* 0x0001901201007387 */ /* 0x0003e80000100800 */
[----:B-1----:R-:W2:Y:S04]  /*12c40*/  LDL.64 R18, [R1+0x5b0] ;  /* 0x0005b00001127983 */ /* 0x002ea80000100a00 */
[----:B------:R1:W-:Y:S01]  /*12c50*/  STL [R1+0x194], R61 ;  /* 0x0001943d01007387 */ /* 0x0003e20000100800 */
[----:B------:R-:W-:-:S05]  /*12c60*/  FMUL R49, R2, R49 ;  /* 0x0000003102317220 */ /* 0x000fca0000400000 */
[----:B------:R-:W-:Y:S01]  /*12c70*/  STL [R1+0x180], R49 ;  /* 0x0001803101007387 */ /* 0x000fe20000100800 */
[C---:B---3--:R-:W-:Y:S02]  /*12c80*/  FMUL R48, R2.reuse, R48 ;  /* 0x0000003002307220 */ /* 0x048fe40000400000 */
[----:B----4-:R-:W-:-:S03]  /*12c90*/  FMUL R46, R2, R46 ;  /* 0x0000002e022e7220 */ /* 0x010fc60000400000 */
[----:B------:R-:W-:Y:S01]  /*12ca0*/  STL [R1+0x184], R48 ;  /* 0x0001843001007387 */ /* 0x000fe20000100800 */
[----:B------:R-:W-:-:S03]  /*12cb0*/  FMUL R45, R2, R45 ;  /* 0x0000002d022d7220 */ /* 0x000fc60000400000 */
[----:B------:R-:W-:Y:S01]  /*12cc0*/  STL [R1+0x170], R46 ;  /* 0x0001702e01007387 */ /* 0x000fe20000100800 */
[----:B------:R-:W-:-:S03]  /*12cd0*/  FMUL R44, R2, R44 ;  /* 0x0000002c022c7220 */ /* 0x000fc60000400000 */
[----:B------:R-:W-:Y:S01]  /*12ce0*/  STL [R1+0x174], R45 ;  /* 0x0001742d01007387 */ /* 0x000fe20000100800 */
[----:B------:R-:W-:-:S03]  /*12cf0*/  FMUL R41, R2, R41 ;  /* 0x0000002902297220 */ /* 0x000fc60000400000 */
[----:B------:R3:W-:Y:S01]  /*12d00*/  STL [R1+0x160], R44 ;  /* 0x0001602c01007387 */ /* 0x0007e20000100800 */
[----:B------:R-:W-:-:S03]  /*12d10*/  FMUL R40, R2, R40 ;  /* 0x0000002802287220 */ /* 0x000fc60000400000 */
[----:B------:R-:W-:Y:S01]  /*12d20*/  STL [R1+0x164], R41 ;  /* 0x0001642901007387 */ /* 0x000fe20000100800 */
[----:B------:R-:W-:-:S03]  /*12d30*/  FMUL R25, R2, R25 ;  /* 0x0000001902197220 */ /* 0x000fc60000400000 */
[----:B------:R-:W-:Y:S01]  /*12d40*/  STL [R1+0x150], R40 ;  /* 0x0001502801007387 */ /* 0x000fe20000100800 */
[----:B------:R-:W-:-:S03]  /*12d50*/  FMUL R24, R2, R24 ;  /* 0x0000001802187220 */ /* 0x000fc60000400000 */
[----:B------:R4:W-:Y:S01]  /*12d60*/  STL [R1+0x154], R25 ;  /* 0x0001541901007387 */ /* 0x0009e20000100800 */
[----:B------:R-:W-:-:S03]  /*12d70*/  FMUL R21, R2, R21 ;  /* 0x0000001502157220 */ /* 0x000fc60000400000 */
[----:B------:R0:W-:Y:S01]  /*12d80*/  STL [R1+0x140], R24 ;  /* 0x0001401801007387 */ /* 0x0001e20000100800 */
[----:B------:R-:W-:-:S03]  /*12d90*/  FMUL R17, R2, R17 ;  /* 0x0000001102117220 */ /* 0x000fc60000400000 */
[----:B------:R0:W-:Y:S01]  /*12da0*/  STL [R1+0x144], R21 ;  /* 0x0001441501007387 */ /* 0x0001e20000100800 */
[----:B------:R-:W-:-:S03]  /*12db0*/  FMUL R2, R2, R13 ;  /* 0x0000000d02027220 */ /* 0x000fc60000400000 */
[----:B------:R-:W-:Y:S04]  /*12dc0*/  STL [R1+0x280], R17 ;  /* 0x0002801101007387 */ /* 0x000fe80000100800 */
[----:B-1----:R-:W2:Y:S01]  /*12dd0*/  LDL.LU R61, [R1+0x520] ;  /* 0x00052000013d7983 */ /* 0x002ea20000300800 */
[----:B------:R-:W-:-:S03]  /*12de0*/  IMAD.WIDE R14, R3, 0x2, R14 ;  /* 0x00000002030e7825 */ /* 0x000fc600078e020e */
[----:B------:R-:W-:Y:S04]  /*12df0*/  STL [R1+0x284], R2 ;  /* 0x0002840201007387 */ /* 0x000fe80000100800 */
[----:B---3--:R-:W2:Y:S04]  /*12e00*/  LDL.LU R44, [R1+0x1a8] ;  /* 0x0001a800012c7983 */ /* 0x008ea80000300800 */
[----:B------:R-:W2:Y:S04]  /*12e10*/  LDL.LU R45, [R1+0x1ac] ;  /* 0x0001ac00012d7983 */ /* 0x000ea80000300800 */
[----:B------:R2:W2:Y:S01]  /*12e20*/  LDG.E.U16 R49, [R14.64] ;  /* 0x000000040e317981 */ /* 0x0004a2000c1e1500 */
[----:B0-----:R-:W-:-:S05]  /*12e30*/  FFMA R0, R12, R0, R16 ;  /* 0x000000000c007223 */ /* 0x001fca0000000010 */
[----:B------:R0:W-:Y:S04]  /*12e40*/  STL [R1+0x594], R0 ;  /* 0x0005940001007387 */ /* 0x0001e80000100800 */
[----:B------:R-:W3:Y:S04]  /*12e50*/  LDL.LU R46, [R1+0x198] ;  /* 0x00019800012e7983 */ /* 0x000ee80000300800 */
[----:B----4-:R-:W4:Y:S01]  /*12e60*/  LDL.LU R25, [R1+0x178] ;  /* 0x0001780001197983 */ /* 0x010f220000300800 */
[----:B--2---:R-:W-:-:S03]  /*12e70*/  IMAD.WIDE R14, R3, 0x2, R18 ;  /* 0x00000002030e7825 */ /* 0x004fc600078e0212 */
[----:B------:R-:W2:Y:S04]  /*12e80*/  LDL.LU R24, [R1+0x17c] ;  /* 0x00017c0001187983 */ /* 0x000ea80000300800 */
[----:B------:R-:W2:Y:S04]  /*12e90*/  LDL.LU R21, [R1+0x168] ;  /* 0x0001680001157983 */ /* 0x000ea80000300800 */
        /* <DEDUP_REMOVED lines=8> */
[----:B------:R-:W2:Y:S04]  /*12f20*/  LDL R41, [R1+0x2a8] ;  /* 0x0002a80001297983 */ /* 0x000ea80000100800 */
[----:B------:R0:W-:Y:S04]  /*12f30*/  STL [R1+0x7cc], R3 ;  /* 0x0007cc0301007387 */ /* 0x0001e80000100800 */
[----:B------:R1:W2:Y:S04]  /*12f40*/  LDG.E.U16 R48, [R14.64] ;  /* 0x000000040e307981 */ /* 0x0002a8000c1e1500 */
[----:B0-----:R-:W2:Y:S04]  /*12f50*/  LDL.LU R3, [R1+0x18c] ;  /* 0x00018c0001037983 */ /* 0x001ea80000300800 */
[----:B-1----:R-:W2:Y:S04]  /*12f60*/  LDL.LU R14, [R1+0x19c] ;  /* 0x00019c00010e7983 */ /* 0x002ea80000300800 */
[----:B------:R-:W4:Y:S01]  /*12f70*/  LDL.LU R15, [R1+0x188] ;  /* 0x00018800010f7983 */ /* 0x000f220000300800 */
[----:B------:R-:W-:-:S02]  /*12f80*/  FMUL R44, R12, R44 ;  /* 0x0000002c0c2c7220 */ /* 0x000fc40000400000 */
[----:B------:R-:W-:-:S03]  /*12f90*/  FMUL R45, R12, R45 ;  /* 0x0000002d0c2d7220 */ /* 0x000fc60000400000 */
[----:B------:R0:W-:Y:S04]  /*12fa0*/  STL [R1+0x1a8], R44 ;  /* 0x0001a82c01007387 */ /* 0x0001e80000100800 */
[----:B0-----:R-:W4:Y:S04]  /*12fb0*/  LDL.LU R44, [R1+0x9ec] ;  /* 0x0009ec00012c7983 */ /* 0x001f280000300800 */
[----:B------:R0:W-:Y:S04]  /*12fc0*/  STL [R1+0x1ac], R45 ;  /* 0x0001ac2d01007387 */ /* 0x0001e80000100800 */
[----:B0-----:R-:W4:Y:S01]  /*12fd0*/  LDL.LU R45, [R1+0x9e8] ;  /* 0x0009e800012d7983 */ /* 0x001f220000300800 */
[----:B---3--:R-:W-:-:S05]  /*12fe0*/  FMUL R46, R12, R46 ;  /* 0x0000002e0c2e7220 */ /* 0x008fca0000400000 */
[----:B------:R0:W-:Y:S04]  /*12ff0*/  STL [R1+0x198], R46 ;  /* 0x0001982e01007387 */ /* 0x0001e80000100800 */
[----:B0-----:R-:W3:Y:S01]  /*13000*/  LDL.LU R46, [R1+0x9e4] ;  /* 0x0009e400012e7983 */ /* 0x001ee20000300800 */
[C---:B--2---:R-:W-:Y:S02]  /*13010*/  FMUL R14, R12.reuse, R14 ;  /* 0x0000000e0c0e7220 */ /* 0x044fe40000400000 */
[----:B----4-:R-:W-:-:S03]  /*13020*/  FMUL R15, R12, R15 ;  /* 0x0000000f0c0f7220 */ /* 0x010fc60000400000 */
[----:B------:R0:W-:Y:S04]  /*13030*/  STL [R1+0x19c], R14 ;  /* 0x00019c0e01007387 */ /* 0x0001e80000100800 */
[----:B------:R1:W-:Y:S01]  /*13040*/  STL [R1+0x188], R15 ;  /* 0x0001880f01007387 */ /* 0x0003e20000100800 */
[C---:B0-----:R-:W-:Y:S02]  /*13050*/  FMUL R14, R12.reuse, R3 ;  /* 0x000000030c0e7220 */ /* 0x041fe40000400000 */
[C---:B------:R-:W-:Y:S02]  /*13060*/  FMUL R3, R12.reuse, R25 ;  /* 0x000000190c037220 */ /* 0x040fe40000400000 */
[C---:B-1----:R-:W-:Y:S01]  /*13070*/  FMUL R15, R12.reuse, R24 ;  /* 0x000000180c0f7220 */ /* 0x042fe20000400000 */
[----:B------:R-:W-:Y:S04]  /*13080*/  STL [R1+0x18c], R14 ;  /* 0x00018c0e01007387 */ /* 0x000fe80000100800 */
[----:B------:R0:W-:Y:S04]  /*13090*/  STL [R1+0x178], R3 ;  /* 0x0001780301007387 */ /* 0x0001e80000100800 */
[----:B------:R1:W-:Y:S01]  /*130a0*/  STL [R1+0x17c], R15 ;  /* 0x00017c0f01007387 */ /* 0x0003e20000100800 */
[----:B0-----:R-:W-:-:S03]  /*130b0*/  FMUL R3, R12, R0 ;  /* 0x000000000c037220 */ /* 0x001fc60000400000 */
[----:B------:R-:W2:Y:S01]  /*130c0*/  LDL.LU R0, [R1+0x598] ;  /* 0x0005980001007983 */ /* 0x000ea20000300800 */
[C---:B------:R-:W-:Y:S02]  /*130d0*/  FMUL R14, R12.reuse, R21 ;  /* 0x000000150c0e7220 */ /* 0x040fe40000400000 */
[----:B-1----:R-:W-:-:S03]  /*130e0*/  FMUL R15, R12, R18 ;  /* 0x000000120c0f7220 */ /* 0x002fc60000400000 */
[----:B------:R0:W-:Y:S04]  /*130f0*/  STL [R1+0x168], R14 ;  /* 0x0001680e01007387 */ /* 0x0001e80000100800 */
[----:B------:R1:W-:Y:S01]  /*13100*/  STL [R1+0x16c], R3 ;  /* 0x00016c0301007387 */ /* 0x0003e20000100800 */
[C---:B0-----:R-:W-:Y:S02]  /*13110*/  FMUL R14, R12.reuse, R19 ;  /* 0x000000130c0e7220 */ /* 0x041fe40000400000 */
[----:B-1----:R-:W-:-:S03]  /*13120*/  FMUL R3, R12, R17 ;  /* 0x000000110c037220 */ /* 0x002fc60000400000 */
[----:B------:R0:W-:Y:S01]  /*13130*/  STL [R1+0x158], R14 ;  /* 0x0001580e01007387 */ /* 0x0001e20000100800 */
[----:B------:R-:W-:-:S03]  /*13140*/  FMUL R13, R12, R13 ;  /* 0x0000000d0c0d7220 */ /* 0x000fc60000400000 */
[----:B------:R-:W-:Y:S04]  /*13150*/  STL [R1+0x15c], R15 ;  /* 0x00015c0f01007387 */ /* 0x000fe80000100800 */
[----:B------:R1:W-:Y:S01]  /*13160*/  STL [R1+0x148], R3 ;  /* 0x0001480301007387 */ /* 0x0003e20000100800 */
[----:B0-----:R-:W-:Y:S01]  /*13170*/  FMUL R14, R12, R16 ;  /* 0x000000100c0e7220 */ /* 0x001fe20000400000 */
[----:B------:R-:W-:Y:S02]  /*13180*/  F2FP.BF16.PACK_AB R44, R44, R43 ;  /* 0x0000002b2c2c723e */ /* 0x000fe400000010ff */
[----:B------:R-:W-:Y:S01]  /*13190*/  LDS R15, [R22+0x202c0] ;  /* 0x0202c000160f7984 */ /* 0x000fe20000000800 */
[----:B-1----:R-:W-:-:S03]  /*131a0*/  FMUL R3, R12, R2 ;  /* 0x000000020c037220 */ /* 0x002fc60000400000 */
[----:B------:R-:W2:Y:S01]  /*131b0*/  LDS R12, [R22+0x20280] ;  /* 0x02028000160c7984 */ /* 0x000ea20000000800 */
[----:B------:R-:W-:-:S04]  /*131c0*/  FADD R2, -R26, R23 ;  /* 0x000000171a027221 */ /* 0x000fc80000000100 */
[----:B------:R-:W-:-:S06]  /*131d0*/  FMUL R2, R2, 1.4426950216293334961 ;  /* 0x3fb8aa3b02027820 */ /* 0x000fcc0000400000 */
[----:B------:R-:W2:Y:S01]  /*131e0*/  MUFU.EX2 R2, R2 ;  /* 0x0000000200027308 */ /* 0x000ea20000000800 */
[----:B------:R-:W-:Y:S01]  /*131f0*/  STL [R1+0x14c], R14 ;  /* 0x00014c0e01007387 */ /* 0x000fe20000100800 */
[----:B------:R-:W-:-:S03]  /*13200*/  F2FP.BF16.PACK_AB R45, R45, R61 ;  /* 0x0000003d2d2d723e */ /* 0x000fc600000010ff */
[----:B------:R-:W-:Y:S04]  /*13210*/  STL [R1+0x288], R13 ;  /* 0x0002880d01007387 */ /* 0x000fe80000100800 */
[----:B------:R-:W-:Y:S04]  /*13220*/  STL [R1+0x28c], R3 ;  /* 0x00028c0301007387 */ /* 0x000fe80000100800 */
[----:B------:R-:W4:Y:S04]  /*13230*/  LDL.LU R23, [R1+0x51c] ;  /* 0x00051c0001177983 */ /* 0x000f280000300800 */
[----:B------:R-:W4:Y:S04]  /*13240*/  LDL.LU R26, [R1+0x514] ;  /* 0x00051400011a7983 */ /* 0x000f280000300800 */
[----:B------:R-:W4:Y:S01]  /*13250*/  LDL.LU R61, [R1+0x54c] ;  /* 0x00054c00013d7983 */ /* 0x000f220000300800 */
[----:B--2---:R-:W-:-:S02]  /*13260*/  FFMA R0, R2, R0, R12 ;  /* 0x0000000002007223 */ /* 0x004fc4000000000c */
[----:B------:R-:W-:-:S03]  /*13270*/  FADD R12, -R41, R40 ;  /* 0x00000028290c7221 */ /* 0x000fc60000000100 */
[----:B------:R0:W-:Y:S04]  /*13280*/  STL [R1+0x598], R0 ;  /* 0x0005980001007387 */ /* 0x0001e80000100800 */
[----:B0-----:R-:W2:Y:S04]  /*13290*/  LDL R0, [R1+0x2a4] ;  /* 0x0002a40001007983 */ /* 0x001ea80000100800 */
[----:B------:R-:W2:Y:S04]  /*132a0*/  LDL.LU R40, [R1+0x270] ;  /* 0x0002700001287983 */ /* 0x000ea80000300800 */
[----:B------:R-:W4:Y:S01]  /*132b0*/  LDL.LU R41, [R1+0x274] ;  /* 0x0002740001297983 */ /* 0x000f220000300800 */
[----:B------:R-:W-:-:S02]  /*132c0*/  F2FP.BF16.PACK_AB R43, R29, R47 ;  /* 0x0000002f1d2b723e */ /* 0x000fc400000010ff */
[----:B------:R-:W-:Y:S01]  /*132d0*/  F2FP.BF16.PACK_AB R42, R42, R28 ;  /* 0x0000001c2a2a723e */ /* 0x000fe200000010ff */
[----:B------:R-:W4:Y:S04]  /*132e0*/  LDL.LU R47, [R1+0x264] ;  /* 0x00026400012f7983 */ /* 0x000f280000300800 */
[----:B------:R-:W4:Y:S04]  /*132f0*/  LDL.LU R29, [R1+0x130] ;  /* 0x00013000011d7983 */ /* 0x000f280000300800 */
[----:B------:R-:W4:Y:S01]  /*13300*/  LDL.LU R28, [R1+0x134] ;  /* 0x00013400011c7983 */ /* 0x000f220000300800 */
[----:B---3--:R-:W-:-:S03]  /*13310*/  F2FP.BF16.PACK_AB R46, R46, R20 ;  /* 0x000000142e2e723e */ /* 0x008fc600000010ff */
[----:B------:R-:W3:Y:S04]  /*13320*/  LDL.LU R25, [R1+0x3d0] ;  /* 0x0003d00001197983 */ /* 0x000ee80000300800 */
[----:B------:R-:W3:Y:S04]  /*13330*/  LDL.LU R13, [R1+0x3d4] ;  /* 0x0003d400010d7983 */ /* 0x000ee80000300800 */
[----:B------:R-:W3:Y:S04]  /*13340*/  LDL.LU R16, [R1+0x3c0] ;  /* 0x0003c00001107983 */ /* 0x000ee80000300800 */
[----:B------:R-:W3:Y:S04]  /*13350*/  LDL.LU R17, [R1+0x3c4] ;  /* 0x0003c40001117983 */ /* 0x000ee80000300800 */
[----:B------:R-:W3:Y:S04]  /*13360*/  LDL.LU R20, [R1+0x3b0] ;  /* 0x0003b00001147983 */ /* 0x000ee80000300800 */
[----:B------:R-:W3:Y:S01]  /*13370*/  LDL.LU R21, [R1+0x3b4] ;  /* 0x0003b40001157983 */ /* 0x000ee20000300800 */
[----:B------:R-:W-:-:S03]  /*13380*/  FMUL R14, R12, 1.4426950216293334961 ;  /* 0x3fb8aa3b0c0e7820 */ /* 0x000fc60000400000 */
[----:B------:R-:W3:Y:S04]  /*13390*/  LDL.LU R24, [R1+0x3a0] ;  /* 0x0003a00001187983 */ /* 0x000ee80000300800 */
[----:B------:R-:W3:Y:S04]  /*133a0*/  LDL.LU R19, [R1+0x3a4] ;  /* 0x0003a40001137983 */ /* 0x000ee80000300800 */
[----:B------:R-:W3:Y:S04]  /*133b0*/  LDL.LU R18, [R1+0x390] ;  /* 0x0003900001127983 */ /* 0x000ee80000300800 */
[----:B------:R-:W3:Y:S04]  /*133c0*/  LDL.LU R3, [R1+0x394] ;  /* 0x0003940001037983 */ /* 0x000ee80000300800 */
[----:B------:R-:W3:Y:S01]  /*133d0*/  LDL.LU R12, [R1+0x260] ;  /* 0x00026000010c7983 */ /* 0x000ee20000300800 */
[----:B--2---:R-:W-:-:S02]  /*133e0*/  FMUL R40, R2, R40 ;  /* 0x0000002802287220 */ /* 0x004fc40000400000 */
[----:B----4-:R-:W-:-:S03]  /*133f0*/  FMUL R41, R2, R41 ;  /* 0x0000002902297220 */ /* 0x010fc60000400000 */
[----:B------:R0:W-:Y:S04]  /*13400*/  STL [R1+0x270], R40 ;  /* 0x0002702801007387 */ /* 0x0001e80000100800 */
[----:B0-----:R-:W2:Y:S04]  /*13410*/  LDL.LU R40, [R1+0x9e0] ;  /* 0x0009e00001287983 */ /* 0x001ea80000300800 */
[----:B------:R0:W-:Y:S04]  /*13420*/  STL [R1+0x274], R41 ;  /* 0x0002742901007387 */ /* 0x0001e80000100800 */
[----:B0-----:R-:W4:Y:S01]  /*13430*/  LDL.LU R41, [R1+0x9dc] ;  /* 0x0009dc0001297983 */ /* 0x001f220000300800 */
[----:B------:R-:W-:-:S02]  /*13440*/  FMUL R29, R2, R29 ;  /* 0x0000001d021d7220 */ /* 0x000fc40000400000 */
[C---:B------:R-:W-:Y:S02]  /*13450*/  FMUL R28, R2.reuse, R28 ;  /* 0x0000001c021c7220 */ /* 0x040fe40000400000 */
[----:B---3--:R-:W-:-:S05]  /*13460*/  FMUL R12, R2, R12 ;  /* 0x0000000c020c7220 */ /* 0x008fca0000400000 */
[----:B------:R0:W-:Y:S02]  /*13470*/  STL [R1+0x260], R12 ;  /* 0x0002600c01007387 */ /* 0x0001e40000100800 */
[C---:B0-----:R-:W-:Y:S02]  /*13480*/  FMUL R12, R2.reuse, R47 ;  /* 0x0000002f020c7220 */ /* 0x041fe40000400000 */
[----:B------:R-:W0:Y:S04]  /*13490*/  LDS R47, [R22+0x20300] ;  /* 0x02030000162f7984 */ /* 0x000e280000000800 */
[----:B------:R-:W-:Y:S04]  /*134a0*/  STL [R1+0x264], R12 ;  /* 0x0002640c01007387 */ /* 0x000fe80000100800 */
[----:B------:R-:W-:Y:S04]  /*134b0*/  STL [R1+0x130], R29 ;  /* 0x0001301d01007387 */ /* 0x000fe80000100800 */
[----:B------:R1:W-:Y:S02]  /*134c0*/  STL [R1+0x134], R28 ;  /* 0x0001341c01007387 */ /* 0x0003e40000100800 */
[----:B-1----:R-:W-:-:S02]  /*134d0*/  FMUL R28, R2, R18 ;  /* 0x00000012021c7220 */ /* 0x002fc40000400000 */
[----:B------:R-:W3:Y:S01]  /*134e0*/  LDL.LU R18, [R1+0x59c] ;  /* 0x00059c0001127983 */ /* 0x000ee20000300800 */
[C---:B------:R-:W-:Y:S01]  /*134f0*/  FMUL R29, R2.reuse, R3 ;  /* 0x00000003021d7220 */ /* 0x040fe20000400000 */
[----:B----4-:R-:W-:Y:S02]  /*13500*/  F2FP.BF16.PACK_AB R41, R41, R23 ;  /* 0x000000172929723e */ /* 0x010fe400000010ff */
[----:B------:R-:W4:Y:S04]  /*13510*/  LDL.LU R23, [R1+0x278] ;  /* 0x0002780001177983 */ /* 0x000f280000300800 */
[----:B------:R-:W4:Y:S04]  /*13520*/  LDL.LU R22, [R1+0x27c] ;  /* 0x00027c0001167983 */ /* 0x000f280000300800 */
[----:B------:R-:W4:Y:S01]  /*13530*/  LDL.LU R3, [R1+0x268] ;  /* 0x0002680001037983 */ /* 0x000f220000300800 */
[----:B------:R-:W-:-:S02]  /*13540*/  FMUL R12, R2, R25 ;  /* 0x00000019020c7220 */ /* 0x000fc40000400000 */
[C---:B------:R-:W-:Y:S02]  /*13550*/  FMUL R13, R2.reuse, R13 ;  /* 0x0000000d020d7220 */ /* 0x040fe40000400000 */
[C---:B------:R-:W-:Y:S02]  /*13560*/  FMUL R16, R2.reuse, R16 ;  /* 0x0000001002107220 */ /* 0x040fe40000400000 */
[C---:B------:R-:W-:Y:S02]  /*13570*/  FMUL R17, R2.reuse, R17 ;  /* 0x0000001102117220 */ /* 0x040fe40000400000 */
[C---:B------:R-:W-:Y:S02]  /*13580*/  FMUL R20, R2.reuse, R20 ;  /* 0x0000001402147220 */ /* 0x040fe40000400000 */
[C---:B------:R-:W-:Y:S02]  /*13590*/  FMUL R21, R2.reuse, R21 ;  /* 0x0000001502157220 */ /* 0x040fe40000400000 */
[----:B------:R-:W-:-:S02]  /*135a0*/  FMUL R24, R2, R24 ;  /* 0x0000001802187220 */ /* 0x000fc40000400000 */
[----:B------:R-:W-:Y:S02]  /*135b0*/  FMUL R25, R2, R19 ;  /* 0x0000001302197220 */ /* 0x000fe40000400000 */
[----:B------:R1:W3:Y:S01]  /*135c0*/  MUFU.EX2 R2, R14 ;  /* 0x0000000e00027308 */ /* 0x0002e20000000800 */
[----:B------:R-:W-:Y:S02]  /*135d0*/  F2FP.BF16.PACK_AB R38, R38, R31 ;  /* 0x0000001f2626723e */ /* 0x000fe400000010ff */
[----:B------:R-:W-:Y:S02]  /*135e0*/  F2FP.BF16.PACK_AB R37, R37, R30 ;  /* 0x0000001e2525723e */ /* 0x000fe400000010ff */
[----:B------:R-:W-:Y:S01]  /*135f0*/  F2FP.BF16.PACK_AB R36, R36, R27 ;  /* 0x0000001b2424723e */ /* 0x000fe200000010ff */
[----:B-1----:R-:W-:Y:S02]  /*13600*/  FADD R14, -R0, R61 ;  /* 0x0000003d000e7221 */ /* 0x002fe40000000100 */
[----:B------:R-:W4:Y:S04]  /*13610*/  LDL.LU R0, [R1+0x26c] ;  /* 0x00026c0001007983 */ /* 0x000f280000300800 */
[----:B------:R-:W4:Y:S04]  /*13620*/  LDL.LU R31, [R1+0x3d8] ;  /* 0x0003d800011f7983 */ /* 0x000f280000300800 */
[----:B------:R-:W4:Y:S04]  /*13630*/  LDL.LU R30, [R1+0x3dc] ;  /* 0x0003dc00011e7983 */ /* 0x000f280000300800 */
[----:B------:R-:W4:Y:S01]  /*13640*/  LDL.LU R27, [R1+0x13c] ;  /* 0x00013c00011b7983 */ /* 0x000f220000300800 */
[----:B------:R-:W-:Y:S01]  /*13650*/  FMUL R14, R14, 1.4426950216293334961 ;  /* 0x3fb8aa3b0e0e7820 */ /* 0x000fe20000400000 */
[----:B------:R-:W-:-:S03]  /*13660*/  F2FP.BF16.PACK_AB R39, R39, R60 ;  /* 0x0000003c2727723e */ /* 0x000fc600000010ff */
[----:B------:R1:W0:Y:S01]  /*13670*/  MUFU.EX2 R60, R14 ;  /* 0x0000000e003c7308 */ /* 0x0002220000000800 */
[----:B--2---:R-:W-:Y:S01]  /*13680*/  F2FP.BF16.PACK_AB R40, R40, R26 ;  /* 0x0000001a2828723e */ /* 0x004fe200000010ff */
[C---:B---3--:R-:W-:Y:S02]  /*13690*/  FFMA R18, R2.reuse, R18, R15 ;  /* 0x0000001202127223 */ /* 0x048fe4000000000f */
[----:B------:R-:W2:Y:S04]  /*136a0*/  LDL.LU R15, [R1+0x138] ;  /* 0x00013800010f7983 */ /* 0x000ea80000300800 */
[----:B------:R3:W-:Y:S04]  /*136b0*/  STL [R1+0x59c], R18 ;  /* 0x00059c1201007387 */ /* 0x0007e80000100800 */
[----:B---3--:R-:W3:Y:S04]  /*136c0*/  LDL.LU R18, [R1+0x3c8] ;  /* 0x0003c80001127983 */ /* 0x008ee80000300800 */
[----:B------:R-:W3:Y:S01]  /*136d0*/  LDL.LU R19, [R1+0x3cc] ;  /* 0x0003cc0001137983 */ /* 0x000ee20000300800 */
[----:B----4-:R-:W-:-:S02]  /*136e0*/  FMUL R23, R2, R23 ;  /* 0x0000001702177220 */ /* 0x010fc40000400000 */
[C---:B-1----:R-:W-:Y:S02]  /*136f0*/  FMUL R14, R2.reuse, R22 ;  /* 0x00000016020e7220 */ /* 0x042fe40000400000 */
[----:B------:R-:W4:Y:S01]  /*13700*/  LDL.LU R22, [R1+0x3b8] ;  /* 0x0003b80001167983 */ /* 0x000f220000300800 */
[----:B------:R-:W-:-:S03]  /*13710*/  FMUL R61, R2, R3 ;  /* 0x00000003023d7220 */ /* 0x000fc60000400000 */
[----:B------:R1:W-:Y:S04]  /*13720*/  STL [R1+0x278], R23 ;  /* 0x0002781701007387 */ /* 0x0003e80000100800 */
[----:B-1----:R-:W4:Y:S04]  /*13730*/  LDL.LU R23, [R1+0x3bc] ;  /* 0x0003bc0001177983 */ /* 0x002f280000300800 */
[----:B------:R1:W-:Y:S04]  /*13740*/  STL [R1+0x27c], R14 ;  /* 0x00027c0e01007387 */ /* 0x0003e80000100800 */
[----:B------:R0:W-:Y:S04]  /*13750*/  STL [R1+0x8d0], R61 ;  /* 0x0008d03d01007387 */ /* 0x0001e80000100800 */
[----:B------:R-:W4:Y:S04]  /*13760*/  LDL.LU R26, [R1+0x3a8] ;  /* 0x0003a800011a7983 */ /* 0x000f280000300800 */
[----:B------:R-:W4:Y:S01]  /*13770*/  LDL.LU R3, [R1+0x3ac] ;  /* 0x0003ac0001037983 */ /* 0x000f220000300800 */
[----:B-1----:R-:W-:-:S02]  /*13780*/  FMUL R14, R2, R31 ;  /* 0x0000001f020e7220 */ /* 0x002fc40000400000 */
[C---:B0-----:R-:W-:Y:S02]  /*13790*/  FMUL R61, R2.reuse, R27 ;  /* 0x0000001b023d7220 */ /* 0x041fe40000400000 */
[----:B--2---:R-:W-:-:S05]  /*137a0*/  FMUL R15, R2, R15 ;  /* 0x0000000f020f7220 */ /* 0x004fca0000400000 */
[----:B------:R0:W-:Y:S02]  /*137b0*/  STL [R1+0x138], R15 ;  /* 0x0001380f01007387 */ /* 0x0001e40000100800 */
[C---:B0-----:R-:W-:Y:S02]  /*137c0*/  FMUL R15, R2.reuse, R30 ;  /* 0x0000001e020f7220 */ /* 0x041fe40000400000 */
[C---:B---3--:R-:W-:Y:S02]  /*137d0*/  FMUL R18, R2.reuse, R18 ;  /* 0x0000001202127220 */ /* 0x048fe40000400000 */
[C---:B------:R-:W-:Y:S01]  /*137e0*/  FMUL R19, R2.reuse, R19 ;  /* 0x0000001302137220 */ /* 0x040fe20000400000 */
[----:B------:R-:W-:Y:S04]  /*137f0*/  STL.64 [R1+0x7d8], R14 ;  /* 0x0007d80e01007387 */ /* 0x000fe80000100a00 */
[----:B------:R0:W-:Y:S04]  /*13800*/  STL.64 [R1+0x7d0], R12 ;  /* 0x0007d00c01007387 */ /* 0x0001e80000100a00 */
[----:B------:R-:W-:Y:S04]  /*13810*/  STL.64 [R1+0x7f0], R18 ;  /* 0x0007f01201007387 */ /* 0x000fe80000100a00 */
[----:B------:R-:W-:Y:S04]  /*13820*/  STL.64 [R1+0x7e8], R16 ;  /* 0x0007e81001007387 */ /* 0x000fe80000100a00 */
[----:B------:R-:W2:Y:S01]  /*13830*/  LDL.LU R30, [R1+0x398] ;  /* 0x00039800011e7983 */ /* 0x000ea20000300800 */
[----:B----4-:R-:W-:-:S02]  /*13840*/  FMUL R22, R2, R22 ;  /* 0x0000001602167220 */ /* 0x010fc40000400000 */
[----:B------:R-:W-:-:S05]  /*13850*/  FMUL R23, R2, R23 ;  /* 0x0000001702177220 */ /* 0x000fca0000400000 */
[----:B------:R-:W-:Y:S04]  /*13860*/  STL.64 [R1+0x800], R22 ;  /* 0x0008001601007387 */ /* 0x000fe80000100a00 */
[----:B------:R1:W-:Y:S01]  /*13870*/  STL.64 [R1+0x7f8], R20 ;  /* 0x0007f81401007387 */ /* 0x0003e20000100a00 */
[----:B------:R-:W-:-:S03]  /*13880*/  FMUL R27, R2, R3 ;  /* 0x00000003021b7220 */ /* 0x000fc60000400000 */
[----:B------:R-:W3:Y:S04]  /*13890*/  LDL.LU R3, [R1+0x39c] ;  /* 0x00039c0001037983 */ /* 0x000ee80000300800 */
[----:B0-----:R-:W4:Y:S04]  /*138a0*/  LDL.LU R12, [R1+0x5a0] ;  /* 0x0005a000010c7983 */ /* 0x001f280000300800 */
[----:B-1----:R-:W4:Y:S04]  /*138b0*/  LDL.LU R20, [R1+0x324] ;  /* 0x0003240001147983 */ /* 0x002f280000300800 */
[----:B------:R-:W4:Y:S04]  /*138c0*/  LDL.LU R21, [R1+0x320] ;  /* 0x0003200001157983 */ /* 0x000f280000300800 */
[----:B------:R-:W4:Y:S01]  /*138d0*/  LDL.LU R22, [R1+0x318] ;  /* 0x0003180001167983 */ /* 0x000f220000300800 */
[----:B------:R-:W-:-:S03]  /*138e0*/  FMUL R26, R2, R26 ;  /* 0x0000001a021a7220 */ /* 0x000fc60000400000 */
        /* <DEDUP_REMOVED lines=8> */
[----:B------:R0:W-:Y:S01]  /*13970*/  STL.64 [R1+0x810], R26 ;  /* 0x0008101a01007387 */ /* 0x0001e20000100a00 */
[----:B------:R-:W-:-:S03]  /*13980*/  FMUL R0, R2, R0 ;  /* 0x0000000002007220 */ /* 0x000fc60000400000 */
[----:B0-----:R-:W4:Y:S04]  /*13990*/  LDL.LU R26, [R1+0x4f4] ;  /* 0x0004f400011a7983 */ /* 0x001f280000300800 */
[----:B------:R-:W4:Y:S01]  /*139a0*/  LDL.LU R27, [R1+0x328] ;  /* 0x00032800011b7983 */ /* 0x000f220000300800 */
[----:B--2---:R-:W-:-:S03]  /*139b0*/  FMUL R30, R2, R30 ;  /* 0x0000001e021e7220 */ /* 0x004fc60000400000 */
[----:B------:R0:W-:Y:S04]  /*139c0*/  STL.64 [R1+0x808], R24 ;  /* 0x0008081801007387 */ /* 0x0001e80000100a00 */
[----:B0-----:R-:W2:Y:S04]  /*139d0*/  LDL.LU R24, [R1+0x4e4] ;  /* 0x0004e40001187983 */ /* 0x001ea80000300800 */
[----:B------:R-:W2:Y:S01]  /*139e0*/  LDL.LU R25, [R1+0x4e8] ;  /* 0x0004e80001197983 */ /* 0x000ea20000300800 */
[----:B---3--:R-:W-:-:S03]  /*139f0*/  FMUL R31, R2, R3 ;  /* 0x00000003021f7220 */ /* 0x008fc60000400000 */
[----:B------:R-:W3:Y:S04]  /*13a00*/  LDL.LU R2, [R1+0x4ec] ;  /* 0x0004ec0001027983 */ /* 0x000ee80000300800 */
[----:B------:R0:W-:Y:S04]  /*13a10*/  STL.64 [R1+0x820], R30 ;  /* 0x0008201e01007387 */ /* 0x0001e80000100a00 */
[----:B0-----:R-:W2:Y:S04]  /*13a20*/  LDL.LU R30, [R1+0x50c] ;  /* 0x00050c00011e7983 */ /* 0x001ea80000300800 */
[----:B------:R-:W2:Y:S04]  /*13a30*/  LDL.LU R31, [R1+0x508] ;  /* 0x00050800011f7983 */ /* 0x000ea80000300800 */
[----:B------:R-:W0:Y:S01]  /*13a40*/  S2R R3, SR_TID.X ;  /* 0x0000000000037919 */ /* 0x000e220000002100 */
[----:B----4-:R-:W-:Y:S01]  /*13a50*/  FFMA R12, R60, R12, R47 ;  /* 0x0000000c3c0c7223 */ /* 0x010fe2000000002f */
[----:B------:R-:W-:Y:S01]  /*13a60*/  F2FP.BF16.PACK_AB R33, R33, R26 ;  /* 0x0000001a2121723e */ /* 0x000fe200000010ff */
[----:B0-----:R-:W-:-:S05]  /*13a70*/  IMAD.SHL.U32 R26, R3, 0x2, RZ ;  /* 0x00000002031a7824 */ /* 0x001fca00078e00ff */
[----:B------:R-:W-:Y:S01]  /*13a80*/  LOP3.LUT R26, R26, 0x38, RZ, 0xc0, !PT ;  /* 0x000000381a1a7812 */ /* 0x000fe200078ec0ff */
[----:B------:R-:W-:Y:S04]  /*13a90*/  STL.64 [R1+0x818], R28 ;  /* 0x0008181c01007387 */ /* 0x000fe80000100a00 */
[----:B------:R0:W-:Y:S02]  /*13aa0*/  STL [R1+0x5a0], R12 ;  /* 0x0005a00c01007387 */ /* 0x0001e40000100800 */
[----:B0-----:R-:W-:Y:S02]  /*13ab0*/  SHF.L.U32 R12, R3, 0x1, RZ ;  /* 0x00000001030c7819 */ /* 0x001fe400000006ff */
[----:B------:R-:W-:-:S04]  /*13ac0*/  SHF.R.S32.HI R3, RZ, 0x6, R3 ;  /* 0x00000006ff037819 */ /* 0x000fc80000011403 */
[----:B------:R-:W-:-:S04]  /*13ad0*/  SGXT R3, R3, 0x1 ;  /* 0x000000010303781a */ /* 0x000fc80000000200 */
[----:B------:R-:W-:-:S04]  /*13ae0*/  LOP3.LUT R3, R3, 0x90, RZ, 0xc0, !PT ;  /* 0x0000009003037812 */ /* 0x000fc800078ec0ff */
[----:B------:R-:W-:Y:S02]  /*13af0*/  LOP3.LUT R3, R3, 0x17e, R12, 0x78, !PT ;  /* 0x0000017e03037812 */ /* 0x000fe400078e780c */
[----:B------:R-:W-:Y:S01]  /*13b00*/  LDS R12, [R26+0x203c0] ;  /* 0x0203c0001a0c7984 */ /* 0x000fe20000000800 */
[----:B---3--:R-:W-:Y:S02]  /*13b10*/  F2FP.BF16.PACK_AB R32, R32, R2 ;  /* 0x000000022020723e */ /* 0x008fe400000010ff */
[----:B--2---:R-:W-:Y:S02]  /*13b20*/  F2FP.BF16.PACK_AB R2, R24, R25 ;  /* 0x000000191802723e */ /* 0x004fe400000010ff */
[----:B------:R-:W0:Y:S04]  /*13b30*/  LDS R24, [R26+0x20340] ;  /* 0x020340001a187984 */ /* 0x000e280000000800 */
[----:B0-----:R-:W-:Y:S04]  /*13b40*/  STL [R1+0x4ec], R24 ;  /* 0x0004ec1801007387 */ /* 0x001fe80000100800 */
[----:B------:R-:W0:Y:S04]  /*13b50*/  LDS R24, [R26+0x20380] ;  /* 0x020380001a187984 */ /* 0x000e280000000800 */
[----:B------:R-:W-:Y:S06]  /*13b60*/  BAR.SYNC.DEFER_BLOCKING 0x0 ;  /* 0x0000000000007b1d */ /* 0x000fec0000010000 */
        /* <DEDUP_REMOVED lines=11> */
[----:B0-----:R-:W-:Y:S04]  /*13c20*/  STL [R1+0x4e8], R24 ;  /* 0x0004e81801007387 */ /* 0x001fe80000100800 */
[----:B------:R-:W-:Y:S04]  /*13c30*/  STS.U16 [R3+0x21600], R15 ;  /* 0x0216000f03007388 */ /* 0x000fe80000000400 */
[----:B------:R-:W-:Y:S04]  /*13c40*/  STL [R1+0x4e4], R12 ;  /* 0x0004e40c01007387 */ /* 0x000fe80000100800 */
[----:B------:R0:W-:Y:S04]  /*13c50*/  STS.U16 [R3+0x21800], R11 ;  /* 0x0218000b03007388 */ /* 0x0001e80000000400 */
[----:B------:R1:W-:Y:S04]  /*13c60*/  STS.U16 [R3+0x21a00], R8 ;  /* 0x021a000803007388 */ /* 0x0003e80000000400 */
[----:B------:R2:W-:Y:S04]  /*13c70*/  STS.U16 [R3+0x21c00], R9 ;  /* 0x021c000903007388 */ /* 0x0005e80000000400 */
[----:B0-----:R-:W3:Y:S04]  /*13c80*/  LDL.LU R11, [R1+0x9d8] ;  /* 0x0009d800010b7983 */ /* 0x001ee80000300800 */
[----:B-1----:R-:W4:Y:S04]  /*13c90*/  LDL.LU R8, [R1+0x9d4] ;  /* 0x0009d40001087983 */ /* 0x002f280000300800 */
[----:B--2---:R-:W2:Y:S04]  /*13ca0*/  LDL.LU R9, [R1+0x9d0] ;  /* 0x0009d00001097983 */ /* 0x004ea80000300800 */
[----:B------:R0:W-:Y:S04]  /*13cb0*/  STS.U16 [R3+0x21e00], R4 ;  /* 0x021e000403007388 */ /* 0x0001e80000000400 */
[----:B------:R1:W-:Y:S04]  /*13cc0*/  STS.U16 [R3+0x22000], R10 ;  /* 0x0220000a03007388 */ /* 0x0003e80000000400 */
[----:B------:R1:W-:Y:S04]  /*13cd0*/  STS.U16 [R3+0x22200], R7 ;  /* 0x0222000703007388 */ /* 0x0003e80000000400 */
[----:B0-----:R-:W2:Y:S04]  /*13ce0*/  LDL.LU R4, [R1+0x9cc] ;  /* 0x0009cc0001047983 */ /* 0x001ea80000300800 */
[----:B-1----:R-:W2:Y:S04]  /*13cf0*/  LDL.LU R10, [R1+0x9c8] ;  /* 0x0009c800010a7983 */ /* 0x002ea80000300800 */
[----:B------:R-:W2:Y:S04]  /*13d00*/  LDL.LU R7, [R1+0x9c4] ;  /* 0x0009c40001077983 */ /* 0x000ea80000300800 */
[----:B------:R0:W-:Y:S04]  /*13d10*/  STS.U16 [R3+0x22400], R6 ;  /* 0x0224000603007388 */ /* 0x0001e80000000400 */
[----:B------:R1:W-:Y:S04]  /*13d20*/  STS.U16 [R3+0x22600], R5 ;  /* 0x0226000503007388 */ /* 0x0003e80000000400 */
[----:B0-----:R-:W2:Y:S04]  /*13d30*/  LDL.LU R6, [R1+0x9c0] ;  /* 0x0009c00001067983 */ /* 0x001ea80000300800 */
[----:B-1----:R-:W2:Y:S04]  /*13d40*/  LDL.LU R5, [R1+0x9bc] ;  /* 0x0009bc0001057983 */ /* 0x002ea80000300800 */
[----:B------:R-:W2:Y:S04]  /*13d50*/  LDL R47, [R1+0x31c] ;  /* 0x00031c00012f7983 */ /* 0x000ea80000100800 */
[----:B------:R-:W-:Y:S04]  /*13d60*/  STS.U16 [R3+0x22800], R59 ;  /* 0x0228003b03007388 */ /* 0x000fe80000000400 */
[----:B------:R-:W-:Y:S04]  /*13d70*/  STS.U16 [R3+0x22a00], R58 ;  /* 0x022a003a03007388 */ /* 0x000fe80000000400 */
[----:B------:R-:W-:Y:S04]  /*13d80*/  STS.U16 [R3+0x22c00], R57 ;  /* 0x022c003903007388 */ /* 0x000fe80000000400 */
[----:B------:R-:W-:Y:S04]  /*13d90*/  STS.U16 [R3+0x22e00], R56 ;  /* 0x022e003803007388 */ /* 0x000fe80000000400 */
[----:B------:R-:W-:Y:S04]  /*13da0*/  STS.U16 [R3+0x23000], R55 ;  /* 0x0230003703007388 */ /* 0x000fe80000000400 */
[----:B------:R-:W3:Y:S04]  /*13db0*/  LDL.LU R12, [R1] ;  /* 0x00000000010c7983 */ /* 0x000ee80000300800 */
[----:B------:R-:W-:Y:S04]  /*13dc0*/  STS.U16 [R3+0x23200], R54 ;  /* 0x0232003603007388 */ /* 0x000fe80000000400 */
[----:B------:R-:W3:Y:S04]  /*13dd0*/  LDL.LU R13, [R1+0x4] ;  /* 0x00000400010d7983 */ /* 0x000ee80000300800 */
        /* <DEDUP_REMOVED lines=10> */
[----:B------:R0:W-:Y:S04]  /*13e80*/  STS.U16 [R3+0x23e00], R48 ;  /* 0x023e003003007388 */ /* 0x0001e80000000400 */
[----:B------:R-:W3:Y:S04]  /*13e90*/  LDL.LU R23, [R1+0x2c] ;  /* 0x00002c0001177983 */ /* 0x000ee80000300800 */
[----:B0-----:R-:W3:Y:S04]  /*13ea0*/  LDL R48, [R1+0x52c] ;  /* 0x00052c0001307983 */ /* 0x001ee80000100800 */
[----:B------:R-:W4:Y:S04]  /*13eb0*/  LDL.LU R24, [R1+0x30] ;  /* 0x0000300001187983 */ /* 0x000f280000300800 */
[----:B------:R-:W4:Y:S01]  /*13ec0*/  LDL.LU R25, [R1+0x34] ;  /* 0x0000340001197983 */ /* 0x000f220000300800 */
[----:B------:R-:W-:-:S03]  /*13ed0*/  F2FP.BF16.PACK_AB R35, R30, R35 ;  /* 0x000000231e23723e */ /* 0x000fc600000010ff */
[----:B------:R-:W4:Y:S01]  /*13ee0*/  LDL.LU R26, [R1+0x38] ;  /* 0x00003800011a7983 */ /* 0x000f220000300800 */
[----:B------:R-:W-:-:S03]  /*13ef0*/  F2FP.BF16.PACK_AB R34, R34, R31 ;  /* 0x0000001f2222723e */ /* 0x000fc600000010ff */
        /* <DEDUP_REMOVED lines=9> */
[----:B------:R-:W4:Y:S04]  /*13f90*/  LDL R3, [R1+0x4f0] ;  /* 0x0004f00001037983 */ /* 0x000f280000100800 */
[----:B--2---:R-:W-:Y:S04]  /*13fa0*/  STS [R47+0x24000], R46 ;  /* 0x0240002e2f007388 */ /* 0x004fe80000000800 */
[----:B------:R-:W-:Y:S04]  /*13fb0*/  STS [R47+0x24100], R45 ;  /* 0x0241002d2f007388 */ /* 0x000fe80000000800 */
        /* <DEDUP_REMOVED lines=14> */
[----:B------:R-:W-:Y:S06]  /*140a0*/  BAR.SYNC.DEFER_BLOCKING 0x0 ;  /* 0x0000000000007b1d */ /* 0x000fec0000010000 */
[----:B---3--:R-:W-:Y:S04]  /*140b0*/  LDSM.16.M88.4 R36, [R48+0x20000] ;  /* 0x020000003024783b */ /* 0x008fe80000000200 */
[----:B------:R-:W-:Y:S04]  /*140c0*/  LDSM.16.M88.4 R40, [R48+0x21000] ;  /* 0x021000003028783b */ /* 0x000fe80000000200 */
[----:B------:R-:W-:Y:S04]  /*140d0*/  LDSM.16.M88.4 R44, [R48+0x22000] ;  /* 0x02200000302c783b */ /* 0x000fe80000000200 */
[----:B------:R-:W-:Y:S04]  /*140e0*/  LDSM.16.M88.4 R48, [R48+0x23000] ;  /* 0x023000003030783b */ /* 0x000fe80000000200 */
[----:B----4-:R-:W0:Y:S04]  /*140f0*/  LDSM.16.M88.4 R32, [R3+0x24000] ;  /* 0x024000000320783b */ /* 0x010e280000000200 */
[----:B------:R-:W1:Y:S04]  /*14100*/  LDSM.16.M88.4 R56, [R3+0x24400] ;  /* 0x024400000338783b */ /* 0x000e680000000200 */
[----:B------:R-:W-:Y:S01]  /*14110*/  LDSM.16.M88.4 R52, [R3+0x24200] ;  /* 0x024200000334783b */ /* 0x000fe20000000200 */
[C---:B0-----:R-:W-:Y:S08]  /*14120*/  HMMA.16816.F32.BF16 R28, R32.reuse, R36, R28 ;  /* 0x00000024201c723c */ /* 0x041ff0000004181c */
[C---:B------:R-:W-:Y:S08]  /*14130*/  HMMA.16816.F32.BF16 R24, R32.reuse, R38, R24 ;  /* 0x000000262018723c */ /* 0x040ff00000041818 */
[C---:B------:R-:W-:Y:S08]  /*14140*/  HMMA.16816.F32.BF16 R20, R32.reuse, R40, R20 ;  /* 0x000000282014723c */ /* 0x040ff00000041814 */
[C---:B------:R-:W-:Y:S08]  /*14150*/  HMMA.16816.F32.BF16 R16, R32.reuse, R42, R16 ;  /* 0x0000002a2010723c */ /* 0x040ff00000041810 */
[----:B------:R-:W-:Y:S01]  /*14160*/  HMMA.16816.F32.BF16 R12, R32, R44, R12 ;  /* 0x0000002c200c723c */ /* 0x000fe2000004180c */
[----:B-1----:R-:W-:Y:S04]  /*14170*/  STL.64 [R1+0x910], R58 ;  /* 0x0009103a01007387 */ /* 0x002fe80000100a00 */
[----:B------:R-:W-:Y:S04]  /*14180*/  STL.64 [R1+0x908], R56 ;  /* 0x0009083801007387 */ /* 0x000fe80000100a00 */
[----:B------:R-:W-:Y:S04]  /*14190*/  STL.64 [R1+0x2f0], R28 ;  /* 0x0002f01c01007387 */ /* 0x000fe80000100a00 */
[----:B------:R-:W-:Y:S04]  /*141a0*/  STL.64 [R1+0x2f8], R30 ;  /* 0x0002f81e01007387 */ /* 0x000fe80000100a00 */
[----:B------:R-:W-:Y:S04]  /*141b0*/  STL.64 [R1+0x360], R24 ;  /* 0x0003601801007387 */ /* 0x000fe80000100a00 */
[----:B------:R-:W-:Y:S04]  /*141c0*/  STL.64 [R1+0x368], R26 ;  /* 0x0003681a01007387 */ /* 0x000fe80000100a00 */
[----:B------:R-:W-:Y:S04]  /*141d0*/  STL.64 [R1+0x940], R42 ;  /* 0x0009402a01007387 */ /* 0x000fe80000100a00 */
[----:B------:R0:W-:Y:S04]  /*141e0*/  STL.64 [R1+0x350], R20 ;  /* 0x0003501401007387 */ /* 0x0001e80000100a00 */
[----:B------:R1:W-:Y:S04]  /*141f0*/  STL.64 [R1+0x358], R22 ;  /* 0x0003581601007387 */ /* 0x0003e80000100a00 */
[----:B------:R-:W-:Y:S04]  /*14200*/  STL.64 [R1+0x938], R40 ;  /* 0x0009382801007387 */ /* 0x000fe80000100a00 */
[----:B------:R-:W-:Y:S01]  /*14210*/  STL.64 [R1+0x340], R16 ;  /* 0x0003401001007387 */ /* 0x000fe20000100a00 */
[----:B0-----:R-:W-:-:S03]  /*14220*/  IMAD.MOV.U32 R20, RZ, RZ, R6 ;  /* 0x000000ffff147224 */ /* 0x001fc600078e0006 */
[----:B------:R-:W-:Y:S04]  /*14230*/  STL.64 [R1+0x348], R18 ;  /* 0x0003481201007387 */ /* 0x000fe80000100a00 */
[----:B------:R-:W2:Y:S04]  /*14240*/  LDL.LU R6, [R1+0x9b8] ;  /* 0x0009b80001067983 */ /* 0x000ea80000300800 */
[----:B------:R-:W-:Y:S04]  /*14250*/  STL.64 [R1+0x330], R12 ;  /* 0x0003300c01007387 */ /* 0x000fe80000100a00 */
[----:B------:R-:W-:Y:S04]  /*14260*/  STL.64 [R1+0x338], R14 ;  /* 0x0003380e01007387 */ /* 0x000fe80000100a00 */
[----:B------:R-:W3:Y:S01]  /*14270*/  LDL.LU R21, [R1+0x84] ;  /* 0x0000840001157983 */ /* 0x000ee20000300800 */
[----:B-1----:R-:W-:Y:S01]  /*14280*/  MOV R22, R8 ;  /* 0x0000000800167202 */ /* 0x002fe20000000f00 */
[----:B------:R-:W-:-:S02]  /*14290*/  IMAD.MOV.U32 R23, RZ, RZ, R11 ;  /* 0x000000ffff177224 */ /* 0x000fc400078e000b */
[----:B------:R-:W4:Y:S04]  /*142a0*/  LDL.LU R8, [R1+0x9b4] ;  /* 0x0009b40001087983 */ /* 0x000f280000300800 */
[----:B------:R-:W4:Y:S01]  /*142b0*/  LDL.LU R11, [R1+0x9b0] ;  /* 0x0009b000010b7983 */ /* 0x000f220000300800 */
[----:B------:R-:W-:-:S03]  /*142c0*/  MOV R28, R5 ;  /* 0x00000005001c7202 */ /* 0x000fc60000000f00 */
[----:B------:R0:W-:Y:S01]  /*142d0*/  STL.64 [R1+0x920], R22 ;  /* 0x0009201601007387 */ /* 0x0001e20000100a00 */
[----:B--2---:R-:W-:-:S03]  /*142e0*/  IMAD.MOV.U32 R29, RZ, RZ, R6 ;  /* 0x000000ffff1d7224 */ /* 0x004fc600078e0006 */
[----:B---3--:R1:W-:Y:S04]  /*142f0*/  STL.64 [R1+0x918], R20 ;  /* 0x0009181401007387 */ /* 0x0083e80000100a00 */
[----:B------:R-:W2:Y:S04]  /*14300*/  LDL.LU R5, [R1+0x9ac] ;  /* 0x0009ac0001057983 */ /* 0x000ea80000300800 */
[----:B------:R-:W3:Y:S01]  /*14310*/  LDL.LU R6, [R1+0x9a8] ;  /* 0x0009a80001067983 */ /* 0x000ee20000300800 */
[----:B------:R-:W-:Y:S01]  /*14320*/  MOV R30, R7 ;  /* 0x00000007001e7202 */ /* 0x000fe20000000f00 */
[----:B------:R-:W-:-:S02]  /*14330*/  IMAD.MOV.U32 R31, RZ, RZ, R10 ;  /* 0x000000ffff1f7224 */ /* 0x000fc400078e000a */
[----:B------:R-:W0:Y:S01]  /*14340*/  LDL.LU R7, [R1+0x9a4] ;  /* 0x0009a40001077983 */ /* 0x000e220000300800 */
[----:B----4-:R-:W-:Y:S01]  /*14350*/  MOV R24, R11 ;  /* 0x0000000b00187202 */ /* 0x010fe20000000f00 */
[----:B------:R-:W-:Y:S02]  /*14360*/  IMAD.MOV.U32 R27, RZ, RZ, R9 ;  /* 0x000000ffff1b7224 */ /* 0x000fe400078e0009 */
[----:B------:R-:W4:Y:S01]  /*14370*/  LDL.LU R10, [R1+0x9a0] ;  /* 0x0009a000010a7983 */ /* 0x000f220000300800 */
[----:B------:R-:W-:Y:S01]  /*14380*/  MOV R26, R4 ;  /* 0x00000004001a7202 */ /* 0x000fe20000000f00 */
[----:B------:R-:W-:Y:S02]  /*14390*/  IMAD.MOV.U32 R25, RZ, RZ, R8 ;  /* 0x000000ffff197224 */ /* 0x000fe400078e0008 */
[----:B------:R0:W-:Y:S04]  /*143a0*/  STL.64 [R1+0x930], R30 ;  /* 0x0009301e01007387 */ /* 0x0001e80000100a00 */
[----:B------:R0:W-:Y:S04]  /*143b0*/  STL.64 [R1+0x928], R28 ;  /* 0x0009281c01007387 */ /* 0x0001e80000100a00 */
[----:B------:R-:W4:Y:S04]  /*143c0*/  LDL.LU R11, [R1+0x99c] ;  /* 0x00099c00010b7983 */ /* 0x000f280000300800 */
[----:B------:R-:W4:Y:S04]  /*143d0*/  LDL.LU R8, [R1+0x998] ;  /* 0x0009980001087983 */ /* 0x000f280000300800 */
[----:B------:R-:W4:Y:S04]  /*143e0*/  LDL.LU R4, [R1+0x994] ;  /* 0x0009940001047983 */ /* 0x000f280000300800 */
[----:B------:R-:W4:Y:S04]  /*143f0*/  LDL.LU R9, [R1+0x990] ;  /* 0x0009900001097983 */ /* 0x000f280000300800 */
[----:B------:R0:W-:Y:S04]  /*14400*/  STL.64 [R1+0x950], R26 ;  /* 0x0009501a01007387 */ /* 0x0001e80000100a00 */
[----:B------:R0:W-:Y:S04]  /*14410*/  STL.64 [R1+0x948], R24 ;  /* 0x0009481801007387 */ /* 0x0001e80000100a00 */
[----:B------:R-:W4:Y:S04]  /*14420*/  LDL.LU R56, [R1+0xe0] ;  /* 0x0000e00001387983 */ /* 0x000f280000300800 */
[----:B------:R-:W4:Y:S01]  /*14430*/  LDL.LU R57, [R1+0xe4] ;  /* 0x0000e40001397983 */ /* 0x000f220000300800 */
[----:B--2---:R-:W-:Y:S01]  /*14440*/  IMAD.MOV.U32 R59, RZ, RZ, R5 ;  /* 0x000000ffff3b7224 */ /* 0x004fe200078e0005 */
[----:B---3--:R-:W-:-:S02]  /*14450*/  MOV R58, R6 ;  /* 0x00000006003a7202 */ /* 0x008fc40000000f00 */
[----:B------:R-:W2:Y:S04]  /*14460*/  LDL.LU R6, [R1+0x98c] ;  /* 0x00098c0001067983 */ /* 0x000ea80000300800 */
[----:B------:R-:W3:Y:S01]  /*14470*/  LDL.LU R5, [R1+0x988] ;  /* 0x0009880001057983 */ /* 0x000ee20000300800 */
[----:B0-----:R-:W-:Y:S01]  /*14480*/  IMAD.MOV.U32 R23, RZ, RZ, R7 ;  /* 0x000000ffff177224 */ /* 0x001fe200078e0007 */
[----:B----4-:R-:W-:Y:S02]  /*14490*/  MOV R22, R10 ;  /* 0x0000000a00167202 */ /* 0x010fe40000000f00 */
[----:B-1----:R-:W4:Y:S04]  /*144a0*/  LDL.LU R20, [R1+0xf0] ;  /* 0x0000f00001147983 */ /* 0x002f280000300800 */
[----:B------:R-:W4:Y:S04]  /*144b0*/  LDL.LU R21, [R1+0xf4] ;  /* 0x0000f40001157983 */ /* 0x000f280000300800 */
[----:B------:R-:W4:Y:S04]  /*144c0*/  LDL.LU R10, [R1+0x984] ;  /* 0x00098400010a7983 */ /* 0x000f280000300800 */
[----:B------:R-:W4:Y:S01]  /*144d0*/  LDL.LU R7, [R1+0x980] ;  /* 0x0009800001077983 */ /* 0x000f220000300800 */
[----:B------:R-:W-:-:S03]  /*144e0*/  IMAD.MOV.U32 R30, RZ, RZ, R8 ;  /* 0x000000ffff1e7224 */ /* 0x000fc600078e0008 */
[----:B------:R-:W4:Y:S01]  /*144f0*/  LDL.LU R28, [R1+0x100] ;  /* 0x00010000011c7983 */ /* 0x000f220000300800 */
[----:B---3--:R-:W-:-:S03]  /*14500*/  MOV R29, R5 ;  /* 0x00000005001d7202 */ /* 0x008fc60000000f00 */
[----:B------:R-:W3:Y:S04]  /*14510*/  LDL.LU R5, [R1+0x97c] ;  /* 0x00097c0001057983 */ /* 0x000ee80000300800 */
[----:B------:R-:W3:Y:S01]  /*14520*/  LDL.LU R8, [R1+0x978] ;  /* 0x0009780001087983 */ /* 0x000ee20000300800 */
[----:B------:R-:W-:Y:S01]  /*14530*/  MOV R31, R11 ;  /* 0x0000000b001f7202 */ /* 0x000fe20000000f00 */
[----:B--2---:R-:W-:Y:S02]  /*14540*/  IMAD.MOV.U32 R26, RZ, RZ, R6 ;  /* 0x000000ffff1a7224 */ /* 0x004fe400078e0006 */
[----:B------:R-:W2:Y:S01]  /*14550*/  LDL.LU R11, [R1+0x974] ;  /* 0x00097400010b7983 */ /* 0x000ea20000300800 */
[----:B----4-:R-:W-:-:S03]  /*14560*/  IMAD.MOV.U32 R24, RZ, RZ, R10 ;  /* 0x000000ffff187224 */ /* 0x010fc600078e000a */
[----:B------:R-:W2:Y:S01]  /*14570*/  LDL.LU R10, [R1+0x970] ;  /* 0x00097000010a7983 */ /* 0x000ea20000300800 */
[----:B------:R-:W-:-:S03]  /*14580*/  MOV R25, R7 ;  /* 0x0000000700197202 */ /* 0x000fc60000000f00 */
[----:B------:R-:W4:Y:S01]  /*14590*/  LDL.LU R7, [R1+0x96c] ;  /* 0x00096c0001077983 */ /* 0x000f220000300800 */
[----:B------:R-:W-:-:S03]  /*145a0*/  MOV R27, R9 ;  /* 0x00000009001b7202 */ /* 0x000fc60000000f00 */
[----:B------:R-:W4:Y:S01]  /*145b0*/  LDL.LU R6, [R1+0x968] ;  /* 0x0009680001067983 */ /* 0x000f220000300800 */
[----:B------:R-:W-:-:S03]  /*145c0*/  IMAD.MOV.U32 R42, RZ, RZ, R4 ;  /* 0x000000ffff2a7224 */ /* 0x000fc600078e0004 */
[----:B------:R-:W2:Y:S01]  /*145d0*/  LDL.LU R9, [R1+0x964] ;  /* 0x0009640001097983 */ /* 0x000ea20000300800 */
[----:B---3--:R-:W-:Y:S01]  /*145e0*/  MOV R41, R5 ;  /* 0x0000000500297202 */ /* 0x008fe20000000f00 */
[----:B------:R-:W-:Y:S02]  /*145f0*/  IMAD.MOV.U32 R40, RZ, RZ, R8 ;  /* 0x000000ffff287224 */ /* 0x000fe400078e0008 */
[----:B------:R-:W2:Y:S04]  /*14600*/  LDL.LU R8, [R1+0x960] ;  /* 0x0009600001087983 */ /* 0x000ea80000300800 */
[----:B------:R-:W4:Y:S04]  /*14610*/  LDL.LU R5, [R1+0x95c] ;  /* 0x00095c0001057983 */ /* 0x000f280000300800 */
[----:B------:R-:W4:Y:S04]  /*14620*/  LDL.LU R4, [R1+0x958] ;  /* 0x0009580001047983 */ /* 0x000f280000300800 */
[----:B------:R-:W3:Y:S04]  /*14630*/  LDL.LU R43, [R1+0x11c] ;  /* 0x00011c00012b7983 */ /* 0x000ee80000300800 */
[----:B------:R-:W2:Y:S04]  /*14640*/  LDL.LU R16, [R1+0x70] ;  /* 0x0000700001107983 */ /* 0x000ea80000300800 */
[----:B------:R-:W3:Y:S04]  /*14650*/  LDL.LU R17, [R1+0x74] ;  /* 0x0000740001117983 */ /* 0x000ee80000300800 */
[----:B------:R-:W3:Y:S04]  /*14660*/  LDL.LU R18, [R1+0x78] ;  /* 0x0000780001127983 */ /* 0x000ee80000300800 */
[----:B------:R-:W3:Y:S01]  /*14670*/  LDL.LU R19, [R1+0x7c] ;  /* 0x00007c0001137983 */ /* 0x000ee20000300800 */
[C---:B----4-:R-:W-:Y:S08]  /*14680*/  HMMA.16816.F32.BF16 R12, R32.reuse, R46, R4 ;  /* 0x0000002e200c723c */ /* 0x050ff00000041804 */
[----:B--2---:R-:W-:Y:S01]  /*14690*/  HMMA.16816.F32.BF16 R4, R32, R48, R8 ;  /* 0x000000302004723c */ /* 0x004fe20000041808 */
[----:B------:R-:W2:Y:S11]  /*146a0*/  LDL.LU R8, [R1+0x50] ;  /* 0x0000500001087983 */ /* 0x000eb60000300800 */
[----:B------:R-:W-:Y:S03]  /*146b0*/  @!UPT UIADD3 URZ, URZ, URZ, URZ ;  /* 0x0000003f3f3ff290 */ /* 0x000fe6000fffe03f */
[----:B------:R0:W-:Y:S04]  /*146c0*/  STL.64 [R1+0x320], R12 ;  /* 0x0003200c01007387 */ /* 0x0001e80000100a00 */
[----:B------:R1:W-:Y:S04]  /*146d0*/  STL.64 [R1+0x328], R14 ;  /* 0x0003280e01007387 */ /* 0x0003e80000100a00 */
[----:B------:R-:W-:Y:S04]  /*146e0*/  STL.64 [R1+0x300], R4 ;  /* 0x0003000401007387 */ /* 0x000fe80000100a00 */
[----:B------:R-:W-:Y:S04]  /*146f0*/  STL.64 [R1+0x308], R6 ;  /* 0x0003080601007387 */ /* 0x000fe80000100a00 */
[----:B------:R-:W2:Y:S04]  /*14700*/  LDL.LU R9, [R1+0x54] ;  /* 0x0000540001097983 */ /* 0x000ea80000300800 */
[----:B------:R-:W2:Y:S04]  /*14710*/  LDL.LU R10, [R1+0x58] ;  /* 0x00005800010a7983 */ /* 0x000ea80000300800 */
[----:B------:R-:W2:Y:S04]  /*14720*/  LDL.LU R11, [R1+0x5c] ;  /* 0x00005c00010b7983 */ /* 0x000ea80000300800 */
[----:B------:R-:W4:Y:S04]  /*14730*/  LDSM.16.M88.4 R4, [R3+0x24600] ;  /* 0x024600000304783b */ /* 0x000f280000000200 */
[----:B0-----:R-:W2:Y:S04]  /*14740*/  LDL.LU R12, [R1+0x60] ;  /* 0x00006000010c7983 */ /* 0x001ea80000300800 */
[----:B------:R-:W2:Y:S04]  /*14750*/  LDL.LU R13, [R1+0x64] ;  /* 0x00006400010d7983 */ /* 0x000ea80000300800 */
[----:B-1----:R-:W2:Y:S04]  /*14760*/  LDL.LU R14, [R1+0x68] ;  /* 0x00006800010e7983 */ /* 0x002ea80000300800 */
[----:B------:R-:W2:Y:S04]  /*14770*/  LDL.LU R15, [R1+0x6c] ;  /* 0x00006c00010f7983 */ /* 0x000ea80000300800 */
[----:B----4-:R-:W-:Y:S04]  /*14780*/  STL.64 [R1+0x8e0], R6 ;  /* 0x0008e00601007387 */ /* 0x010fe80000100a00 */
[----:B------:R0:W-:Y:S04]  /*14790*/  STL.64 [R1+0x8d8], R4 ;  /* 0x0008d80401007387 */ /* 0x0001e80000100a00 */
[----:B0-----:R-:W4:Y:S04]  /*147a0*/  LDL.LU R4, [R1+0xb0] ;  /* 0x0000b00001047983 */ /* 0x001f280000300800 */
[----:B------:R-:W4:Y:S04]  /*147b0*/  LDL.LU R5, [R1+0xb4] ;  /* 0x0000b40001057983 */ /* 0x000f280000300800 */
[----:B------:R-:W4:Y:S04]  /*147c0*/  LDL.LU R6, [R1+0xb8] ;  /* 0x0000b80001067983 */ /* 0x000f280000300800 */
[----:B------:R-:W4:Y:S01]  /*147d0*/  LDL.LU R7, [R1+0xbc] ;  /* 0x0000bc0001077983 */ /* 0x000f220000300800 */
[C---:B------:R-:W-:Y:S08]  /*147e0*/  HMMA.16816.F32.BF16 R24, R52.reuse, R36, R24 ;  /* 0x000000243418723c */ /* 0x040ff00000041818 */
[----:B---3--:R-:W-:Y:S08]  /*147f0*/  HMMA.16816.F32.BF16 R40, R52, R38, R40 ;  /* 0x000000263428723c */ /* 0x008ff00000041828 */
[----:B--2---:R-:W-:Y:S01]  /*14800*/  HMMA.16816.F32.BF16 R8, R32, R50, R8 ;  /* 0x000000322008723c */ /* 0x004fe20000041808 */
[----:B------:R-:W2:Y:S11]  /*14810*/  LDL.LU R32, [R1+0xc0] ;  /* 0x0000c00001207983 */ /* 0x000eb60000300800 */
[----:B------:R-:W-:Y:S11]  /*14820*/  @!UPT UIADD3 URZ, URZ, URZ, URZ ;  /* 0x0000003f3f3ff290 */ /* 0x000ff6000fffe03f */
[----:B------:R-:W-:Y:S04]  /*14830*/  STL.64 [R1+0x2e0], R8 ;  /* 0x0002e00801007387 */ /* 0x000fe80000100a00 */
[----:B------:R-:W-:Y:S04]  /*14840*/  STL.64 [R1+0x2e8], R10 ;  /* 0x0002e80a01007387 */ /* 0x000fe80000100a00 */
[----:B------:R-:W0:Y:S04]  /*14850*/  LDSM.16.M88.4 R8, [R3+0x24800] ;  /* 0x024800000308783b */ /* 0x000e280000000200 */
[----:B------:R-:W2:Y:S04]  /*14860*/  LDL.LU R33, [R1+0xc4] ;  /* 0x0000c40001217983 */ /* 0x000ea80000300800 */
[----:B------:R-:W2:Y:S04]  /*14870*/  LDL.LU R34, [R1+0xc8] ;  /* 0x0000c80001227983 */ /* 0x000ea80000300800 */
[----:B------:R-:W2:Y:S04]  /*14880*/  LDL.LU R35, [R1+0xcc] ;  /* 0x0000cc0001237983 */ /* 0x000ea80000300800 */
[----:B0-----:R-:W-:Y:S04]  /*14890*/  STL.64 [R1+0x858], R10 ;  /* 0x0008580a01007387 */ /* 0x001fe80000100a00 */
[----:B------:R0:W-:Y:S04]  /*148a0*/  STL.64 [R1+0x850], R8 ;  /* 0x0008500801007387 */ /* 0x0001e80000100a00 */
[----:B0-----:R-:W3:Y:S04]  /*148b0*/  LDL.LU R8, [R1+0xd0] ;  /* 0x0000d00001087983 */ /* 0x001ee80000300800 */
[----:B------:R-:W3:Y:S04]  /*148c0*/  LDL.LU R9, [R1+0xd4] ;  /* 0x0000d40001097983 */ /* 0x000ee80000300800 */
[----:B------:R-:W3:Y:S04]  /*148d0*/  LDL.LU R10, [R1+0xd8] ;  /* 0x0000d800010a7983 */ /* 0x000ee80000300800 */
[----:B------:R-:W3:Y:S04]  /*148e0*/  LDL.LU R11, [R1+0xdc] ;  /* 0x0000dc00010b7983 */ /* 0x000ee80000300800 */
[----:B------:R-:W-:Y:S04]  /*148f0*/  STL.64 [R1+0x120], R24 ;  /* 0x0001201801007387 */ /* 0x000fe80000100a00 */
[----:B------:R0:W-:Y:S04]  /*14900*/  STL.64 [R1+0x128], R26 ;  /* 0x0001281a01007387 */ /* 0x0001e80000100a00 */
[----:B0-----:R-:W2:Y:S04]  /*14910*/  LDL.LU.64 R26, [R1+0x950] ;  /* 0x00095000011a7983 */ /* 0x001ea80000300a00 */
[----:B------:R-:W2:Y:S04]  /*14920*/  LDL.LU.64 R24, [R1+0x948] ;  /* 0x0009480001187983 */ /* 0x000ea80000300a00 */
[----:B------:R-:W-:Y:S04]  /*14930*/  STL.64 [R1+0x110], R40 ;  /* 0x0001102801007387 */ /* 0x000fe80000100a00 */
[----:B------:R0:W-:Y:S04]  /*14940*/  STL.64 [R1+0x118], R42 ;  /* 0x0001182a01007387 */ /* 0x0001e80000100a00 */
[----:B0-----:R-:W2:Y:S04]  /*14950*/  LDL.LU.64 R42, [R1+0x940] ;  /* 0x00094000012a7983 */ /* 0x001ea80000300a00 */
[----:B------:R-:W2:Y:S01]  /*14960*/  LDL.LU.64 R40, [R1+0x938] ;  /* 0x0009380001287983 */ /* 0x000ea20000300a00 */
[C---:B------:R-:W-:Y:S08]  /*14970*/  HMMA.16816.F32.BF16 R56, R52.reuse, R44, R56 ;  /* 0x0000002c3438723c */ /* 0x040ff00000041838 */
[C---:B----4-:R-:W-:Y:S08]  /*14980*/  HMMA.16816.F32.BF16 R4, R52.reuse, R50, R4 ;  /* 0x000000323404723c */ /* 0x050ff00000041804 */
[C---:B---3--:R-:W-:Y:S08]  /*14990*/  HMMA.16816.F32.BF16 R8, R52.reuse, R46, R8 ;  /* 0x0000002e3408723c */ /* 0x048ff00000041808 */
[C---:B--2---:R-:W-:Y:S08]  /*149a0*/  HMMA.16816.F32.BF16 R20, R52.reuse, R42, R20 ;  /* 0x0000002a3414723c */ /* 0x044ff00000041814 */
[C---:B------:R-:W-:Y:S11]  /*149b0*/  HMMA.16816.F32.BF16 R28, R52.reuse, R40, R28 ;  /* 0x00000028341c723c */ /* 0x040ff6000004181c */
[----:B------:R-:W-:Y:S11]  /*149c0*/  @!UPT UIADD3 URZ, URZ, URZ, URZ ;  /* 0x0000003f3f3ff290 */ /* 0x000ff6000fffe03f */
[----:B------:R-:W-:Y:S01]  /*149d0*/  @!UPT UIADD3 URZ, URZ, URZ, URZ ;  /* 0x0000003f3f3ff290 */ /* 0x000fe2000fffe03f */
[----:B------:R-:W-:Y:S04]  /*149e0*/  STL.64 [R1+0x100], R28 ;  /* 0x0001001c01007387 */ /* 0x000fe80000100a00 */
[----:B------:R0:W-:Y:S04]  /*149f0*/  STL.64 [R1+0x108], R30 ;  /* 0x0001081e01007387 */ /* 0x0001e80000100a00 */
[----:B0-----:R-:W2:Y:S04]  /*14a00*/  LDL.LU.64 R30, [R1+0x930] ;  /* 0x00093000011e7983 */ /* 0x001ea80000300a00 */
[----:B------:R-:W2:Y:S04]  /*14a10*/  LDL.LU.64 R28, [R1+0x928] ;  /* 0x00092800011c7983 */ /* 0x000ea80000300a00 */
[----:B------:R-:W-:Y:S04]  /*14a20*/  STL.64 [R1+0xf0], R20 ;  /* 0x0000f01401007387 */ /* 0x000fe80000100a00 */
[----:B------:R0:W-:Y:S04]  /*14a30*/  STL.64 [R1+0xf8], R22 ;  /* 0x0000f81601007387 */ /* 0x0001e80000100a00 */
[----:B0-----:R-:W3:Y:S04]  /*14a40*/  LDL.LU.64 R22, [R1+0x920] ;  /* 0x0009200001167983 */ /* 0x001ee80000300a00 */
[----:B------:R-:W3:Y:S04]  /*14a50*/  LDL.LU.64 R20, [R1+0x918] ;  /* 0x0009180001147983 */ /* 0x000ee80000300a00 */
[----:B------:R-:W-:Y:S04]  /*14a60*/  STL.64 [R1+0xe0], R56 ;  /* 0x0000e03801007387 */ /* 0x000fe80000100a00 */
[----:B------:R0:W-:Y:S04]  /*14a70*/  STL.64 [R1+0xe8], R58 ;  /* 0x0000e83a01007387 */ /* 0x0001e80000100a00 */
[----:B0-----:R-:W2:Y:S04]  /*14a80*/  LDL.LU.64 R58, [R1+0x910] ;  /* 0x00091000013a7983 */ /* 0x001ea80000300a00 */
[----:B------:R-:W2:Y:S04]  /*14a90*/  LDL.LU.64 R56, [R1+0x908] ;  /* 0x0009080001387983 */ /* 0x000ea80000300a00 */
[----:B------:R-:W-:Y:S04]  /*14aa0*/  STL.64 [R1+0xd0], R8 ;  /* 0x0000d00801007387 */ /* 0x000fe80000100a00 */
[----:B------:R0:W-:Y:S02]  /*14ab0*/  STL.64 [R1+0xd8], R10 ;  /* 0x0000d80a01007387 */ /* 0x0001e40000100a00 */
[----:B0-----:R-:W-:Y:S02]  /*14ac0*/  HMMA.16816.F32.BF16 R8, R52, R48, R32 ;  /* 0x000000303408723c */ /* 0x001fe40000041820 */
[----:B------:R-:W-:Y:S04]  /*14ad0*/  STL.64 [R1+0x900], R50 ;  /* 0x0009003201007387 */ /* 0x000fe80000100a00 */
[----:B------:R-:W0:Y:S11]  /*14ae0*/  LDSM.16.M88.4 R32, [R3+0x24a00] ;  /* 0x024a00000320783b */ /* 0x000e360000000200 */
[----:B------:R-:W-:Y:S06]  /*14af0*/  @!UPT UIADD3 URZ, URZ, URZ, URZ ;  /* 0x0000003f3f3ff290 */ /* 0x000fec000fffe03f */
[----:B------:R-:W-:Y:S04]  /*14b00*/  STL.64 [R1+0xc0], R8 ;  /* 0x0000c00801007387 */ /* 0x000fe80000100a00 */
[----:B------:R2:W-:Y:S04]  /*14b10*/  STL.64 [R1+0xc8], R10 ;  /* 0x0000c80a01007387 */ /* 0x0005e80000100a00 */
[----:B------:R-:W-:Y:S04]  /*14b20*/  STL.64 [R1+0x8f8], R48 ;  /* 0x0008f83001007387 */ /* 0x000fe80000100a00 */
[----:B------:R-:W-:Y:S04]  /*14b30*/  STL.64 [R1+0xb0], R4 ;  /* 0x0000b00401007387 */ /* 0x000fe80000100a00 */
[----:B------:R1:W-:Y:S04]  /*14b40*/  STL.64 [R1+0xb8], R6 ;  /* 0x0000b80601007387 */ /* 0x0003e80000100a00 */
[----:B------:R-:W4:Y:S01]  /*14b50*/  LDL R55, [R1+0x2a0] ;  /* 0x0002a00001377983 */ /* 0x000f220000100800 */
[C---:B--2---:R-:W-:Y:S08]  /*14b60*/  HMMA.16816.F32.BF16 R8, R56.reuse, R36, R28 ;  /* 0x000000243808723c */ /* 0x044ff0000004181c */
[C---:B-1----:R-:W-:Y:S01]  /*14b70*/  HMMA.16816.F32.BF16 R4, R56.reuse, R38, R24 ;  /* 0x000000263804723c */ /* 0x042fe20000041818 */
[----:B----4-:R-:W-:Y:S04]  /*14b80*/  STL [R1+0x828], R55 ;  /* 0x0008283701007387 */ /* 0x010fe80000100800 */
[----:B------:R-:W-:Y:S10]  /*14b90*/  STL.64 [R1+0x8f0], R38 ;  /* 0x0008f02601007387 */ /* 0x000ff40000100a00 */
[----:B------:R-:W-:Y:S04]  /*14ba0*/  STL.64 [R1+0xa0], R8 ;  /* 0x0000a00801007387 */ /* 0x000fe80000100a00 */
[----:B------:R3:W-:Y:S04]  /*14bb0*/  STL.64 [R1+0xa8], R10 ;  /* 0x0000a80a01007387 */ /* 0x0007e80000100a00 */
[----:B------:R-:W-:Y:S04]  /*14bc0*/  STL.64 [R1+0x8e8], R36 ;  /* 0x0008e82401007387 */ /* 0x000fe80000100a00 */
[----:B------:R-:W-:Y:S01]  /*14bd0*/  STL.64 [R1+0x90], R4 ;  /* 0x0000900401007387 */ /* 0x000fe20000100a00 */
[C---:B---3--:R-:W-:Y:S03]  /*14be0*/  HMMA.16816.F32.BF16 R8, R56.reuse, R40, R20 ;  /* 0x000000283808723c */ /* 0x048fe60000041814 */
[----:B------:R1:W-:Y:S05]  /*14bf0*/  STL.64 [R1+0x98], R6 ;  /* 0x0000980601007387 */ /* 0x0003ea0000100a00 */
[C---:B-1----:R-:W-:Y:S01]  /*14c00*/  HMMA.16816.F32.BF16 R4, R56.reuse, R42, R16 ;  /* 0x0000002a3804723c */ /* 0x042fe20000041810 */
[----:B------:R-:W-:Y:S11]  /*14c10*/  STL.64 [R1+0x8b8], R42 ;  /* 0x0008b82a01007387 */ /* 0x000ff60000100a00 */
[----:B------:R-:W-:Y:S03]  /*14c20*/  @!UPT UIADD3 URZ, URZ, URZ, URZ ;  /* 0x0000003f3f3ff290 */ /* 0x000fe6000fffe03f */
[----:B------:R-:W-:Y:S04]  /*14c30*/  STL.64 [R1+0x80], R8 ;  /* 0x0000800801007387 */ /* 0x000fe80000100a00 */
[----:B------:R-:W-:Y:S04]  /*14c40*/  STL.64 [R1+0x88], R10 ;  /* 0x0000880a01007387 */ /* 0x000fe80000100a00 */
[----:B------:R-:W-:Y:S04]  /*14c50*/  STL.64 [R1+0x8b0], R40 ;  /* 0x0008b02801007387 */ /* 0x000fe80000100a00 */
[----:B------:R-:W-:Y:S04]  /*14c60*/  STL.64 [R1+0x380], R4 ;  /* 0x0003800401007387 */ /* 0x000fe80000100a00 */
[----:B------:R1:W-:Y:S04]  /*14c70*/  STL.64 [R1+0x388], R6 ;  /* 0x0003880601007387 */ /* 0x0003e80000100a00 */
[----:B------:R-:W2:Y:S04]  /*14c80*/  LDL.LU R16, [R1+0x280] ;  /* 0x0002800001107983 */ /* 0x000ea80000300800 */
[----:B------:R-:W2:Y:S04]  /*14c90*/  LDL.LU R17, [R1+0x284] ;  /* 0x0002840001117983 */ /* 0x000ea80000300800 */
[----:B------:R-:W3:Y:S04]  /*14ca0*/  LDL.LU R18, [R1+0x288] ;  /* 0x0002880001127983 */ /* 0x000ee80000300800 */
[----:B------:R-:W3:Y:S01]  /*14cb0*/  LDL.LU R19, [R1+0x28c] ;  /* 0x00028c0001137983 */ /* 0x000ee20000300800 */
[C---:B-1----:R-:W-:Y:S03]  /*14cc0*/  HMMA.16816.F32.BF16 R4, R56.reuse, R44, R12 ;  /* 0x0000002c3804723c */ /* 0x042fe6000004180c */
[----:B---3--:R-:W-:Y:S04]  /*14cd0*/  STL.64 [R1+0x838], R18 ;  /* 0x0008381201007387 */ /* 0x008fe80000100a00 */
[----:B--2---:R-:W-:Y:S04]  /*14ce0*/  STL.64 [R1+0x830], R16 ;  /* 0x0008301001007387 */ /* 0x004fe80000100a00 */
[----:B------:R-:W2:Y:S11]  /*14cf0*/  LDL.LU R24, [R1+0x160] ;  /* 0x0001600001187983 */ /* 0x000eb60000300800 */
[----:B------:R-:W-:Y:S01]  /*14d00*/  @!UPT UIADD3 URZ, URZ, URZ, URZ ;  /* 0x0000003f3f3ff290 */ /* 0x000fe2000fffe03f */
[----:B------:R-:W-:Y:S04]  /*14d10*/  STL.64 [R1+0x370], R4 ;  /* 0x0003700401007387 */ /* 0x000fe80000100a00 */
[----:B------:R-:W-:Y:S04]  /*14d20*/  STL.64 [R1+0x378], R6 ;  /* 0x0003780601007387 */ /* 0x000fe80000100a00 */
[----:B------:R-:W2:Y:S04]  /*14d30*/  LDL.LU R25, [R1+0x164] ;  /* 0x0001640001197983 */ /* 0x000ea80000300800 */
[----:B------:R-:W3:Y:S04]  /*14d40*/  LDL.LU R26, [R1+0x168] ;  /* 0x00016800011a7983 */ /* 0x000ee80000300800 */
[----:B------:R-:W3:Y:S04]  /*14d50*/  LDL.LU R27, [R1+0x16c] ;  /* 0x00016c00011b7983 */ /* 0x000ee80000300800 */
[----:B---3--:R-:W-:Y:S04]  /*14d60*/  STL.64 [R1+0x848], R26 ;  /* 0x0008481a01007387 */ /* 0x008fe80000100a00 */
[----:B--2---:R-:W-:Y:S04]  /*14d70*/  STL.64 [R1+0x840], R24 ;  /* 0x0008401801007387 */ /* 0x004fe80000100a00 */
[----:B------:R-:W2:Y:S04]  /*14d80*/  LDL.LU R28, [R1+0x170] ;  /* 0x00017000011c7983 */ /* 0x000ea80000300800 */
[----:B------:R-:W2:Y:S04]  /*14d90*/  LDL.LU R29, [R1+0x174] ;  /* 0x00017400011d7983 */ /* 0x000ea80000300800 */
[----:B------:R-:W3:Y:S04]  /*14da0*/  LDL.LU R30, [R1+0x178] ;  /* 0x00017800011e7983 */ /* 0x000ee80000300800 */
[----:B------:R-:W3:Y:S04]  /*14db0*/  LDL.LU R31, [R1+0x17c] ;  /* 0x00017c00011f7983 */ /* 0x000ee80000300800 */
[----:B---3--:R-:W-:Y:S04]  /*14dc0*/  STL.64 [R1+0x868], R30 ;  /* 0x0008681e01007387 */ /* 0x008fe80000100a00 */
[----:B--2---:R1:W-:Y:S04]  /*14dd0*/  STL.64 [R1+0x860], R28 ;  /* 0x0008601c01007387 */ /* 0x0043e80000100a00 */
[----:B------:R-:W2:Y:S04]  /*14de0*/  LDL.LU R52, [R1+0x180] ;  /* 0x0001800001347983 */ /* 0x000ea80000300800 */
        /* <DEDUP_REMOVED lines=11> */
[----:B-1----:R-:W3:Y:S04]  /*14ea0*/  LDL.LU R28, [R1+0x1c0] ;  /* 0x0001c000011c7983 */ /* 0x002ee80000300800 */
[----:B------:R-:W3:Y:S04]  /*14eb0*/  LDL.LU R29, [R1+0x1c4] ;  /* 0x0001c400011d7983 */ /* 0x000ee80000300800 */
[----:B------:R-:W4:Y:S04]  /*14ec0*/  LDL.LU R30, [R1+0x1c8] ;  /* 0x0001c800011e7983 */ /* 0x000f280000300800 */
[----:B------:R-:W4:Y:S04]  /*14ed0*/  LDL.LU R31, [R1+0x1cc] ;  /* 0x0001cc00011f7983 */ /* 0x000f280000300800 */
[----:B----4-:R-:W-:Y:S04]  /*14ee0*/  STL.64 [R1+0x898], R30 ;  /* 0x0008981e01007387 */ /* 0x010fe80000100a00 */
[----:B---3--:R1:W-:Y:S04]  /*14ef0*/  STL.64 [R1+0x890], R28 ;  /* 0x0008901c01007387 */ /* 0x0083e80000100a00 */
[----:B--2---:R-:W2:Y:S04]  /*14f00*/  LDL.LU R8, [R1+0x1e0] ;  /* 0x0001e00001087983 */ /* 0x004ea80000300800 */
        /* <DEDUP_REMOVED lines=13> */
[----:B------:R-:W2:Y:S04]  /*14fe0*/  LDL.LU R10, [R1+0x208] ;  /* 0x00020800010a7983 */ /* 0x000ea80000300800 */
[----:B------:R-:W2:Y:S04]  /*14ff0*/  LDL.LU R11, [R1+0x20c] ;  /* 0x00020c00010b7983 */ /* 0x000ea80000300800 */
[----:B------:R-:W3:Y:S04]  /*15000*/  LDL.LU R4, [R1+0x230] ;  /* 0x0002300001047983 */ /* 0x000ee80000300800 */
[----:B------:R-:W3:Y:S04]  /*15010*/  LDL.LU R5, [R1+0x234] ;  /* 0x0002340001057983 */ /* 0x000ee80000300800 */
[----:B------:R-:W3:Y:S04]  /*15020*/  LDL.LU R6, [R1+0x238] ;  /* 0x0002380001067983 */ /* 0x000ee80000300800 */
[----:B------:R-:W3:Y:S04]  /*15030*/  LDL.LU R7, [R1+0x23c] ;  /* 0x00023c0001077983 */ /* 0x000ee80000300800 */
[----:B------:R-:W4:Y:S04]  /*15040*/  LDL.LU R36, [R1+0x240] ;  /* 0x0002400001247983 */ /* 0x000f280000300800 */
[----:B------:R-:W4:Y:S04]  /*15050*/  LDL.LU R37, [R1+0x244] ;  /* 0x0002440001257983 */ /* 0x000f280000300800 */
[----:B------:R-:W4:Y:S04]  /*15060*/  LDL.LU R38, [R1+0x248] ;  /* 0x0002480001267983 */ /* 0x000f280000300800 */
[----:B------:R-:W4:Y:S04]  /*15070*/  LDL.LU R39, [R1+0x24c] ;  /* 0x00024c0001277983 */ /* 0x000f280000300800 */
[----:B------:R-:W2:Y:S04]  /*15080*/  LDL.LU R48, [R1+0x250] ;  /* 0x0002500001307983 */ /* 0x000ea80000300800 */
[----:B------:R-:W2:Y:S04]  /*15090*/  LDL.LU R49, [R1+0x254] ;  /* 0x0002540001317983 */ /* 0x000ea80000300800 */
[----:B------:R-:W2:Y:S04]  /*150a0*/  LDL.LU R50, [R1+0x258] ;  /* 0x0002580001327983 */ /* 0x000ea80000300800 */
[----:B------:R-:W2:Y:S04]  /*150b0*/  LDL.LU R51, [R1+0x25c] ;  /* 0x00025c0001337983 */ /* 0x000ea80000300800 */
[----:B-1----:R-:W3:Y:S04]  /*150c0*/  LDL.LU R28, [R1+0x220] ;  /* 0x00022000011c7983 */ /* 0x002ee80000300800 */
[----:B------:R-:W3:Y:S04]  /*150d0*/  LDL.LU R29, [R1+0x224] ;  /* 0x00022400011d7983 */ /* 0x000ee80000300800 */
        /* <DEDUP_REMOVED lines=23> */
[----:B------:R-:W0:Y:S04]  /*15250*/  LDL.LU R12, [R1+0x270] ;  /* 0x00027000010c7983 */ /* 0x000e280000300800 */
[----:B------:R-:W0:Y:S04]  /*15260*/  LDL.LU R13, [R1+0x274] ;  /* 0x00027400010d7983 */ /* 0x000e280000300800 */
[----:B------:R-:W0:Y:S04]  /*15270*/  LDL.LU R14, [R1+0x278] ;  /* 0x00027800010e7983 */ /* 0x000e280000300800 */
[----:B------:R-:W0:Y:S01]  /*15280*/  LDL.LU R15, [R1+0x27c] ;  /* 0x00027c00010f7983 */ /* 0x000e220000300800 */
[C---:B--2---:R-:W-:Y:S11]  /*15290*/  HMMA.16816.F32.BF16 R48, R56.reuse, R46, R48 ;  /* 0x0000002e3830723c */ /* 0x044ff60000041830 */
[----:B------:R-:W-:Y:S11]  /*152a0*/  @!UPT UIADD3 URZ, URZ, URZ, URZ ;  /* 0x0000003f3f3ff290 */ /* 0x000ff6000fffe03f */
[----:B------:R-:W-:Y:S01]  /*152b0*/  @!UPT UIADD3 URZ, URZ, URZ, URZ ;  /* 0x0000003f3f3ff290 */ /* 0x000fe2000fffe03f */
[----:B------:R-:W-:Y:S04]  /*152c0*/  STL.64 [R1+0x250], R48 ;  /* 0x0002503001007387 */ /* 0x000fe80000100a00 */
[----:B------:R1:W-:Y:S04]  /*152d0*/  STL.64 [R1+0x258], R50 ;  /* 0x0002583201007387 */ /* 0x0003e80000100a00 */
[----:B-1----:R-:W3:Y:S04]  /*152e0*/  LDL.LU.64 R50, [R1+0x900] ;  /* 0x0009000001327983 */ /* 0x002ee80000300a00 */
[----:B------:R-:W4:Y:S02]  /*152f0*/  LDL.LU.64 R48, [R1+0x8f8] ;  /* 0x0008f80001307983 */ /* 0x000f240000300a00 */
[C---:B----4-:R-:W-:Y:S08]  /*15300*/  HMMA.16816.F32.BF16 R36, R56.reuse, R48, R36 ;  /* 0x000000303824723c */ /* 0x050ff00000041824 */
[----:B---3--:R-:W-:Y:S11]  /*15310*/  HMMA.16816.F32.BF16 R56, R56, R50, R4 ;  /* 0x000000323838723c */ /* 0x008ff60000041804 */
[----:B------:R-:W-:Y:S04]  /*15320*/  @!UPT UIADD3 URZ, URZ, URZ, URZ ;  /* 0x0000003f3f3ff290 */ /* 0x000fe8000fffe03f */
[----:B------:R-:W-:Y:S04]  /*15330*/  STL.64 [R1+0x240], R36 ;  /* 0x0002402401007387 */ /* 0x000fe80000100a00 */
[----:B------:R1:W-:Y:S04]  /*15340*/  STL.64 [R1+0x248], R38 ;  /* 0x0002482601007387 */ /* 0x0003e80000100a00 */
[----:B-1----:R-:W2:Y:S04]  /*15350*/  LDL.LU.64 R38, [R1+0x8f0] ;  /* 0x0008f00001267983 */ /* 0x002ea80000300a00 */
[----:B------:R-:W3:Y:S04]  /*15360*/  LDL.LU.64 R36, [R1+0x8e8] ;  /* 0x0008e80001247983 */ /* 0x000ee80000300a00 */
[----:B------:R-:W3:Y:S04]  /*15370*/  LDL.LU.64 R6, [R1+0x8e0] ;  /* 0x0008e00001067983 */ /* 0x000ee80000300a00 */
[----:B------:R-:W3:Y:S04]  /*15380*/  LDL.LU.64 R4, [R1+0x8d8] ;  /* 0x0008d80001047983 */ /* 0x000ee80000300a00 */
[----:B------:R1:W-:Y:S04]  /*15390*/  STL.64 [R1+0x230], R56 ;  /* 0x0002303801007387 */ /* 0x0003e80000100a00 */
[----:B------:R4:W-:Y:S04]  /*153a0*/  STL.64 [R1+0x238], R58 ;  /* 0x0002383a01007387 */ /* 0x0009e80000100a00 */
[----:B-1----:R-:W2:Y:S04]  /*153b0*/  LDL.LU R56, [R1+0x130] ;  /* 0x0001300001387983 */ /* 0x002ea80000300800 */
[----:B------:R-:W2:Y:S01]  /*153c0*/  LDL.LU R57, [R1+0x134] ;  /* 0x0001340001397983 */ /* 0x000ea20000300800 */
[----:B----4-:R-:W-:-:S03]  /*153d0*/  MOV R59, R61 ;  /* 0x0000003d003b7202 */ /* 0x010fc60000000f00 */
[----:B------:R-:W4:Y:S04]  /*153e0*/  LDL.LU R58, [R1+0x138] ;  /* 0x00013800013a7983 */ /* 0x000f280000300800 */
[----:B------:R-:W4:Y:S01]  /*153f0*/  LDL.LU R61, [R1+0x8d0] ;  /* 0x0008d000013d7983 */ /* 0x000f220000300800 */
[C---:B---3--:R-:W-:Y:S08]  /*15400*/  HMMA.16816.F32.BF16 R28, R4.reuse, R36, R28 ;  /* 0x00000024041c723c */ /* 0x048ff0000004181c */
[C---:B--2---:R-:W-:Y:S11]  /*15410*/  HMMA.16816.F32.BF16 R40, R4.reuse, R38, R40 ;  /* 0x000000260428723c */ /* 0x044ff60000041828 */
[----:B------:R-:W-:Y:S04]  /*15420*/  @!UPT UIADD3 URZ, URZ, URZ, URZ ;  /* 0x0000003f3f3ff290 */ /* 0x000fe8000fffe03f */
[----:B------:R-:W-:Y:S04]  /*15430*/  STL.64 [R1+0x220], R28 ;  /* 0x0002201c01007387 */ /* 0x000fe80000100a00 */
[----:B------:R1:W-:Y:S04]  /*15440*/  STL.64 [R1+0x228], R30 ;  /* 0x0002281e01007387 */ /* 0x0003e80000100a00 */
[----:B-1----:R-:W2:Y:S04]  /*15450*/  LDL.LU.64 R30, [R1+0x8c8] ;  /* 0x0008c800011e7983 */ /* 0x002ea80000300a00 */
[----:B------:R-:W2:Y:S04]  /*15460*/  LDL.LU.64 R28, [R1+0x8c0] ;  /* 0x0008c000011c7983 */ /* 0x000ea80000300a00 */
[----:B------:R-:W-:Y:S04]  /*15470*/  STL.64 [R1+0x210], R40 ;  /* 0x0002102801007387 */ /* 0x000fe80000100a00 */
[----:B------:R1:W-:Y:S04]  /*15480*/  STL.64 [R1+0x218], R42 ;  /* 0x0002182a01007387 */ /* 0x0003e80000100a00 */
[----:B-1----:R-:W2:Y:S04]  /*15490*/  LDL.LU.64 R42, [R1+0x8b8] ;  /* 0x0008b800012a7983 */ /* 0x002ea80000300a00 */
[----:B------:R-:W3:Y:S02]  /*154a0*/  LDL.LU.64 R40, [R1+0x8b0] ;  /* 0x0008b00001287983 */ /* 0x000ee40000300a00 */
[C---:B---3--:R-:W-:Y:S11]  /*154b0*/  HMMA.16816.F32.BF16 R8, R4.reuse, R40, R8 ;  /* 0x000000280408723c */ /* 0x048ff60000041808 */
[----:B------:R-:W-:Y:S11]  /*154c0*/  @!UPT UIADD3 URZ, URZ, URZ, URZ ;  /* 0x0000003f3f3ff290 */ /* 0x000ff6000fffe03f */
[----:B------:R-:W-:Y:S01]  /*154d0*/  @!UPT UIADD3 URZ, URZ, URZ, URZ ;  /* 0x0000003f3f3ff290 */ /* 0x000fe2000fffe03f */
[----:B------:R-:W-:Y:S04]  /*154e0*/  STL.64 [R1+0x200], R8 ;  /* 0x0002000801007387 */ /* 0x000fe80000100a00 */
[----:B------:R1:W-:Y:S04]  /*154f0*/  STL.64 [R1+0x208], R10 ;  /* 0x0002080a01007387 */ /* 0x0003e80000100a00 */
[----:B-1----:R-:W3:Y:S04]  /*15500*/  LDL.LU.64 R10, [R1+0x8a8] ;  /* 0x0008a800010a7983 */ /* 0x002ee80000300a00 */
[----:B------:R-:W3:Y:S01]  /*15510*/  LDL.LU.64 R8, [R1+0x8a0] ;  /* 0x0008a00001087983 */ /* 0x000ee20000300a00 */
[C---:B--2---:R-:W-:Y:S11]  /*15520*/  HMMA.16816.F32.BF16 R28, R4.reuse, R42, R28 ;  /* 0x0000002a041c723c */ /* 0x044ff6000004181c */
[----:B------:R-:W-:Y:S11]  /*15530*/  @!UPT UIADD3 URZ, URZ, URZ, URZ ;  /* 0x0000003f3f3ff290 */ /* 0x000ff6000fffe03f */
[----:B------:R-:W-:Y:S01]  /*15540*/  @!UPT UIADD3 URZ, URZ, URZ, URZ ;  /* 0x0000003f3f3ff290 */ /* 0x000fe2000fffe03f */
[----:B------:R-:W-:Y:S04]  /*15550*/  STL.64 [R1+0x1f0], R28 ;  /* 0x0001f01c01007387 */ /* 0x000fe80000100a00 */
[----:B------:R1:W-:Y:S04]  /*15560*/  STL.64 [R1+0x1f8], R30 ;  /* 0x0001f81e01007387 */ /* 0x0003e80000100a00 */
[----:B-1----:R-:W2:Y:S04]  /*15570*/  LDL.LU.64 R30, [R1+0x898] ;  /* 0x00089800011e7983 */ /* 0x002ea80000300a00 */
[----:B------:R-:W2:Y:S01]  /*15580*/  LDL.LU.64 R28, [R1+0x890] ;  /* 0x00089000011c7983 */ /* 0x000ea20000300a00 */
[C---:B---3--:R-:W-:Y:S11]  /*15590*/  HMMA.16816.F32.BF16 R8, R4.reuse, R44, R8 ;  /* 0x0000002c0408723c */ /* 0x048ff60000041808 */
[----:B------:R-:W-:Y:S11]  /*155a0*/  @!UPT UIADD3 URZ, URZ, URZ, URZ ;  /* 0x0000003f3f3ff290 */ /* 0x000ff6000fffe03f */
[----:B------:R-:W-:Y:S01]  /*155b0*/  @!UPT UIADD3 URZ, URZ, URZ, URZ ;  /* 0x0000003f3f3ff290 */ /* 0x000fe2000fffe03f */
[----:B------:R-:W-:Y:S04]  /*155c0*/  STL.64 [R1+0x1e0], R8 ;  /* 0x0001e00801007387 */ /* 0x000fe80000100a00 */
[----:B------:R1:W-:Y:S04]  /*155d0*/  STL.64 [R1+0x1e8], R10 ;  /* 0x0001e80a01007387 */ /* 0x0003e80000100a00 */
[----:B-1----:R-:W3:Y:S04]  /*155e0*/  LDL.LU.64 R10, [R1+0x888] ;  /* 0x00088800010a7983 */ /* 0x002ee80000300a00 */
[----:B------:R-:W3:Y:S01]  /*155f0*/  LDL.LU.64 R8, [R1+0x880] ;  /* 0x0008800001087983 */ /* 0x000ee20000300a00 */
[C---:B------:R-:W-:Y:S08]  /*15600*/  HMMA.16816.F32.BF16 R52, R4.reuse, R46, R52 ;  /* 0x0000002e0434723c */ /* 0x040ff00000041834 */
        /* <DEDUP_REMOVED lines=9> */
[----:B------:R-:W2:Y:S01]  /*156a0*/  LDL.LU.64 R28, [R1+0x860] ;  /* 0x00086000011c7983 */ /* 0x000ea20000300a00 */
[----:B---3--:R-:W-:Y:S03]  /*156b0*/  HMMA.16816.F32.BF16 R4, R4, R50, R8 ;  /* 0x000000320404723c */ /* 0x008fe60000041808 */
[----:B------:R-:W3:Y:S04]  /*156c0*/  LDL.LU.64 R10, [R1+0x858] ;  /* 0x00085800010a7983 */ /* 0x000ee80000300a00 */
[----:B------:R-:W3:Y:S11]  /*156d0*/  LDL.LU.64 R8, [R1+0x850] ;  /* 0x0008500001087983 */ /* 0x000ef60000300a00 */
[----:B------:R-:W-:Y:S05]  /*156e0*/  @!UPT UIADD3 URZ, URZ, URZ, URZ ;  /* 0x0000003f3f3ff290 */ /* 0x000fea000fffe03f */
[----:B------:R1:W-:Y:S04]  /*156f0*/  STL.64 [R1+0x1b0], R4 ;  /* 0x0001b00401007387 */ /* 0x0003e80000100a00 */
[----:B------:R0:W-:Y:S04]  /*15700*/  STL.64 [R1+0x1b8], R6 ;  /* 0x0001b80601007387 */ /* 0x0001e80000100a00 */
[----:B-1----:R-:W2:Y:S04]  /*15710*/  LDL.LU R4, [R1+0x140] ;  /* 0x0001400001047983 */ /* 0x002ea80000300800 */
[----:B------:R-:W2:Y:S04]  /*15720*/  LDL.LU R5, [R1+0x144] ;  /* 0x0001440001057983 */ /* 0x000ea80000300800 */
[----:B0-----:R-:W2:Y:S04]  /*15730*/  LDL.LU R6, [R1+0x148] ;  /* 0x0001480001067983 */ /* 0x001ea80000300800 */
[----:B------:R-:W2:Y:S01]  /*15740*/  LDL.LU R7, [R1+0x14c] ;  /* 0x00014c0001077983 */ /* 0x000ea20000300800 */
[C---:B---3--:R-:W-:Y:S08]  /*15750*/  HMMA.16816.F32.BF16 R24, R8.reuse, R36, R24 ;  /* 0x000000240818723c */ /* 0x048ff00000041818 */
[C---:B------:R-:W-:Y:S11]  /*15760*/  HMMA.16816.F32.BF16 R16, R8.reuse, R38, R16 ;  /* 0x000000260810723c */ /* 0x040ff60000041810 */
[----:B------:R-:W-:Y:S04]  /*15770*/  @!UPT UIADD3 URZ, URZ, URZ, URZ ;  /* 0x0000003f3f3ff290 */ /* 0x000fe8000fffe03f */
[----:B------:R-:W-:Y:S04]  /*15780*/  STL.64 [R1+0x1a0], R24 ;  /* 0x0001a01801007387 */ /* 0x000fe80000100a00 */
[----:B------:R0:W-:Y:S04]  /*15790*/  STL.64 [R1+0x1a8], R26 ;  /* 0x0001a81a01007387 */ /* 0x0001e80000100a00 */
[----:B0-----:R-:W3:Y:S04]  /*157a0*/  LDL.LU.64 R26, [R1+0x848] ;  /* 0x00084800011a7983 */ /* 0x001ee80000300a00 */
[----:B------:R-:W3:Y:S04]  /*157b0*/  LDL.LU.64 R24, [R1+0x840] ;  /* 0x0008400001187983 */ /* 0x000ee80000300a00 */
[----:B------:R-:W-:Y:S04]  /*157c0*/  STL.64 [R1+0x190], R16 ;  /* 0x0001901001007387 */ /* 0x000fe80000100a00 */
[----:B------:R0:W-:Y:S04]  /*157d0*/  STL.64 [R1+0x198], R18 ;  /* 0x0001981201007387 */ /* 0x0001e80000100a00 */
[----:B0-----:R-:W4:Y:S04]  /*157e0*/  LDL.LU.64 R18, [R1+0x838] ;  /* 0x0008380001127983 */ /* 0x001f280000300a00 */
[----:B------:R-:W4:Y:S01]  /*157f0*/  LDL.LU.64 R16, [R1+0x830] ;  /* 0x0008300001107983 */ /* 0x000f220000300a00 */
[C---:B--2---:R-:W-:Y:S08]  /*15800*/  HMMA.16816.F32.BF16 R52, R8.reuse, R40, R52 ;  /* 0x000000280834723c */ /* 0x044ff00000041834 */
[C---:B------:R-:W-:Y:S08]  /*15810*/  HMMA.16816.F32.BF16 R28, R8.reuse, R42, R28 ;  /* 0x0000002a081c723c */ /* 0x040ff0000004181c */
[C---:B------:R-:W-:Y:S08]  /*15820*/  HMMA.16816.F32.BF16 R20, R8.reuse, R46, R20 ;  /* 0x0000002e0814723c */ /* 0x040ff00000041814 */
[----:B------:R-:W-:Y:S01]  /*15830*/  HMMA.16816.F32.BF16 R4, R8, R48, R4 ;  /* 0x000000300804723c */ /* 0x000fe20000041804 */
[----:B------:R-:W-:Y:S04]  /*15840*/  STL.64 [R1+0x180], R52 ;  /* 0x0001803401007387 */ /* 0x000fe80000100a00 */
[----:B------:R0:W-:Y:S04]  /*15850*/  STL.64 [R1+0x188], R54 ;  /* 0x0001883601007387 */ /* 0x0001e80000100a00 */
[----:B0-----:R-:W2:Y:S04]  /*15860*/  LDL.LU R55, [R1+0x828] ;  /* 0x0008280001377983 */ /* 0x001ea80000300800 */
[----:B------:R-:W-:Y:S04]  /*15870*/  STL.64 [R1+0x170], R28 ;  /* 0x0001701c01007387 */ /* 0x000fe80000100a00 */
[----:B------:R0:W-:Y:S04]  /*15880*/  STL.64 [R1+0x178], R30 ;  /* 0x0001781e01007387 */ /* 0x0001e80000100a00 */
[----:B0-----:R-:W2:Y:S04]  /*15890*/  LDL.LU.64 R30, [R1+0x820] ;  /* 0x00082000011e7983 */ /* 0x001ea80000300a00 */
[----:B------:R-:W2:Y:S01]  /*158a0*/  LDL.LU.64 R28, [R1+0x818] ;  /* 0x00081800011c7983 */ /* 0x000ea20000300a00 */
[----:B------:R-:W-:Y:S08]  /*158b0*/  HMMA.16816.F32.BF16 R12, R32, R36, R12 ;  /* 0x00000024200c723c */ /* 0x000ff0000004180c */
[C---:B---3--:R-:W-:Y:S08]  /*158c0*/  HMMA.16816.F32.BF16 R24, R8.reuse, R44, R24 ;  /* 0x0000002c0818723c */ /* 0x048ff00000041818 */
[----:B----4-:R-:W-:Y:S11]  /*158d0*/  HMMA.16816.F32.BF16 R8, R8, R50, R16 ;  /* 0x000000320808723c */ /* 0x010ff60000041810 */
        /* <DEDUP_REMOVED lines=8> */
[----:B------:R-:W4:Y:S04]  /*15960*/  LDL.LU.64 R20, [R1+0x7f8] ;  /* 0x0007f80001147983 */ /* 0x000f280000300a00 */
[----:B------:R-:W-:Y:S04]  /*15970*/  STL.64 [R1+0x140], R4 ;  /* 0x0001400401007387 */ /* 0x000fe80000100a00 */
[----:B------:R-:W-:Y:S04]  /*15980*/  STL.64 [R1+0x148], R6 ;  /* 0x0001480601007387 */ /* 0x000fe80000100a00 */
[----:B------:R-:W2:Y:S04]  /*15990*/  LDL.LU.64 R18, [R1+0x7f0] ;  /* 0x0007f00001127983 */ /* 0x000ea80000300a00 */
[----:B------:R-:W2:Y:S04]  /*159a0*/  LDL.LU.64 R16, [R1+0x7e8] ;  /* 0x0007e80001107983 */ /* 0x000ea80000300a00 */
[----:B------:R0:W-:Y:S04]  /*159b0*/  STL.64 [R1+0x280], R8 ;  /* 0x0002800801007387 */ /* 0x0001e80000100a00 */
[----:B------:R1:W-:Y:S01]  /*159c0*/  STL.64 [R1+0x288], R10 ;  /* 0x0002880a01007387 */ /* 0x0003e20000100a00 */
[----:B------:R-:W-:Y:S03]  /*159d0*/  HMMA.16816.F32.BF16 R56, R32, R40, R56 ;  /* 0x000000282038723c */ /* 0x000fe60000041838 */
[----:B------:R-:W2:Y:S04]  /*159e0*/  LDSM.16.M88.4 R4, [R3+0x24c00] ;  /* 0x024c00000304783b */ /* 0x000ea80000000200 */
[----:B0-----:R-:W2:Y:S04]  /*159f0*/  LDL.LU R8, [R1+0x260] ;  /* 0x0002600001087983 */ /* 0x001ea80000300800 */
[----:B------:R-:W2:Y:S01]  /*15a00*/  LDL.LU R9, [R1+0x264] ;  /* 0x0002640001097983 */ /* 0x000ea20000300800 */
[----:B-1----:R-:W-:Y:S01]  /*15a10*/  IMAD.MOV.U32 R10, RZ, RZ, R61 ;  /* 0x000000ffff0a7224 */ /* 0x002fe200078e003d */
[----:B------:R-:W-:-:S02]  /*15a20*/  MOV R11, R0 ;  /* 0x00000000000b7202 */ /* 0x000fc40000000f00 */
[----:B------:R-:W3:Y:S04]  /*15a30*/  LDL.LU R61, [R1+0x7e4] ;  /* 0x0007e400013d7983 */ /* 0x000ee80000300800 */
[----:B------:R-:W3:Y:S04]  /*15a40*/  LDL.LU R0, [R1+0x7e0] ;  /* 0x0007e00001007983 */ /* 0x000ee80000300800 */
[----:B------:R-:W-:Y:S04]  /*15a50*/  STL.64 [R1+0x270], R12 ;  /* 0x0002700c01007387 */ /* 0x000fe80000100a00 */
[----:B------:R0:W-:Y:S04]  /*15a60*/  STL.64 [R1+0x278], R14 ;  /* 0x0002780e01007387 */ /* 0x0001e80000100a00 */
[----:B0-----:R-:W3:Y:S04]  /*15a70*/  LDL.LU.64 R14, [R1+0x7d8] ;  /* 0x0007d800010e7983 */ /* 0x001ee80000300a00 */
[----:B------:R-:W3:Y:S01]  /*15a80*/  LDL.LU.64 R12, [R1+0x7d0] ;  /* 0x0007d000010c7983 */ /* 0x000ee20000300a00 */
[C---:B--2---:R-:W-:Y:S11]  /*15a90*/  HMMA.16816.F32.BF16 R8, R32.reuse, R38, R8 ;  /* 0x000000262008723c */ /* 0x044ff60000041808 */
[----:B------:R-:W-:Y:S11]  /*15aa0*/  @!UPT UIADD3 URZ, URZ, URZ, URZ ;  /* 0x0000003f3f3ff290 */ /* 0x000ff6000fffe03f */
[----:B------:R-:W-:Y:S01]  /*15ab0*/  @!UPT UIADD3 URZ, URZ, URZ, URZ ;  /* 0x0000003f3f3ff290 */ /* 0x000fe2000fffe03f */
[----:B------:R-:W-:Y:S04]  /*15ac0*/  STL.64 [R1+0x260], R8 ;  /* 0x0002600801007387 */ /* 0x000fe80000100a00 */
[----:B------:R0:W-:Y:S01]  /*15ad0*/  STL.64 [R1+0x268], R10 ;  /* 0x0002680a01007387 */ /* 0x0001e20000100a00 */
[C---:B---3--:R-:W-:Y:S08]  /*15ae0*/  HMMA.16816.F32.BF16 R12, R32.reuse, R42, R12 ;  /* 0x0000002a200c723c */ /* 0x048ff0000004180c */
[C---:B0-----:R-:W-:Y:S01]  /*15af0*/  HMMA.16816.F32.BF16 R8, R32.reuse, R44, R16 ;  /* 0x0000002c2008723c */ /* 0x041fe20000041810 */
[----:B------:R-:W-:Y:S04]  /*15b00*/  STL.64 [R1+0x130], R56 ;  /* 0x0001303801007387 */ /* 0x000fe80000100a00 */
[----:B------:R-:W-:Y:S04]  /*15b10*/  STL.64 [R1+0x138], R58 ;  /* 0x0001383a01007387 */ /* 0x000fe80000100a00 */
[----:B------:R-:W2:Y:S01]  /*15b20*/  LDL.LU R53, [R1+0x55c] ;  /* 0x00055c0001357983 */ /* 0x000ea20000300800 */
[C---:B----4-:R-:W-:Y:S05]  /*15b30*/  HMMA.16816.F32.BF16 R16, R32.reuse, R46, R20 ;  /* 0x0000002e2010723c */ /* 0x050fea0000041814 */
[----:B------:R0:W-:Y:S04]  /*15b40*/  STL.64 [R1+0x3d0], R12 ;  /* 0x0003d00c01007387 */ /* 0x0001e80000100a00 */
[----:B------:R-:W-:Y:S04]  /*15b50*/  STL.64 [R1+0x3d8], R14 ;  /* 0x0003d80e01007387 */ /* 0x000fe80000100a00 */
[----:B------:R-:W-:Y:S04]  /*15b60*/  STL.64 [R1+0x3c0], R8 ;  /* 0x0003c00801007387 */ /* 0x000fe80000100a00 */
[----:B------:R1:W-:Y:S04]  /*15b70*/  STL.64 [R1+0x3c8], R10 ;  /* 0x0003c80a01007387 */ /* 0x0003e80000100a00 */
[----:B0-----:R-:W3:Y:S01]  /*15b80*/  LDL.LU R12, [R1+0x4d0] ;  /* 0x0004d000010c7983 */ /* 0x001ee20000300800 */
[C---:B-1----:R-:W-:Y:S03]  /*15b90*/  HMMA.16816.F32.BF16 R8, R32.reuse, R48, R24 ;  /* 0x000000302008723c */ /* 0x042fe60000041818 */
[----:B------:R-:W-:Y:S04]  /*15ba0*/  STL.64 [R1+0x3b0], R16 ;  /* 0x0003b01001007387 */ /* 0x000fe80000100a00 */
[----:B------:R0:W-:Y:S04]  /*15bb0*/  STL.64 [R1+0x3b8], R18 ;  /* 0x0003b81201007387 */ /* 0x0001e80000100a00 */
[----:B------:R-:W4:Y:S11]  /*15bc0*/  LDL.LU R13, [R1+0x4d4] ;  /* 0x0004d400010d7983 */ /* 0x000f360000300800 */
[----:B------:R-:W-:Y:S01]  /*15bd0*/  @!UPT UIADD3 URZ, URZ, URZ, URZ ;  /* 0x0000003f3f3ff290 */ /* 0x000fe2000fffe03f */
[----:B------:R1:W-:Y:S04]  /*15be0*/  STL.64 [R1+0x3a0], R8 ;  /* 0x0003a00801007387 */ /* 0x0003e80000100a00 */
[----:B------:R1:W-:Y:S04]  /*15bf0*/  STL.64 [R1+0x3a8], R10 ;  /* 0x0003a80a01007387 */ /* 0x0003e80000100a00 */
[----:B------:R-:W2:Y:S04]  /*15c00*/  LDL.LU R14, [R1+0x4d8] ;  /* 0x0004d800010e7983 */ /* 0x000ea80000300800 */
[----:B------:R-:W2:Y:S01]  /*15c10*/  LDL.LU R15, [R1+0x4dc] ;  /* 0x0004dc00010f7983 */ /* 0x000ea20000300800 */
[----:B0-----:R-:W-:Y:S03]  /*15c20*/  HMMA.16816.F32.BF16 R16, R32, R50, R28 ;  /* 0x000000322010723c */ /* 0x001fe6000004181c */
[----:B-1----:R-:W2:Y:S04]  /*15c30*/  LDL.LU R8, [R1+0x4c0] ;  /* 0x0004c00001087983 */ /* 0x002ea80000300800 */
[----:B------:R-:W2:Y:S04]  /*15c40*/  LDL.LU R9, [R1+0x4c4] ;  /* 0x0004c40001097983 */ /* 0x000ea80000300800 */
[----:B------:R-:W2:Y:S04]  /*15c50*/  LDL.LU R10, [R1+0x4c8] ;  /* 0x0004c800010a7983 */ /* 0x000ea80000300800 */
[----:B------:R-:W2:Y:S04]  /*15c60*/  LDL.LU R54, [R1+0x560] ;  /* 0x0005600001367983 */ /* 0x000ea80000300800 */
[----:B------:R-:W2:Y:S04]  /*15c70*/  LDL.LU R11, [R1+0x4cc] ;  /* 0x0004cc00010b7983 */ /* 0x000ea80000300800 */
[----:B------:R-:W2:Y:S04]  /*15c80*/  LDL.LU R27, [R1+0x4b0] ;  /* 0x0004b000011b7983 */ /* 0x000ea80000300800 */
[----:B------:R0:W-:Y:S04]  /*15c90*/  STL.64 [R1+0x390], R16 ;  /* 0x0003901001007387 */ /* 0x0001e80000100a00 */
[----:B------:R1:W-:Y:S04]  /*15ca0*/  STL.64 [R1+0x398], R18 ;  /* 0x0003981201007387 */ /* 0x0003e80000100a00 */
[----:B------:R-:W2:Y:S04]  /*15cb0*/  LDL.LU R26, [R1+0x4b4] ;  /* 0x0004b400011a7983 */ /* 0x000ea80000300800 */
[----:B------:R-:W2:Y:S04]  /*15cc0*/  LDL.LU R25, [R1+0x4b8] ;  /* 0x0004b80001197983 */ /* 0x000ea80000300800 */
[----:B------:R-:W2:Y:S04]  /*15cd0*/  LDL.LU R24, [R1+0x4bc] ;  /* 0x0004bc0001187983 */ /* 0x000ea80000300800 */
[----:B------:R-:W2:Y:S04]  /*15ce0*/  LDL.LU R23, [R1+0x4a0] ;  /* 0x0004a00001177983 */ /* 0x000ea80000300800 */
[----:B------:R-:W2:Y:S04]  /*15cf0*/  LDL.LU R22, [R1+0x4a4] ;  /* 0x0004a40001167983 */ /* 0x000ea80000300800 */
[----:B------:R-:W2:Y:S04]  /*15d00*/  LDL.LU R21, [R1+0x4a8] ;  /* 0x0004a80001157983 */ /* 0x000ea80000300800 */
[----:B------:R-:W2:Y:S04]  /*15d10*/  LDL.LU R20, [R1+0x4ac] ;  /* 0x0004ac0001147983 */ /* 0x000ea80000300800 */
[----:B0-----:R-:W2:Y:S04]  /*15d20*/  LDL.LU R16, [R1+0x490] ;  /* 0x0004900001107983 */ /* 0x001ea80000300800 */
[----:B------:R-:W2:Y:S04]  /*15d30*/  LDL.LU R17, [R1+0x494] ;  /* 0x0004940001117983 */ /* 0x000ea80000300800 */
[----:B-1----:R-:W2:Y:S04]  /*15d40*/  LDL.LU R18, [R1+0x498] ;  /* 0x0004980001127983 */ /* 0x002ea80000300800 */
[----:B------:R-:W2:Y:S01]  /*15d50*/  LDL.LU R19, [R1+0x49c] ;  /* 0x00049c0001137983 */ /* 0x000ea20000300800 */
[----:B------:R-:W-:-:S04]  /*15d60*/  FADD R2, -R55, R2 ;  /* 0x0000000237027221 */ /* 0x000fc80000000100 */
[----:B------:R-:W-:-:S06]  /*15d70*/  FMUL R2, R2, 1.4426950216293334961 ;  /* 0x3fb8aa3b02027820 */ /* 0x000fcc0000400000 */
[----:B------:R-:W2:Y:S01]  /*15d80*/  MUFU.EX2 R2, R2 ;  /* 0x0000000200027308 */ /* 0x000ea20000000800 */
[C---:B---3--:R-:W-:Y:S02]  /*15d90*/  FMUL R12, R60.reuse, R12 ;  /* 0x0000000c3c0c7220 */ /* 0x048fe40000400000 */
[----:B----4-:R-:W-:Y:S02]  /*15da0*/  FMUL R13, R60, R13 ;  /* 0x0000000d3c0d7220 */ /* 0x010fe40000400000 */
[C---:B--2---:R-:W-:Y:S02]  /*15db0*/  FMUL R14, R2.reuse, R14 ;  /* 0x0000000e020e7220 */ /* 0x044fe40000400000 */
[----:B------:R-:W-:-:S07]  /*15dc0*/  FMUL R15, R2, R15 ;  /* 0x0000000f020f7220 */ /* 0x000fce0000400000 */
[C---:B------:R-:W-:Y:S01]  /*15dd0*/  HMMA.16816.F32.BF16 R12, R4.reuse, R36, R12 ;  /* 0x00000024040c723c */ /* 0x040fe2000004180c */
[C---:B------:R-:W-:Y:S02]  /*15de0*/  FMUL R8, R60.reuse, R8 ;  /* 0x000000083c087220 */ /* 0x040fe40000400000 */
[----:B------:R-:W-:Y:S02]  /*15df0*/  FMUL R9, R60, R9 ;  /* 0x000000093c097220 */ /* 0x000fe40000400000 */
[C---:B------:R-:W-:Y:S02]  /*15e00*/  FMUL R10, R2.reuse, R10 ;  /* 0x0000000a020a7220 */ /* 0x040fe40000400000 */
[----:B------:R-:W-:Y:S11]  /*15e10*/  FMUL R11, R2, R11 ;  /* 0x0000000b020b7220 */ /* 0x000ff60000400000 */
[----:B------:R-:W-:Y:S05]  /*15e20*/  @!UPT UIADD3 URZ, URZ, URZ, URZ ;  /* 0x0000003f3f3ff290 */ /* 0x000fea000fffe03f */
[----:B------:R0:W-:Y:S04]  /*15e30*/  STL.64 [R1+0x4d0], R12 ;  /* 0x0004d00c01007387 */ /* 0x0001e80000100a00 */
[----:B------:R1:W-:Y:S01]  /*15e40*/  STL.64 [R1+0x4d8], R14 ;  /* 0x0004d80e01007387 */ /* 0x0003e20000100a00 */
[----:B------:R-:W-:Y:S01]  /*15e50*/  HMMA.16816.F32.BF16 R28, R4, R38, R8 ;  /* 0x00000026041c723c */ /* 0x000fe20000041808 */
[C---:B0-----:R-:W-:Y:S02]  /*15e60*/  FMUL R12, R60.reuse, R27 ;  /* 0x0000001b3c0c7220 */ /* 0x041fe40000400000 */
[----:B------:R-:W-:Y:S02]  /*15e70*/  FMUL R13, R60, R26 ;  /* 0x0000001a3c0d7220 */ /* 0x000fe40000400000 */
[----:B-1----:R-:W-:-:S02]  /*15e80*/  FMUL R14, R2, R25 ;  /* 0x00000019020e7220 */ /* 0x002fc40000400000 */
[----:B------:R-:W-:Y:S02]  /*15e90*/  FMUL R15, R2, R24 ;  /* 0x00000018020f7220 */ /* 0x000fe40000400000 */
[C---:B------:R-:W-:Y:S02]  /*15ea0*/  FMUL R8, R60.reuse, R23 ;  /* 0x000000173c087220 */ /* 0x040fe40000400000 */
[----:B------:R-:W-:Y:S02]  /*15eb0*/  FMUL R9, R60, R22 ;  /* 0x000000163c097220 */ /* 0x000fe40000400000 */
[C---:B------:R-:W-:Y:S01]  /*15ec0*/  FMUL R10, R2.reuse, R21 ;  /* 0x00000015020a7220 */ /* 0x040fe20000400000 */
[----:B------:R-:W-:Y:S01]  /*15ed0*/  HMMA.16816.F32.BF16 R12, R4, R40, R12 ;  /* 0x00000028040c723c */ /* 0x000fe2000004180c */
[----:B------:R-:W-:-:S07]  /*15ee0*/  FMUL R11, R2, R20 ;  /* 0x00000014020b7220 */ /* 0x000fce0000400000 */
[----:B------:R-:W-:Y:S01]  /*15ef0*/  HMMA.16816.F32.BF16 R8, R4, R42, R8 ;  /* 0x0000002a0408723c */ /* 0x000fe20000041808 */
[----:B------:R-:W-:Y:S04]  /*15f00*/  STL.64 [R1+0x4c0], R28 ;  /* 0x0004c01c01007387 */ /* 0x000fe80000100a00 */
[----:B------:R-:W-:Y:S04]  /*15f10*/  STL.64 [R1+0x4c8], R30 ;  /* 0x0004c81e01007387 */ /* 0x000fe80000100a00 */
[----:B------:R-:W2:Y:S04]  /*15f20*/  LDL.LU R24, [R1+0x480] ;  /* 0x0004800001187983 */ /* 0x000ea80000300800 */
[----:B------:R-:W3:Y:S04]  /*15f30*/  LDL.LU R23, [R1+0x484] ;  /* 0x0004840001177983 */ /* 0x000ee80000300800 */
[----:B------:R-:W-:Y:S04]  /*15f40*/  STL.64 [R1+0x4b0], R12 ;  /* 0x0004b00c01007387 */ /* 0x000fe80000100a00 */
[----:B------:R0:W-:Y:S04]  /*15f50*/  STL.64 [R1+0x4b8], R14 ;  /* 0x0004b80e01007387 */ /* 0x0001e80000100a00 */
[----:B------:R-:W4:Y:S01]  /*15f60*/  LDL.LU R22, [R1+0x488] ;  /* 0x0004880001167983 */ /* 0x000f220000300800 */
[----:B------:R-:W-:-:S03]  /*15f70*/  FMUL R16, R60, R16 ;  /* 0x000000103c107220 */ /* 0x000fc60000400000 */
[----:B------:R-:W4:Y:S01]  /*15f80*/  LDL.LU R25, [R1+0x478] ;  /* 0x0004780001197983 */ /* 0x000f220000300800 */
[----:B------:R-:W-:-:S03]  /*15f90*/  FMUL R17, R60, R17 ;  /* 0x000000113c117220 */ /* 0x000fc60000400000 */
[----:B------:R-:W-:Y:S01]  /*15fa0*/  STL.64 [R1+0x4a0], R8 ;  /* 0x0004a00801007387 */ /* 0x000fe20000100a00 */
[C---:B------:R-:W-:Y:S02]  /*15fb0*/  FMUL R18, R2.reuse, R18 ;  /* 0x0000001202127220 */ /* 0x040fe40000400000 */
[----:B------:R-:W-:Y:S01]  /*15fc0*/  FMUL R19, R2, R19 ;  /* 0x0000001302137220 */ /* 0x000fe20000400000 */
[----:B------:R-:W-:Y:S04]  /*15fd0*/  STL.64 [R1+0x4a8], R10 ;  /* 0x0004a80a01007387 */ /* 0x000fe80000100a00 */
[----:B0-----:R-:W4:Y:S02]  /*15fe0*/  LDL.LU R15, [R1+0x48c] ;  /* 0x00048c00010f7983 */ /* 0x001f240000300800 */
[----:B------:R-:W-:Y:S02]  /*15ff0*/  HMMA.16816.F32.BF16 R16, R4, R44, R16 ;  /* 0x0000002c0410723c */ /* 0x000fe40000041810 */
[----:B------:R-:W4:Y:S04]  /*16000*/  LDL.LU R52, [R1+0x470] ;  /* 0x0004700001347983 */ /* 0x000f280000300800 */
[----:B------:R-:W4:Y:S04]  /*16010*/  LDL.LU R35, [R1+0x474] ;  /* 0x0004740001237983 */ /* 0x000f280000300800 */
[----:B------:R-:W4:Y:S04]  /*16020*/  LDL.LU R31, [R1+0x468] ;  /* 0x00046800011f7983 */ /* 0x000f280000300800 */
[----:B------:R0:W1:Y:S04]  /*16030*/  LDSM.16.M88.4 R8, [R3+0x24e00] ;  /* 0x024e00000308783b */ /* 0x0000680000000200 */
[----:B0-----:R-:W4:Y:S04]  /*16040*/  LDL.LU R3, [R1+0x7cc] ;  /* 0x0007cc0001037983 */ /* 0x001f280000300800 */
[----:B------:R-:W4:Y:S04]  /*16050*/  LDL.LU R32, [R1+0x464] ;  /* 0x0004640001207983 */ /* 0x000f280000300800 */
[----:B------:R-:W4:Y:S04]  /*16060*/  LDL.LU R34, [R1+0x47c] ;  /* 0x00047c0001227983 */ /* 0x000f280000300800 */
[----:B------:R-:W4:Y:S04]  /*16070*/  LDL.LU R33, [R1+0x460] ;  /* 0x0004600001217983 */ /* 0x000f280000300800 */
[----:B------:R-:W-:Y:S04]  /*16080*/  STL.64 [R1+0x490], R16 ;  /* 0x0004901001007387 */ /* 0x000fe80000100a00 */
[----:B------:R0:W-:Y:S04]  /*16090*/  STL.64 [R1+0x498], R18 ;  /* 0x0004981201007387 */ /* 0x0001e80000100a00 */
[----:B------:R-:W4:Y:S04]  /*160a0*/  LDL.LU R30, [R1+0x46c] ;  /* 0x00046c00011e7983 */ /* 0x000f280000300800 */
[----:B------:R-:W4:Y:S04]  /*160b0*/  LDL.LU R29, [R1+0x450] ;  /* 0x00045000011d7983 */ /* 0x000f280000300800 */
[----:B------:R-:W4:Y:S04]  /*160c0*/  LDL.LU R28, [R1+0x454] ;  /* 0x00045400011c7983 */ /* 0x000f280000300800 */
[----:B------:R-:W4:Y:S04]  /*160d0*/  LDL.LU R27, [R1+0x458] ;  /* 0x00045800011b7983 */ /* 0x000f280000300800 */
[----:B------:R-:W4:Y:S01]  /*160e0*/  LDL.LU R26, [R1+0x45c] ;  /* 0x00045c00011a7983 */ /* 0x000f220000300800 */
[----:B------:R-:W-:-:S04]  /*160f0*/  FADD R12, -R0, R53 ;  /* 0x00000035000c7221 */ /* 0x000fc80000000100 */
[----:B------:R-:W-:Y:S02]  /*16100*/  FMUL R20, R12, 1.4426950216293334961 ;  /* 0x3fb8aa3b0c147820 */ /* 0x000fe40000400000 */
[----:B------:R-:W-:-:S04]  /*16110*/  FADD R21, -R61, R54 ;  /* 0x000000363d157221 */ /* 0x000fc80000000100 */
[----:B------:R-:W-:Y:S01]  /*16120*/  FMUL R21, R21, 1.4426950216293334961 ;  /* 0x3fb8aa3b15157820 */ /* 0x000fe20000400000 */
[----:B------:R-:W0:Y:S08]  /*16130*/  MUFU.EX2 R20, R20 ;  /* 0x0000001400147308 */ /* 0x000e300000000800 */
[----:B------:R-:W0:Y:S01]  /*16140*/  MUFU.EX2 R21, R21 ;  /* 0x0000001500157308 */ /* 0x000e220000000800 */
[----:B--2---:R-:W-:-:S02]  /*16150*/  FMUL R12, R60, R24 ;  /* 0x000000183c0c7220 */ /* 0x004fc40000400000 */
[----:B------:R-:W2:Y:S01]  /*16160*/  LDL.LU R24, [R1+0x444] ;  /* 0x0004440001187983 */ /* 0x000ea20000300800 */
[----:B---3--:R-:W-:-:S03]  /*16170*/  FMUL R13, R60, R23 ;  /* 0x000000173c0d7220 */ /* 0x008fc60000400000 */
[----:B------:R-:W3:Y:S01]  /*16180*/  LDL.LU R23, [R1+0x448] ;  /* 0x0004480001177983 */ /* 0x000ee20000300800 */
[----:B----4-:R-:W-:-:S03]  /*16190*/  FMUL R14, R2, R22 ;  /* 0x00000016020e7220 */ /* 0x010fc60000400000 */
[----:B------:R-:W4:Y:S01]  /*161a0*/  LDL.LU R22, [R1+0x44c] ;  /* 0x00044c0001167983 */ /* 0x000f220000300800 */
[----:B------:R-:W-:-:S07]  /*161b0*/  FMUL R15, R2, R15 ;  /* 0x0000000f020f7220 */ /* 0x000fce0000400000 */
[----:B------:R-:W-:Y:S01]  /*161c0*/  HMMA.16816.F32.BF16 R12, R4, R46, R12 ;  /* 0x0000002e040c723c */ /* 0x000fe2000004180c */
[----:B0-----:R-:W-:Y:S02]  /*161d0*/  FMUL R18, R2, R25 ;  /* 0x0000001902127220 */ /* 0x001fe40000400000 */
[----:B------:R-:W4:Y:S01]  /*161e0*/  LDL.LU R25, [R1+0x440] ;  /* 0x0004400001197983 */ /* 0x000f220000300800 */
[C---:B------:R-:W-:Y:S02]  /*161f0*/  FMUL R16, R60.reuse, R52 ;  /* 0x000000343c107220 */ /* 0x040fe40000400000 */
[----:B------:R-:W-:Y:S11]  /*16200*/  FMUL R17, R60, R35 ;  /* 0x000000233c117220 */ /* 0x000ff60000400000 */
[----:B------:R-:W-:Y:S06]  /*16210*/  @!UPT UIADD3 URZ, URZ, URZ, URZ ;  /* 0x0000003f3f3ff290 */ /* 0x000fec000fffe03f */
[----:B------:R0:W-:Y:S01]  /*16220*/  STL.64 [R1+0x480], R12 ;  /* 0x0004800c01007387 */ /* 0x0001e20000100a00 */
[----:B------:R-:W-:-:S03]  /*16230*/  FMUL R19, R2, R34 ;  /* 0x0000002202137220 */ /* 0x000fc60000400000 */
[----:B------:R1:W-:Y:S01]  /*16240*/  STL.64 [R1+0x488], R14 ;  /* 0x0004880e01007387 */ /* 0x0003e20000100a00 */
[C---:B0-----:R-:W-:Y:S02]  /*16250*/  FMUL R12, R60.reuse, R33 ;  /* 0x000000213c0c7220 */ /* 0x041fe40000400000 */
[----:B------:R-:W-:Y:S02]  /*16260*/  FMUL R13, R60, R32 ;  /* 0x000000203c0d7220 */ /* 0x000fe40000400000 */
[C---:B-1----:R-:W-:Y:S02]  /*16270*/  FMUL R14, R2.reuse, R31 ;  /* 0x0000001f020e7220 */ /* 0x042fe40000400000 */
[----:B------:R-:W-:Y:S01]  /*16280*/  FMUL R15, R2, R30 ;  /* 0x0000001e020f7220 */ /* 0x000fe20000400000 */
[C---:B------:R-:W-:Y:S08]  /*16290*/  HMMA.16816.F32.BF16 R16, R4.reuse, R48, R16 ;  /* 0x000000300410723c */ /* 0x040ff00000041810 */
[----:B------:R-:W-:Y:S07]  /*162a0*/  HMMA.16816.F32.BF16 R12, R4, R50, R12 ;  /* 0x00000032040c723c */ /* 0x000fee000004180c */
[----:B------:R-:W-:-:S02]  /*162b0*/  FMUL R4, R20, R29 ;  /* 0x0000001d14047220 */ /* 0x000fc40000400000 */
[----:B------:R-:W-:Y:S02]  /*162c0*/  FMUL R5, R20, R28 ;  /* 0x0000001c14057220 */ /* 0x000fe40000400000 */
[C---:B------:R-:W-:Y:S02]  /*162d0*/  FMUL R6, R21.reuse, R27 ;  /* 0x0000001b15067220 */ /* 0x040fe40000400000 */
[----:B------:R-:W-:-:S07]  /*162e0*/  FMUL R7, R21, R26 ;  /* 0x0000001a15077220 */ /* 0x000fce0000400000 */
[----:B------:R-:W-:Y:S01]  /*162f0*/  HMMA.16816.F32.BF16 R4, R8, R36, R4 ;  /* 0x000000240804723c */ /* 0x000fe20000041804 */
[----:B------:R0:W-:Y:S04]  /*16300*/  STL.64 [R1+0x470], R16 ;  /* 0x0004701001007387 */ /* 0x0001e80000100a00 */
[----:B------:R-:W-:Y:S04]  /*16310*/  STL.64 [R1+0x478], R18 ;  /* 0x0004781201007387 */ /* 0x000fe80000100a00 */
[----:B0-----:R-:W4:Y:S04]  /*16320*/  LDL.LU R16, [R1+0x43c] ;  /* 0x00043c0001107983 */ /* 0x001f280000300800 */
[----:B------:R-:W-:Y:S04]  /*16330*/  STL.64 [R1+0x460], R12 ;  /* 0x0004600c01007387 */ /* 0x000fe80000100a00 */
[----:B------:R0:W-:Y:S04]  /*16340*/  STL.64 [R1+0x468], R14 ;  /* 0x0004680e01007387 */ /* 0x0001e80000100a00 */
[----:B------:R-:W4:Y:S04]  /*16350*/  LDL.LU R17, [R1+0x430] ;  /* 0x0004300001117983 */ /* 0x000f280000300800 */
[----:B0-----:R-:W4:Y:S04]  /*16360*/  LDL.LU R15, [R1+0x434] ;  /* 0x00043400010f7983 */ /* 0x001f280000300800 */
[----:B------:R2:W-:Y:S04]  /*16370*/  STL.64 [R1+0x450], R4 ;  /* 0x0004500401007387 */ /* 0x0005e80000100a00 */
[----:B------:R3:W-:Y:S04]  /*16380*/  STL.64 [R1+0x458], R6 ;  /* 0x0004580601007387 */ /* 0x0007e80000100a00 */
[----:B------:R-:W4:Y:S04]  /*16390*/  LDL.LU R14, [R1+0x438] ;  /* 0x00043800010e7983 */ /* 0x000f280000300800 */
[----:B------:R-:W4:Y:S04]  /*163a0*/  LDL.LU R37, [R1+0x420] ;  /* 0x0004200001257983 */ /* 0x000f280000300800 */
[----:B------:R-:W4:Y:S01]  /*163b0*/  LDL.LU R36, [R1+0x424] ;  /* 0x0004240001247983 */ /* 0x000f220000300800 */
[----:B--2---:R-:W-:-:S02]  /*163c0*/  FMUL R5, R20, R24 ;  /* 0x0000001814057220 */ /* 0x004fc40000400000 */
[C---:B---3--:R-:W-:Y:S02]  /*163d0*/  FMUL R6, R21.reuse, R23 ;  /* 0x0000001715067220 */ /* 0x048fe40000400000 */
[----:B----4-:R-:W-:Y:S02]  /*163e0*/  FMUL R7, R21, R22 ;  /* 0x0000001615077220 */ /* 0x010fe40000400000 */
[----:B------:R-:W-:-:S07]  /*163f0*/  FMUL R4, R20, R25 ;  /* 0x0000001914047220 */ /* 0x000fce0000400000 */
[----:B------:R-:W-:Y:S11]  /*16400*/  HMMA.16816.F32.BF16 R4, R8, R38, R4 ;  /* 0x000000260804723c */ /* 0x000ff60000041804 */
[----:B------:R-:W-:Y:S11]  /*16410*/  @!UPT UIADD3 URZ, URZ, URZ, URZ ;  /* 0x0000003f3f3ff290 */ /* 0x000ff6000fffe03f */
[----:B------:R-:W-:Y:S01]  /*16420*/  @!UPT UIADD3 URZ, URZ, URZ, URZ ;  /* 0x0000003f3f3ff290 */ /* 0x000fe2000fffe03f */
[----:B------:R-:W-:Y:S04]  /*16430*/  STL.64 [R1+0x440], R4 ;  /* 0x0004400401007387 */ /* 0x000fe80000100a00 */
[----:B------:R0:W-:Y:S04]  /*16440*/  STL.64 [R1+0x448], R6 ;  /* 0x0004480601007387 */ /* 0x0001e80000100a00 */
[----:B------:R-:W2:Y:S04]  /*16450*/  LDL.LU R35, [R1+0x428] ;  /* 0x0004280001237983 */ /* 0x000ea80000300800 */
[----:B------:R-:W3:Y:S04]  /*16460*/  LDL.LU R34, [R1+0x42c] ;  /* 0x00042c0001227983 */ /* 0x000ee80000300800 */
        /* <DEDUP_REMOVED lines=8> */
[----:B------:R-:W4:Y:S01]  /*164f0*/  LDL.LU R12, [R1+0x3fc] ;  /* 0x0003fc00010c7983 */ /* 0x000f220000300800 */
[----:B0-----:R-:W-:-:S03]  /*16500*/  FMUL R7, R21, R16 ;  /* 0x0000001015077220 */ /* 0x001fc60000400000 */
[----:B------:R-:W4:Y:S04]  /*16510*/  LDL.LU R13, [R1+0x558] ;  /* 0x00055800010d7983 */ /* 0x000f280000300800 */
[----:B------:R-:W4:Y:S04]  /*16520*/  LDL.LU R33, [R1+0x410] ;  /* 0x0004100001217983 */ /* 0x000f280000300800 */
[----:B------:R-:W4:Y:S01]  /*16530*/  LDL.LU R29, [R1+0x400] ;  /* 0x00040000011d7983 */ /* 0x000f220000300800 */
[C---:B------:R-:W-:Y:S02]  /*16540*/  FMUL R4, R20.reuse, R17 ;  /* 0x0000001114047220 */ /* 0x040fe40000400000 */
[----:B------:R-:W-:-:S02]  /*16550*/  FMUL R5, R20, R15 ;  /* 0x0000000f14057220 */ /* 0x000fc40000400000 */
[----:B------:R-:W-:-:S07]  /*16560*/  FMUL R6, R21, R14 ;  /* 0x0000000e15067220 */ /* 0x000fce0000400000 */
[----:B------:R-:W-:Y:S11]  /*16570*/  HMMA.16816.F32.BF16 R4, R8, R40, R4 ;  /* 0x000000280804723c */ /* 0x000ff60000041804 */
[----:B------:R-:W-:Y:S11]  /*16580*/  @!UPT UIADD3 URZ, URZ, URZ, URZ ;  /* 0x0000003f3f3ff290 */ /* 0x000ff6000fffe03f */
[----:B------:R-:W-:Y:S01]  /*16590*/  @!UPT UIADD3 URZ, URZ, URZ, URZ ;  /* 0x0000003f3f3ff290 */ /* 0x000fe2000fffe03f */
[----:B------:R0:W-:Y:S04]  /*165a0*/  STL.64 [R1+0x430], R4 ;  /* 0x0004300401007387 */ /* 0x0001e80000100a00 */
[----:B------:R2:W-:Y:S04]  /*165b0*/  STL.64 [R1+0x438], R6 ;  /* 0x0004380601007387 */ /* 0x0005e80000100a00 */
        /* <DEDUP_REMOVED lines=12> */
[----:B0-----:R-:W-:-:S02]  /*16680*/  FMUL R4, R20, R37 ;  /* 0x0000002514047220 */ /* 0x001fc40000400000 */
[----:B------:R-:W-:Y:S02]  /*16690*/  FMUL R5, R20, R36 ;  /* 0x0000002414057220 */ /* 0x000fe40000400000 */
[C---:B--2---:R-:W-:Y:S02]  /*166a0*/  FMUL R6, R21.reuse, R35 ;  /* 0x0000002315067220 */ /* 0x044fe40000400000 */
[----:B---3--:R-:W-:-:S07]  /*166b0*/  FMUL R7, R21, R34 ;  /* 0x0000002215077220 */ /* 0x008fce0000400000 */
[----:B------:R-:W-:Y:S07]  /*166c0*/  HMMA.16816.F32.BF16 R36, R8, R42, R4 ;  /* 0x0000002a0824723c */ /* 0x000fee0000041804 */
[----:B----4-:R-:W-:Y:S02]  /*166d0*/  FMUL R5, R20, R32 ;  /* 0x0000002014057220 */ /* 0x010fe40000400000 */
[C---:B------:R-:W-:Y:S02]  /*166e0*/  FMUL R6, R21.reuse, R31 ;  /* 0x0000001f15067220 */ /* 0x040fe40000400000 */
[----:B------:R-:W-:-:S02]  /*166f0*/  FMUL R7, R21, R30 ;  /* 0x0000001e15077220 */ /* 0x000fc40000400000 */
[----:B------:R-:W-:-:S07]  /*16700*/  FMUL R4, R20, R33 ;  /* 0x0000002114047220 */ /* 0x000fce0000400000 */
[----:B------:R-:W-:Y:S07]  /*16710*/  HMMA.16816.F32.BF16 R32, R8, R44, R4 ;  /* 0x0000002c0820723c */ /* 0x000fee0000041804 */
[C---:B------:R-:W-:Y:S02]  /*16720*/  FMUL R4, R20.reuse, R29 ;  /* 0x0000001d14047220 */ /* 0x040fe40000400000 */
[----:B------:R-:W-:Y:S02]  /*16730*/  FMUL R5, R20, R28 ;  /* 0x0000001c14057220 */ /* 0x000fe40000400000 */
[----:B------:R-:W-:-:S02]  /*16740*/  FMUL R6, R21, R27 ;  /* 0x0000001b15067220 */ /* 0x000fc40000400000 */
[----:B------:R-:W-:-:S07]  /*16750*/  FMUL R7, R21, R26 ;  /* 0x0000001a15077220 */ /* 0x000fce0000400000 */
[----:B------:R-:W-:Y:S07]  /*16760*/  HMMA.16816.F32.BF16 R28, R8, R46, R4 ;  /* 0x0000002e081c723c */ /* 0x000fee0000041804 */
[----:B------:R-:W-:Y:S02]  /*16770*/  FMUL R5, R20, R24 ;  /* 0x0000001814057220 */ /* 0x000fe40000400000 */
[C---:B------:R-:W-:Y:S02]  /*16780*/  FMUL R6, R21.reuse, R23 ;  /* 0x0000001715067220 */ /* 0x040fe40000400000 */
[----:B------:R-:W-:Y:S01]  /*16790*/  FMUL R7, R21, R12 ;  /* 0x0000000c15077220 */ /* 0x000fe20000400000 */
[----:B------:R-:W-:Y:S01]  /*167a0*/  STL.64 [R1+0x420], R36 ;  /* 0x0004202401007387 */ /* 0x000fe20000100a00 */
[----:B------:R-:W-:-:S02]  /*167b0*/  IMAD.MOV.U32 R12, RZ, RZ, 0x10 ;  /* 0x00000010ff0c7424 */ /* 0x000fc400078e00ff */
[----:B------:R-:W-:-:S07]  /*167c0*/  FMUL R4, R20, R25 ;  /* 0x0000001914047220 */ /* 0x000fce0000400000 */
[----:B------:R-:W-:Y:S07]  /*167d0*/  HMMA.16816.F32.BF16 R24, R8, R48, R4 ;  /* 0x000000300818723c */ /* 0x000fee0000041804 */
[C---:B------:R-:W-:Y:S02]  /*167e0*/  FMUL R4, R20.reuse, R22 ;  /* 0x0000001614047220 */ /* 0x040fe40000400000 */
[----:B------:R-:W-:Y:S02]  /*167f0*/  FMUL R5, R20, R19 ;  /* 0x0000001314057220 */ /* 0x000fe40000400000 */
[----:B------:R-:W-:-:S02]  /*16800*/  FMUL R6, R21, R18 ;  /* 0x0000001215067220 */ /* 0x000fc40000400000 */
[----:B------:R-:W-:-:S07]  /*16810*/  FMUL R7, R21, R17 ;  /* 0x0000001115077220 */ /* 0x000fce0000400000 */
[----:B------:R-:W-:Y:S01]  /*16820*/  HMMA.16816.F32.BF16 R4, R8, R50, R4 ;  /* 0x000000320804723c */ /* 0x000fe20000041804 */
[----:B------:R-:W-:Y:S01]  /*16830*/  STL.64 [R1+0x428], R38 ;  /* 0x0004282601007387 */ /* 0x000fe20000100a00 */
[----:B------:R-:W-:-:S03]  /*16840*/  IMAD R59, R12, c[0x0][0x1a4], R59 ;  /* 0x000069000c3b7a24 */ /* 0x000fc600078e023b */
[----:B------:R-:W-:Y:S01]  /*16850*/  STL.64 [R1+0x410], R32 ;  /* 0x0004102001007387 */ /* 0x000fe20000100a00 */
[----:B------:R-:W-:Y:S01]  /*16860*/  FFMA R16, R2, R16, R52 ;  /* 0x0000001002107223 */ /* 0x000fe20000000034 */
[----:B------:R-:W-:Y:S02]  /*16870*/  IADD3 R13, R13, 0x10, RZ ;  /* 0x000000100d0d7810 */ /* 0x000fe40007ffe0ff */
[----:B------:R-:W-:Y:S01]  /*16880*/  STL.64 [R1+0x418], R34 ;  /* 0x0004182201007387 */ /* 0x000fe20000100a00 */
[----:B------:R-:W-:-:S03]  /*16890*/  FFMA R15, R20, R15, R53 ;  /* 0x0000000f140f7223 */ /* 0x000fc60000000035 */
[----:B------:R-:W-:Y:S04]  /*168a0*/  STL.64 [R1+0x400], R28 ;  /* 0x0004001c01007387 */ /* 0x000fe80000100a00 */
[----:B------:R-:W-:Y:S01]  /*168b0*/  STL.64 [R1+0x408], R30 ;  /* 0x0004081e01007387 */ /* 0x000fe20000100a00 */
[----:B------:R-:W-:-:S03]  /*168c0*/  FFMA R14, R21, R14, R54 ;  /* 0x0000000e150e7223 */ /* 0x000fc60000000036 */
[----:B------:R-:W-:Y:S04]  /*168d0*/  STL.64 [R1+0x3f0], R24 ;  /* 0x0003f01801007387 */ /* 0x000fe80000100a00 */
[----:B------:R-:W-:Y:S04]  /*168e0*/  STL.64 [R1+0x3f8], R26 ;  /* 0x0003f81a01007387 */ /* 0x000fe80000100a00 */
[----:B------:R-:W-:Y:S04]  /*168f0*/  STL [R1+0x294], R59 ;  /* 0x0002943b01007387 */ /* 0x000fe80000100800 */
[----:B------:R-:W-:Y:S04]  /*16900*/  STL [R1+0x5a4], R16 ;  /* 0x0005a41001007387 */ /* 0x000fe80000100800 */
[----:B------:R-:W-:Y:S04]  /*16910*/  STL [R1+0x558], R13 ;  /* 0x0005580d01007387 */ /* 0x000fe80000100800 */
[----:B------:R-:W-:Y:S04]  /*16920*/  STL [R1+0x5a8], R15 ;  /* 0x0005a80f01007387 */ /* 0x000fe80000100800 */
[----:B------:R-:W-:Y:S04]  /*16930*/  STL [R1+0x5ac], R14 ;  /* 0x0005ac0e01007387 */ /* 0x000fe80000100800 */
[----:B------:R0:W-:Y:S04]  /*16940*/  STL.64 [R1+0x3e0], R4 ;  /* 0x0003e00401007387 */ /* 0x0001e80000100a00 */
[----:B------:R-:W-:Y:S04]  /*16950*/  STL.64 [R1+0x3e8], R6 ;  /* 0x0003e80601007387 */ /* 0x000fe80000100a00 */
[----:B------:R-:W2:Y:S04]  /*16960*/  LDL R2, [R1+0x2d0] ;  /* 0x0002d00001027983 */ /* 0x000ea80000100800 */
[----:B0-----:R-:W3:Y:S04]  /*16970*/  LDL R4, [R1+0x2d4] ;  /* 0x0002d40001047983 */ /* 0x001ee80000100800 */
[----:B---3--:R0:W-:Y:S04]  /*16980*/  STL [R1+0x2d8], R4 ;  /* 0x0002d80401007387 */ /* 0x0081e80000100800 */
[----:B0-----:R-:W3:Y:S04]  /*16990*/  LDL R4, [R1+0x2cc] ;  /* 0x0002cc0001047983 */ /* 0x001ee80000100800 */
[----:B--2---:R0:W-:Y:S04]  /*169a0*/  STL [R1+0x2dc], R2 ;  /* 0x0002dc0201007387 */ /* 0x0041e80000100800 */
[----:B0-----:R-:W2:Y:S04]  /*169b0*/  LDL R2, [R1+0x2c8] ;  /* 0x0002c80001027983 */ /* 0x001ea80000100800 */
        /* <DEDUP_REMOVED lines=17> */
[----:B------:R-:W3:Y:S01]  /*16ad0*/  LDL R5, [R1+0x2a4] ;  /* 0x0002a40001057983 */ /* 0x000ee20000100800 */
[----:B0-----:R-:W-:-:S03]  /*16ae0*/  MOV R4, R55 ;  /* 0x0000003700047202 */ /* 0x001fc60000000f00 */
[----:B--2---:R0:W-:Y:S02]  /*16af0*/  STL [R1+0x548], R2 ;  /* 0x0005480201007387 */ /* 0x0041e40000100800 */
[----:B0-----:R-:W-:Y:S01]  /*16b00*/  IMAD.MOV.U32 R2, RZ, RZ, R0 ;  /* 0x000000ffff027224 */ /* 0x001fe200078e0000 */
[----:B------:R-:W-:Y:S01]  /*16b10*/  ISETP.GE.AND P2, PT, R13, c[0x0][0x1d0], PT ;  /* 0x000074000d007a0c */ /* 0x000fe20003f46270 */
[----:B------:R-:W-:Y:S01]  /*16b20*/  IMAD R3, R12, c[0x0][0x1b4], R3 ;  /* 0x00006d000c037a24 */ /* 0x000fe200078e0203 */
[----:B---3--:R0:W-:Y:S04]  /*16b30*/  STL [R1+0x54c], R5 ;  /* 0x00054c0501007387 */ /* 0x0081e80000100800 */
[----:B------:R0:W5:Y:S04]  /*16b40*/  LDL.LU R0, [R1+0x7c8] ;  /* 0x0007c80001007983 */ /* 0x0001680000300800 */
[----:B------:R0:W-:Y:S04]  /*16b50*/  STL [R1+0x554], R4 ;  /* 0x0005540401007387 */ /* 0x0001e80000100800 */
[----:B------:R0:W-:Y:S04]  /*16b60*/  STL [R1+0x560], R61 ;  /* 0x0005603d01007387 */ /* 0x0001e80000100800 */
[----:B------:R0:W-:Y:S01]  /*16b70*/  STL [R1+0x55c], R2 ;  /* 0x00055c0201007387 */ /* 0x0001e20000100800 */
[----:B------:R-:W-:Y:S01]  /*16b80*/  @P2 CALL.REL.NOINC `(.L_x_0) ;  /* 0x0000001000002944 */ /* 0x000fe20003c00000 */
[----:B------:R-:W-:Y:S05]  /*16b90*/  BRA `(.L_x_1) ;  /* 0xffff48c000007947 */ /* 0x000fea000383ffff */
.L_x_0:
[----:B0-----:R-:W2:Y:S04]  /*16ba0*/  LDL.LU R7, [R1+0x45c] ;  /* 0x00045c0001077983 */ /* 0x001ea80000300800 */
[----:B------:R-:W3:Y:S04]  /*16bb0*/  LDL.LU R8, [R1+0x458] ;  /* 0x0004580001087983 */ /* 0x000ee80000300800 */
[----:B------:R-:W4:Y:S04]  /*16bc0*/  LDL.LU R9, [R1+0x418] ;  /* 0x0004180001097983 */ /* 0x000f280000300800 */
[----:B------:R-:W2:Y:S04]  /*16bd0*/  LDL.LU R11, [R1+0x41c] ;  /* 0x00041c00010b7983 */ /* 0x000ea80000300800 */
[----:B------:R-:W2:Y:S04]  /*16be0*/  LDL.LU R12, [R1+0x5a8] ;  /* 0x0005a800010c7983 */ /* 0x000ea80000300800 */
[----:B------:R-:W2:Y:S04]  /*16bf0*/  LDL.LU R15, [R1+0x5a4] ;  /* 0x0005a400010f7983 */ /* 0x000ea80000300800 */
[----:B------:R-:W2:Y:S04]  /*16c00*/  LDL.LU R10, [R1+0x3f8] ;  /* 0x0003f800010a7983 */ /* 0x000ea80000300800 */
[----:B------:R-:W2:Y:S04]  /*16c10*/  LDL.LU R21, [R1+0x428] ;  /* 0x0004280001157983 */ /* 0x000ea80000300800 */
[----:B------:R-:W3:Y:S04]  /*16c20*/  LDL.LU R19, [R1+0x42c] ;  /* 0x00042c0001137983 */ /* 0x000ee80000300800 */
        /* <DEDUP_REMOVED lines=9> */
[----:B------:R-:W-:Y:S04]  /*16cc0*/  STL [R1+0x7c8], R61 ;  /* 0x0007c83d01007387 */ /* 0x000fe80000100800 */
[----:B-----5:R-:W4:Y:S01]  /*16cd0*/  LDL.LU R0, [R1+0x570] ;  /* 0x0005700001007983 */ /* 0x020f220000300800 */
[----:B------:R-:W-:-:S03]  /*16ce0*/  LOP3.LUT R2, R2, 0xfffffeff, RZ, 0xc0, !PT ;  /* 0xfffffeff02027812 */ /* 0x000fc600078ec0ff */
[----:B------:R-:W-:Y:S01]  /*16cf0*/  BAR.SYNC.DEFER_BLOCKING 0x0 ;  /* 0x0000000000007b1d */ /* 0x000fe20000010000 */
[----:B--2---:R-:W-:Y:S01]  /*16d00*/  MOV R24, R21 ;  /* 0x0000001500187202 */ /* 0x004fe20000000f00 */
[----:B---3--:R-:W-:Y:S01]  /*16d10*/  IMAD.MOV.U32 R25, RZ, RZ, R20 ;  /* 0x000000ffff197224 */ /* 0x008fe200078e0014 */
[----:B----4-:R-:W-:Y:S01]  /*16d20*/  MOV R23, R18 ;  /* 0x0000001200177202 */ /* 0x010fe20000000f00 */
[----:B------:R-:W-:Y:S01]  /*16d30*/  IMAD.MOV.U32 R22, RZ, RZ, R16 ;  /* 0x000000ffff167224 */ /* 0x000fe200078e0010 */
[----:B------:R-:W-:Y:S02]  /*16d40*/  MOV R16, 0x3dc6b27f ;  /* 0x3dc6b27f00107802 */ /* 0x000fe40000000f00 */
[----:B------:R-:W-:Y:S01]  /*16d50*/  MOV R21, R14 ;  /* 0x0000000e00157202 */ /* 0x000fe20000000f00 */
[----:B------:R0:W-:Y:S01]  /*16d60*/  STL [R1+0x4f0], R0 ;  /* 0x0004f00001007387 */ /* 0x0001e20000100800 */
[----:B------:R-:W-:Y:S01]  /*16d70*/  MOV R27, R22 ;  /* 0x00000016001b7202 */ /* 0x000fe20000000f00 */
[C---:B------:R-:W-:Y:S01]  /*16d80*/  FMUL R3, R0.reuse, 8388608 ;  /* 0x4b00000000037820 */ /* 0x040fe20000400000 */
[----:B------:R-:W-:Y:S01]  /*16d90*/  FSETP.GEU.AND P0, PT, R0, 1.175494350822287508e-38, PT ;  /* 0x008000000000780b */ /* 0x000fe20003f0e000 */
[----:B------:R-:W2:Y:S01]  /*16da0*/  LDL.LU R30, [R1+0x574] ;  /* 0x00057400011e7983 */ /* 0x000ea20000300800 */
[----:B------:R-:W-:Y:S01]  /*16db0*/  MOV R14, R4 ;  /* 0x00000004000e7202 */ /* 0x000fe20000000f00 */
[----:B------:R-:W-:Y:S01]  /*16dc0*/  IMAD.MOV.U32 R20, RZ, RZ, R13 ;  /* 0x000000ffff147224 */ /* 0x000fe200078e000d */
[----:B------:R-:W-:Y:S01]  /*16dd0*/  FSEL R3, R3, R0, !P0 ;  /* 0x0000000003037208 */ /* 0x000fe20004000000 */
[----:B------:R-:W3:Y:S01]  /*16de0*/  LDL.LU R22, [R1+0x578] ;  /* 0x0005780001167983 */ /* 0x000ee20000300800 */
[----:B------:R-:W-:Y:S01]  /*16df0*/  IMAD.MOV.U32 R13, RZ, RZ, R5 ;  /* 0x000000ffff0d7224 */ /* 0x000fe200078e0005 */
[----:B------:R-:W-:-:S02]  /*16e00*/  MOV R18, R6 ;  /* 0x0000000600127202 */ /* 0x000fc40000000f00 */
[----:B------:R-:W-:-:S04]  /*16e10*/  IADD3 R4, R3, -0x3f3504f3, RZ ;  /* 0xc0cafb0d03047810 */ /* 0x000fc80007ffe0ff */
[----:B------:R-:W-:-:S04]  /*16e20*/  LOP3.LUT R4, R4, 0xff800000, RZ, 0xc0, !PT ;  /* 0xff80000004047812 */ /* 0x000fc800078ec0ff */
[----:B------:R1:W4:Y:S01]  /*16e30*/  I2F R6, R4 ;  /* 0x0000000400067306 */ /* 0x0003220000201400 */
[----:B0-----:R-:W-:-:S04]  /*16e40*/  IMAD.IADD R0, R3, 0x1, -R4 ;  /* 0x0000000103007824 */ /* 0x001fc800078e0a04 */
[----:B------:R-:W-:-:S04]  /*16e50*/  FADD R0, R0, -1 ;  /* 0xbf80000000007421 */ /* 0x000fc80000000000 */
[----:B------:R-:W-:-:S04]  /*16e60*/  FFMA.FTZ R5, R0, R16, -0.16845393180847167969 ;  /* 0xbe2c7f3000057423 */ /* 0x000fc80000010010 */
[----:B------:R-:W-:-:S04]  /*16e70*/  FFMA.FTZ R5, R0, R5, 0.1716887056827545166 ;  /* 0x3e2fcf2a00057423 */ /* 0x000fc80000010005 */
[----:B------:R-:W-:-:S04]  /*16e80*/  FFMA.FTZ R5, R0, R5, -0.17900948226451873779 ;  /* 0xbe374e4300057423 */ /* 0x000fc80000010005 */
[----:B------:R-:W-:-:S04]  /*16e90*/  FFMA.FTZ R5, R0, R5, 0.20512372255325317383 ;  /* 0x3e520bf400057423 */ /* 0x000fc80000010005 */
[----:B------:R-:W-:-:S04]  /*16ea0*/  FFMA.FTZ R5, R0, R5, -0.24046532809734344482 ;  /* 0xbe763c8b00057423 */ /* 0x000fc80000010005 */
[----:B------:R-:W-:-:S04]  /*16eb0*/  FFMA.FTZ R5, R0, R5, 0.28857114911079406738 ;  /* 0x3e93bf9900057423 */ /* 0x000fc80000010005 */
[----:B------:R-:W-:-:S04]  /*16ec0*/  FFMA.FTZ R5, R0, R5, -0.36067417263984680176 ;  /* 0xbeb8aa4900057423 */ /* 0x000fc80000010005 */
[----:B------:R-:W-:-:S04]  /*16ed0*/  FFMA.FTZ R5, R0, R5, 0.48089820146560668945 ;  /* 0x3ef6384a00057423 */ /* 0x000fc80000010005 */
[----:B------:R-:W-:-:S04]  /*16ee0*/  FFMA.FTZ R5, R0, R5, -0.72134751081466674805 ;  /* 0xbf38aa3b00057423 */ /* 0x000fc80000010005 */
[----:B------:R-:W-:-:S04]  /*16ef0*/  FMUL R5, R0, R5 ;  /* 0x0000000500057220 */ /* 0x000fc80000400000 */
[C---:B-1----:R-:W-:Y:S01]  /*16f00*/  FMUL R4, R0.reuse, R5 ;  /* 0x0000000500047220 */ /* 0x042fe20000400000 */
[----:B------:R-:W-:Y:S01]  /*16f10*/  ISETP.GE.U32.AND P1, PT, R3, 0x7f800000, PT ;  /* 0x7f8000000300780c */ /* 0x000fe20003f26070 */
[----:B------:R-:W-:Y:S02]  /*16f20*/  IMAD.MOV.U32 R26, RZ, RZ, R23 ;  /* 0x000000ffff1a7224 */ /* 0x000fe400078e0017 */
[----:B------:R-:W-:Y:S02]  /*16f30*/  FFMA.FTZ R5, R0, 1.4426950216293334961, R4 ;  /* 0x3fb8aa3b00057823 */ /* 0x000fe40000010004 */
[----:B------:R-:W-:Y:S01]  /*16f40*/  IMAD.MOV.U32 R23, RZ, RZ, R21 ;  /* 0x000000ffff177224 */ /* 0x000fe200078e0015 */
[----:B------:R-:W-:Y:S01]  /*16f50*/  MOV R21, R20 ;  /* 0x0000001400157202 */ /* 0x000fe20000000f00 */
[----:B------:R-:W-:Y:S01]  /*16f60*/  IMAD.MOV.U32 R20, RZ, RZ, R18 ;  /* 0x000000ffff147224 */ /* 0x000fe200078e0012 */
[----:B------:R-:W-:Y:S01]  /*16f70*/  MOV R18, R15 ;  /* 0x0000000f00127202 */ /* 0x000fe20000000f00 */
[----:B------:R-:W-:Y:S01]  /*16f80*/  IMAD.MOV.U32 R15, RZ, RZ, R14 ;  /* 0x000000ffff0f7224 */ /* 0x000fe200078e000e */
[----:B------:R-:W-:-:S02]  /*16f90*/  FSEL R0, RZ, -23, P0 ;  /* 0xc1b80000ff007808 */ /* 0x000fc40000000000 */
[----:B------:R-:W-:Y:S01]  /*16fa0*/  MOV R14, R13 ;  /* 0x0000000d000e7202 */ /* 0x000fe20000000f00 */
[----:B------:R-:W-:Y:S01]  /*16fb0*/  IMAD.MOV.U32 R13, RZ, RZ, R12 ;  /* 0x000000ffff0d7224 */ /* 0x000fe200078e000c */
[----:B------:R-:W-:Y:S01]  /*16fc0*/  MOV R12, R11 ;  /* 0x0000000b000c7202 */ /* 0x000fe20000000f00 */
[----:B------:R-:W-:Y:S01]  /*16fd0*/  IMAD.MOV.U32 R11, RZ, RZ, R9 ;  /* 0x000000ffff0b7224 */ /* 0x000fe200078e0009 */
[----:B------:R-:W-:Y:S01]  /*16fe0*/  MOV R9, R7 ;  /* 0x0000000700097202 */ /* 0x000fe20000000f00 */
[----:B----4-:R-:W-:-:S04]  /*16ff0*/  FFMA.FTZ R0, R6, 1.1920928955078125e-07, R0 ;  /* 0x3400000006007823 */ /* 0x010fc80000010000 */
[----:B------:R-:W-:Y:S02]  /*17000*/  FADD R5, R0, R5 ;  /* 0x0000000500057221 */ /* 0x000fe40000000000 */
[----:B------:R-:W-:Y:S01]  /*17010*/  @P1 IMAD.MOV.U32 R0, RZ, RZ, 0x7f800000 ;  /* 0x7f800000ff001424 */ /* 0x000fe200078e00ff */
[----:B------:R-:W-:-:S03]  /*17020*/  FSETP.NEU.AND P0, PT, R3, RZ, PT ;  /* 0x000000ff0300720b */ /* 0x000fc60003f0d000 */
[----:B------:R-:W-:-:S05]  /*17030*/  @P1 FFMA.FTZ R5, R3, R0, +INF ;  /* 0x7f80000003051423 */ /* 0x000fca0000010000 */
[----:B------:R3:W-:Y:S01]  /*17040*/  STL [R1+0x54c], R5 ;  /* 0x00054c0501007387 */ /* 0x0007e20000100800 */
[----:B------:R-:W-:Y:S01]  /*17050*/  IMAD.MOV.U32 R31, RZ, RZ, R27 ;  /* 0x000000ffff1f7224 */ /* 0x000fe200078e001b */
[----:B------:R-:W-:Y:S02]  /*17060*/  MOV R27, R20 ;  /* 0x00000014001b7202 */ /* 0x000fe40000000f00 */
[----:B------:R-:W-:Y:S01]  /*17070*/  MOV R20, R15 ;  /* 0x0000000f00147202 */ /* 0x000fe20000000f00 */
[----:B------:R-:W-:Y:S02]  /*17080*/  IMAD.MOV.U32 R15, RZ, RZ, R8 ;  /* 0x000000ffff0f7224 */ /* 0x000fe400078e0008 */
[----:B------:R-:W-:Y:S02]  /*17090*/  IMAD.MOV.U32 R32, RZ, RZ, R21 ;  /* 0x000000ffff207224 */ /* 0x000fe400078e0015 */
[----:B------:R-:W-:Y:S01]  /*170a0*/  IMAD.MOV.U32 R21, RZ, RZ, R18 ;  /* 0x000000ffff157224 */ /* 0x000fe200078e0012 */
[----:B------:R-:W-:Y:S01]  /*170b0*/  MOV R18, R9 ;  /* 0x0000000900127202 */ /* 0x000fe20000000f00 */
[----:B------:R-:W-:Y:S01]  /*170c0*/  IMAD.MOV.U32 R28, RZ, RZ, R10 ;  /* 0x000000ffff1c7224 */ /* 0x000fe200078e000a */
[----:B------:R-:W-:-:S02]  /*170d0*/  @P0 LOP3.LUT R2, R2, 0x100, RZ, 0xfc, !PT ;  /* 0x0000010002020812 */ /* 0x000fc400078efcff */
[----:B------:R-:W-:Y:S02]  /*170e0*/  MOV R29, R23 ;  /* 0x00000017001d7202 */ /* 0x000fe40000000f00 */
[----:B------:R-:W-:Y:S01]  /*170f0*/  MOV R33, R25 ;  /* 0x0000001900217202 */ /* 0x000fe20000000f00 */
[----:B------:R-:W-:Y:S02]  /*17100*/  IMAD.MOV.U32 R25, RZ, RZ, R24 ;  /* 0x000000ffff197224 */ /* 0x000fe400078e0018 */
[C---:B--2---:R-:W-:Y:S01]  /*17110*/  FMUL R4, R30.reuse, 8388608 ;  /* 0x4b0000001e047820 */ /* 0x044fe20000400000 */
[----:B------:R-:W-:-:S04]  /*17120*/  FSETP.GEU.AND P2, PT, R30, 1.175494350822287508e-38, PT ;  /* 0x008000001e00780b */ /* 0x000fc80003f4e000 */
[----:B------:R-:W-:-:S04]  /*17130*/  FSEL R4, R4, R30, !P2 ;  /* 0x0000001e04047208 */ /* 0x000fc80005000000 */
[----:B------:R-:W-:-:S04]  /*17140*/  IADD3 R7, R4, -0x3f3504f3, RZ ;  /* 0xc0cafb0d04077810 */ /* 0x000fc80007ffe0ff */
[----:B------:R-:W-:-:S04]  /*17150*/  LOP3.LUT R7, R7, 0xff800000, RZ, 0xc0, !PT ;  /* 0xff80000007077812 */ /* 0x000fc800078ec0ff */
[----:B------:R-:W-:Y:S01]  /*17160*/  IADD3 R3, R4, -R7, RZ ;  /* 0x8000000704037210 */ /* 0x000fe20007ffe0ff */
[----:B---3--:R-:W-:-:S04]  /*17170*/  FMUL R5, R22, 8388608 ;  /* 0x4b00000016057820 */ /* 0x008fc80000400000 */
[----:B------:R-:W-:Y:S01]  /*17180*/  FADD R3, R3, -1 ;  /* 0xbf80000003037421 */ /* 0x000fe20000000000 */
[----:B------:R-:W-:-:S03]  /*17190*/  FSETP.GEU.AND P1, PT, R22, 1.175494350822287508e-38, PT ;  /* 0x008000001600780b */ /* 0x000fc60003f2e000 */
[----:B------:R-:W-:Y:S01]  /*171a0*/  FFMA.FTZ R0, R3, R16, -0.16845393180847167969 ;  /* 0xbe2c7f3003007423 */ /* 0x000fe20000010010 */
[----:B------:R-:W-:-:S03]  /*171b0*/  FSEL R5, R5, R22, !P1 ;  /* 0x0000001605057208 */ /* 0x000fc60004800000 */
[----:B------:R-:W-:Y:S01]  /*171c0*/  FFMA.FTZ R0, R3, R0, 0.1716887056827545166 ;  /* 0x3e2fcf2a03007423 */ /* 0x000fe20000010000 */
[----:B------:R-:W-:-:S03]  /*171d0*/  IADD3 R6, R5, -0x3f3504f3, RZ ;  /* 0xc0cafb0d05067810 */ /* 0x000fc60007ffe0ff */
[----:B------:R-:W-:Y:S01]  /*171e0*/  FFMA.FTZ R0, R3, R0, -0.17900948226451873779 ;  /* 0xbe374e4303007423 */ /* 0x000fe20000010000 */
[----:B------:R-:W-:-:S03]  /*171f0*/  LOP3.LUT R6, R6, 0xff800000, RZ, 0xc0, !PT ;  /* 0xff80000006067812 */ /* 0x000fc600078ec0ff */
[----:B------:R-:W-:-:S04]  /*17200*/  FFMA.FTZ R0, R3, R0, 0.20512372255325317383 ;  /* 0x3e520bf403007423 */ /* 0x000fc80000010000 */
[----:B------:R-:W-:Y:S01]  /*17210*/  FFMA.FTZ R8, R3, R0, -0.24046532809734344482 ;  /* 0xbe763c8b03087423 */ /* 0x000fe20000010000 */
[----:B------:R-:W-:-:S03]  /*17220*/  IADD3 R0, R5, -R6, RZ ;  /* 0x8000000605007210 */ /* 0x000fc60007ffe0ff */
[C---:B------:R-:W-:Y:S02]  /*17230*/  FFMA.FTZ R8, R3.reuse, R8, 0.28857114911079406738 ;  /* 0x3e93bf9903087423 */ /* 0x040fe40000010008 */
[----:B------:R-:W-:Y:S02]  /*17240*/  FADD R0, R0, -1 ;  /* 0xbf80000000007421 */ /* 0x000fe40000000000 */
[C---:B------:R-:W-:Y:S02]  /*17250*/  FFMA.FTZ R9, R3.reuse, R8, -0.36067417263984680176 ;  /* 0xbeb8aa4903097423 */ /* 0x040fe40000010008 */
[C---:B------:R-:W-:Y:S02]  /*17260*/  FFMA.FTZ R8, R0.reuse, R16, -0.16845393180847167969 ;  /* 0xbe2c7f3000087423 */ /* 0x040fe40000010010 */
[----:B------:R-:W-:Y:S02]  /*17270*/  FFMA.FTZ R9, R3, R9, 0.48089820146560668945 ;  /* 0x3ef6384a03097423 */ /* 0x000fe40000010009 */
[----:B------:R-:W-:-:S02]  /*17280*/  FFMA.FTZ R8, R0, R8, 0.1716887056827545166 ;  /* 0x3e2fcf2a00087423 */ /* 0x000fc40000010008 */
[C---:B------:R-:W-:Y:S02]  /*17290*/  FFMA.FTZ R9, R3.reuse, R9, -0.72134751081466674805 ;  /* 0xbf38aa3b03097423 */ /* 0x040fe40000010009 */
[C---:B------:R-:W-:Y:S01]  /*172a0*/  FFMA.FTZ R8, R0.reuse, R8, -0.17900948226451873779 ;  /* 0xbe374e4300087423 */ /* 0x040fe20000010008 */
[----:B------:R0:W1:Y:S01]  /*172b0*/  I2F R10, R7 ;  /* 0x00000007000a7306 */ /* 0x0000620000201400 */
[C---:B------:R-:W-:Y:S02]  /*172c0*/  FMUL R9, R3.reuse, R9 ;  /* 0x0000000903097220 */ /* 0x040fe40000400000 */
[----:B------:R-:W-:Y:S02]  /*172d0*/  FFMA.FTZ R8, R0, R8, 0.20512372255325317383 ;  /* 0x3e520bf400087423 */ /* 0x000fe40000010008 */
[----:B------:R-:W-:Y:S01]  /*172e0*/  FMUL R9, R3, R9 ;  /* 0x0000000903097220 */ /* 0x000fe20000400000 */
[----:B------:R-:W-:Y:S01]  /*172f0*/  ISETP.GE.U32.AND P0, PT, R4, 0x7f800000, PT ;  /* 0x7f8000000400780c */ /* 0x000fe20003f06070 */
[----:B0-----:R-:W-:-:S02]  /*17300*/  FFMA.FTZ R7, R0, R8, -0.24046532809734344482 ;  /* 0xbe763c8b00077423 */ /* 0x001fc40000010008 */
[----:B------:R-:W-:Y:S02]  /*17310*/  FFMA.FTZ R9, R3, 1.4426950216293334961, R9 ;  /* 0x3fb8aa3b03097823 */ /* 0x000fe40000010009 */
[----:B------:R-:W-:Y:S01]  /*17320*/  FFMA.FTZ R3, R0, R7, 0.28857114911079406738 ;  /* 0x3e93bf9900037423 */ /* 0x000fe20000010007 */
[----:B------:R-:W-:-:S03]  /*17330*/  FSEL R7, RZ, -23, P2 ;  /* 0xc1b80000ff077808 */ /* 0x000fc60001000000 */
[----:B------:R-:W-:Y:S02]  /*17340*/  FFMA.FTZ R3, R0, R3, -0.36067417263984680176 ;  /* 0xbeb8aa4900037423 */ /* 0x000fe40000010003 */
[----:B-1----:R-:W-:Y:S02]  /*17350*/  FFMA.FTZ R7, R10, 1.1920928955078125e-07, R7 ;  /* 0x340000000a077823 */ /* 0x002fe40000010007 */
[C---:B------:R-:W-:Y:S02]  /*17360*/  FFMA.FTZ R3, R0.reuse, R3, 0.48089820146560668945 ;  /* 0x3ef6384a00037423 */ /* 0x040fe40000010003 */
[----:B------:R-:W-:Y:S02]  /*17370*/  FADD R23, R7, R9 ;  /* 0x0000000907177221 */ /* 0x000fe40000000000 */
[----:B------:R-:W-:Y:S02]  /*17380*/  @P0 IMAD.MOV.U32 R7, RZ, RZ, 0x7f800000 ;  /* 0x7f800000ff070424 */ /* 0x000fe400078e00ff */
[----:B------:R-:W-:Y:S01]  /*17390*/  FFMA.FTZ R3, R0, R3, -0.72134751081466674805 ;  /* 0xbf38aa3b00037423 */ /* 0x000fe20000010003 */
[----:B------:R-:W0:Y:S01]  /*173a0*/  I2F R6, R6 ;  /* 0x0000000600067306 */ /* 0x000e220000201400 */
[----:B------:R-:W-:-:S02]  /*173b0*/  @P0 FFMA.FTZ R23, R4, R7, +INF ;  /* 0x7f80000004170423 */ /* 0x000fc40000010007 */
[C---:B------:R-:W-:Y:S01]  /*173c0*/  FMUL R3, R0.reuse, R3 ;  /* 0x0000000300037220 */ /* 0x040fe20000400000 */
[----:B------:R-:W-:Y:S02]  /*173d0*/  ISETP.GE.U32.AND P2, PT, R5, 0x7f800000, PT ;  /* 0x7f8000000500780c */ /* 0x000fe40003f46070 */
[----:B------:R1:W-:Y:S01]  /*173e0*/  STL [R1+0x548], R23 ;  /* 0x0005481701007387 */ /* 0x0003e20000100800 */
[----:B------:R-:W-:-:S04]  /*173f0*/  FMUL R3, R0, R3 ;  /* 0x0000000300037220 */ /* 0x000fc80000400000 */
[----:B------:R-:W-:Y:S01]  /*17400*/  FFMA.FTZ R3, R0, 1.4426950216293334961, R3 ;  /* 0x3fb8aa3b00037823 */ /* 0x000fe20000010003 */
[----:B------:R-:W-:Y:S01]  /*17410*/  FSEL R0, RZ, -23, P1 ;  /* 0xc1b80000ff007808 */ /* 0x000fe20000800000 */
[----:B-1----:R-:W2:Y:S04]  /*17420*/  LDL.LU R23, [R1+0x57c] ;  /* 0x00057c0001177983 */ /* 0x002ea80000300800 */
[----:B0-----:R-:W-:-:S04]  /*17430*/  FFMA.FTZ R0, R6, 1.1920928955078125e-07, R0 ;  /* 0x3400000006007823 */ /* 0x001fc80000010000 */
[----:B------:R-:W-:Y:S01]  /*17440*/  FADD R3, R0, R3 ;  /* 0x0000000300037221 */ /* 0x000fe20000000000 */
[----:B------:R-:W-:-:S05]  /*17450*/  @P2 MOV R0, 0x7f800000 ;  /* 0x7f80000000002802 */ /* 0x000fca0000000f00 */
[----:B------:R-:W-:-:S05]  /*17460*/  @P2 FFMA.FTZ R3, R5, R0, +INF ;  /* 0x7f80000005032423 */ /* 0x000fca0000010000 */
[----:B------:R0:W-:Y:S04]  /*17470*/  STL [R1+0x544], R3 ;  /* 0x0005440301007387 */ /* 0x0001e80000100800 */
[----:B------:R-:W3:Y:S01]  /*17480*/  LDL.LU R24, [R1+0x580] ;  /* 0x0005800001187983 */ /* 0x000ee20000300800 */
[----:B------:R-:W-:Y:S02]  /*17490*/  FSETP.NEU.AND P0, PT, R4, RZ, PT ;  /* 0x000000ff0400720b */ /* 0x000fe40003f0d000 */
[----:B------:R-:W-:-:S11]  /*174a0*/  LOP3.LUT R2, R2, 0xfffffdff, RZ, 0xc0, !PT ;  /* 0xfffffdff02027812 */ /* 0x000fd600078ec0ff */
[----:B------:R-:W-:Y:S02]  /*174b0*/  @P0 LOP3.LUT R2, R2, 0x200, RZ, 0xfc, !PT ;  /* 0x0000020002020812 */ /* 0x000fe400078efcff */
[----:B------:R-:W-:Y:S02]  /*174c0*/  FSETP.NEU.AND P1, PT, R5, RZ, PT ;  /* 0x000000ff0500720b */ /* 0x000fe40003f2d000 */
[----:B------:R-:W-:-:S11]  /*174d0*/  LOP3.LUT R2, R2, 0xfffffbff, RZ, 0xc0, !PT ;  /* 0xfffffbff02027812 */ /* 0x000fd600078ec0ff */
[----:B------:R-:W-:Y:S02]  /*174e0*/  @P1 LOP3.LUT R2, R2, 0x400, RZ, 0xfc, !PT ;  /* 0x0000040002021812 */ /* 0x000fe400078efcff */
[----:B------:R-:W-:Y:S01]  /*174f0*/  MOV R34, R33 ;  /* 0x0000002100227202 */ /* 0x000fe20000000f00 */
[----:B------:R-:W-:Y:S01]  /*17500*/  IMAD.MOV.U32 R33, RZ, RZ, R19 ;  /* 0x000000ffff217224 */ /* 0x000fe200078e0013 */
[----:B------:R-:W-:Y:S02]  /*17510*/  MOV R19, R15 ;  /* 0x0000000f00137202 */ /* 0x000fe40000000f00 */
[----:B------:R-:W-:Y:S01]  /*17520*/  MOV R36, R25 ;  /* 0x0000001900247202 */ /* 0x000fe20000000f00 */
[----:B------:R-:W-:Y:S02]  /*17530*/  IMAD.MOV.U32 R35, RZ, RZ, R26 ;  /* 0x000000ffff237224 */ /* 0x000fe400078e001a */
[C---:B--2---:R-:W-:Y:S01]  /*17540*/  FMUL R4, R23.reuse, 8388608 ;  /* 0x4b00000017047820 */ /* 0x044fe20000400000 */
[----:B------:R-:W-:-:S04]  /*17550*/  FSETP.GEU.AND P0, PT, R23, 1.175494350822287508e-38, PT ;  /* 0x008000001700780b */ /* 0x000fc80003f0e000 */
[----:B------:R-:W-:-:S04]  /*17560*/  FSEL R4, R4, R23, !P0 ;  /* 0x0000001704047208 */ /* 0x000fc80004000000 */
[----:B------:R-:W-:-:S04]  /*17570*/  IADD3 R6, R4, -0x3f3504f3, RZ ;  /* 0xc0cafb0d04067810 */ /* 0x000fc80007ffe0ff */
[----:B------:R-:W-:-:S05]  /*17580*/  LOP3.LUT R6, R6, 0xff800000, RZ, 0xc0, !PT ;  /* 0xff80000006067812 */ /* 0x000fca00078ec0ff */
[----:B0-----:R-:W-:-:S04]  /*17590*/  IMAD.IADD R3, R4, 0x1, -R6 ;  /* 0x0000000104037824 */ /* 0x001fc800078e0a06 */
[----:B------:R-:W-:Y:S01]  /*175a0*/  FADD R3, R3, -1 ;  /* 0xbf80000003037421 */ /* 0x000fe20000000000 */
[C---:B---3--:R-:W-:Y:S01]  /*175b0*/  FSETP.GEU.AND P1, PT, R24.reuse, 1.175494350822287508e-38, PT ;  /* 0x008000001800780b */ /* 0x048fe20003f2e000 */
[----:B------:R-:W-:Y:S02]  /*175c0*/  FMUL R5, R24, 8388608 ;  /* 0x4b00000018057820 */ /* 0x000fe40000400000 */
[----:B------:R-:W-:-:S03]  /*175d0*/  FFMA.FTZ R0, R3, R16, -0.16845393180847167969 ;  /* 0xbe2c7f3003007423 */ /* 0x000fc60000010010 */
[----:B------:R-:W-:Y:S01]  /*175e0*/  FSEL R5, R5, R24, !P1 ;  /* 0x0000001805057208 */ /* 0x000fe20004800000 */
[----:B------:R-:W-:-:S03]  /*175f0*/  FFMA.FTZ R0, R3, R0, 0.1716887056827545166 ;  /* 0x3e2fcf2a03007423 */ /* 0x000fc60000010000 */
[----:B------:R-:W-:Y:S01]  /*17600*/  IADD3 R8, R5, -0x3f3504f3, RZ ;  /* 0xc0cafb0d05087810 */ /* 0x000fe20007ffe0ff */
[----:B------:R-:W-:-:S03]  /*17610*/  FFMA.FTZ R0, R3, R0, -0.17900948226451873779 ;  /* 0xbe374e4303007423 */ /* 0x000fc60000010000 */
[----:B------:R-:W-:Y:S01]  /*17620*/  LOP3.LUT R8, R8, 0xff800000, RZ, 0xc0, !PT ;  /* 0xff80000008087812 */ /* 0x000fe200078ec0ff */
[----:B------:R-:W-:-:S04]  /*17630*/  FFMA.FTZ R0, R3, R0, 0.20512372255325317383 ;  /* 0x3e520bf403007423 */ /* 0x000fc80000010000 */
[----:B------:R-:W-:Y:S02]  /*17640*/  FFMA.FTZ R7, R3, R0, -0.24046532809734344482 ;  /* 0xbe763c8b03077423 */ /* 0x000fe40000010000 */
[----:B------:R-:W-:Y:S02]  /*17650*/  IMAD.IADD R0, R5, 0x1, -R8 ;  /* 0x0000000105007824 */ /* 0x000fe400078e0a08 */
[C---:B------:R-:W-:Y:S02]  /*17660*/  FFMA.FTZ R7, R3.reuse, R7, 0.28857114911079406738 ;  /* 0x3e93bf9903077423 */ /* 0x040fe40000010007 */
[----:B------:R-:W-:Y:S02]  /*17670*/  FADD R0, R0, -1 ;  /* 0xbf80000000007421 */ /* 0x000fe40000000000 */
[----:B------:R-:W-:Y:S02]  /*17680*/  FFMA.FTZ R9, R3, R7, -0.36067417263984680176 ;  /* 0xbeb8aa4903097423 */ /* 0x000fe40000010007 */
[----:B------:R-:W-:-:S02]  /*17690*/  FFMA.FTZ R7, R0, R16, -0.16845393180847167969 ;  /* 0xbe2c7f3000077423 */ /* 0x000fc40000010010 */
[C---:B------:R-:W-:Y:S02]  /*176a0*/  FFMA.FTZ R9, R3.reuse, R9, 0.48089820146560668945 ;  /* 0x3ef6384a03097423 */ /* 0x040fe40000010009 */
[C---:B------:R-:W-:Y:S02]  /*176b0*/  FFMA.FTZ R7, R0.reuse, R7, 0.1716887056827545166 ;  /* 0x3e2fcf2a00077423 */ /* 0x040fe40000010007 */
[C---:B------:R-:W-:Y:S02]  /*176c0*/  FFMA.FTZ R9, R3.reuse, R9, -0.72134751081466674805 ;  /* 0xbf38aa3b03097423 */ /* 0x040fe40000010009 */
[C---:B------:R-:W-:Y:S01]  /*176d0*/  FFMA.FTZ R7, R0.reuse, R7, -0.17900948226451873779 ;  /* 0xbe374e4300077423 */ /* 0x040fe20000010007 */
[----:B------:R0:W1:Y:S01]  /*176e0*/  I2F R10, R6 ;  /* 0x00000006000a7306 */ /* 0x0000620000201400 */
[----:B------:R-:W-:Y:S02]  /*176f0*/  FMUL R9, R3, R9 ;  /* 0x0000000903097220 */ /* 0x000fe40000400000 */
[----:B------:R-:W-:-:S02]  /*17700*/  FFMA.FTZ R7, R0, R7, 0.20512372255325317383 ;  /* 0x3e520bf400077423 */ /* 0x000fc40000010007 */
[C---:B------:R-:W-:Y:S01]  /*17710*/  FMUL R9, R3.reuse, R9 ;  /* 0x0000000903097220 */ /* 0x040fe20000400000 */
[----:B------:R-:W-:Y:S01]  /*17720*/  ISETP.GE.U32.AND P2, PT, R4, 0x7f800000, PT ;  /* 0x7f8000000400780c */ /* 0x000fe20003f46070 */
[C---:B0-----:R-:W-:Y:S02]  /*17730*/  FFMA.FTZ R6, R0.reuse, R7, -0.24046532809734344482 ;  /* 0xbe763c8b00067423 */ /* 0x041fe40000010007 */
[----:B------:R-:W-:Y:S02]  /*17740*/  FFMA.FTZ R9, R3, 1.4426950216293334961, R9 ;  /* 0x3fb8aa3b03097823 */ /* 0x000fe40000010009 */
[----:B------:R-:W-:Y:S01]  /*17750*/  FFMA.FTZ R3, R0, R6, 0.28857114911079406738 ;  /* 0x3e93bf9900037423 */ /* 0x000fe20000010006 */
[----:B------:R-:W-:-:S05]  /*17760*/  FSEL R6, RZ, -23, P0 ;  /* 0xc1b80000ff067808 */ /* 0x000fca0000000000 */
[----:B-1----:R-:W-:-:S04]  /*17770*/  FFMA.FTZ R6, R10, 1.1920928955078125e-07, R6 ;  /* 0x340000000a067823 */ /* 0x002fc80000010006 */
[----:B------:R-:W-:Y:S01]  /*17780*/  FADD R15, R6, R9 ;  /* 0x00000009060f7221 */ /* 0x000fe20000000000 */
[----:B------:R-:W-:-:S05]  /*17790*/  @P2 MOV R6, 0x7f800000 ;  /* 0x7f80000000062802 */ /* 0x000fca0000000f00 */
[----:B------:R-:W-:-:S05]  /*177a0*/  @P2 FFMA.FTZ R15, R4, R6, +INF ;  /* 0x7f800000040f2423 */ /* 0x000fca0000010006 */
[----:B------:R0:W-:Y:S04]  /*177b0*/  STL [R1+0x540], R15 ;  /* 0x0005400f01007387 */ /* 0x0001e80000100800 */
[----:B------:R-:W2:Y:S04]  /*177c0*/  LDL.LU R25, [R1+0x584] ;  /* 0x0005840001197983 */ /* 0x000ea80000300800 */
[----:B------:R-:W3:Y:S01]  /*177d0*/  LDL.LU R26, [R1+0x588] ;  /* 0x00058800011a7983 */ /* 0x000ee20000300800 */
[----:B------:R-:W-:Y:S01]  /*177e0*/  FSETP.NEU.AND P0, PT, R4, RZ, PT ;  /* 0x000000ff0400720b */ /* 0x000fe20003f0d000 */
[----:B------:R-:W-:Y:S01]  /*177f0*/  FFMA.FTZ R3, R0, R3, -0.36067417263984680176 ;  /* 0xbeb8aa4900037423 */ /* 0x000fe20000010003 */
[----:B------:R-:W-:-:S03]  /*17800*/  LOP3.LUT R2, R2, 0xfffff7ff, RZ, 0xc0, !PT ;  /* 0xfffff7ff02027812 */ /* 0x000fc600078ec0ff */
[----:B------:R-:W-:-:S08]  /*17810*/  FFMA.FTZ R3, R0, R3, 0.48089820146560668945 ;  /* 0x3ef6384a00037423 */ /* 0x000fd00000010003 */
[----:B------:R-:W-:Y:S01]  /*17820*/  @P0 LOP3.LUT R2, R2, 0x800, RZ, 0xfc, !PT ;  /* 0x0000080002020812 */ /* 0x000fe200078efcff */
[C---:B------:R-:W-:Y:S02]  /*17830*/  FFMA.FTZ R3, R0.reuse, R3, -0.72134751081466674805 ;  /* 0xbf38aa3b00037423 */ /* 0x040fe40000010003 */
[----:B------:R-:W-:Y:S02]  /*17840*/  IMAD.MOV.U32 R40, RZ, RZ, R34 ;  /* 0x000000ffff287224 */ /* 0x000fe400078e0022 */
[C---:B------:R-:W-:Y:S02]  /*17850*/  FMUL R3, R0.reuse, R3 ;  /* 0x0000000300037220 */ /* 0x040fe40000400000 */
[----:B------:R-:W-:Y:S02]  /*17860*/  IMAD.MOV.U32 R34, RZ, RZ, R27 ;  /* 0x000000ffff227224 */ /* 0x000fe400078e001b */
[----:B------:R-:W4:Y:S01]  /*17870*/  LDL.LU R27, [R1+0x58c] ;  /* 0x00058c00011b7983 */ /* 0x000f220000300800 */
[----:B------:R-:W-:-:S04]  /*17880*/  FMUL R3, R0, R3 ;  /* 0x0000000300037220 */ /* 0x000fc80000400000 */
[----:B0-----:R-:W-:Y:S01]  /*17890*/  FFMA.FTZ R15, R0, 1.4426950216293334961, R3 ;  /* 0x3fb8aa3b000f7823 */ /* 0x001fe20000010003 */
[----:B------:R-:W-:Y:S02]  /*178a0*/  MOV R41, R35 ;  /* 0x0000002300297202 */ /* 0x000fe40000000f00 */
[----:B------:R-:W-:Y:S02]  /*178b0*/  MOV R35, R28 ;  /* 0x0000001c00237202 */ /* 0x000fe40000000f00 */
[----:B------:R-:W-:Y:S01]  /*178c0*/  MOV R28, R11 ;  /* 0x0000000b001c7202 */ /* 0x000fe20000000f00 */
[----:B------:R-:W-:Y:S02]  /*178d0*/  IMAD.MOV.U32 R38, RZ, RZ, R12 ;  /* 0x000000ffff267224 */ /* 0x000fe400078e000c */
[----:B------:R0:W-:Y:S01]  /*178e0*/  I2F R12, R8 ;  /* 0x00000008000c7306 */ /* 0x0001e20000201400 */
[----:B------:R-:W-:Y:S02]  /*178f0*/  IMAD.MOV.U32 R39, RZ, RZ, R36 ;  /* 0x000000ffff277224 */ /* 0x000fe400078e0024 */
[----:B------:R-:W-:-:S02]  /*17900*/  IMAD.MOV.U32 R36, RZ, RZ, R29 ;  /* 0x000000ffff247224 */ /* 0x000fc400078e001d */
[----:B------:R-:W-:Y:S01]  /*17910*/  IMAD.MOV.U32 R29, RZ, RZ, R14 ;  /* 0x000000ffff1d7224 */ /* 0x000fe200078e000e */
[----:B------:R-:W-:Y:S02]  /*17920*/  MOV R37, R32 ;  /* 0x0000002000257202 */ /* 0x000fe40000000f00 */
[----:B------:R-:W-:Y:S02]  /*17930*/  MOV R32, R21 ;  /* 0x0000001500207202 */ /* 0x000fe40000000f00 */
[----:B------:R-:W-:Y:S01]  /*17940*/  MOV R21, R13 ;  /* 0x0000000d00157202 */ /* 0x000fe20000000f00 */
[----:B------:R-:W-:Y:S01]  /*17950*/  IMAD.MOV.U32 R42, RZ, RZ, R40 ;  /* 0x000000ffff2a7224 */ /* 0x000fe200078e0028 */
[----:B------:R-:W-:Y:S01]  /*17960*/  MOV R40, R39 ;  /* 0x0000002700287202 */ /* 0x000fe20000000f00 */
[----:B------:R-:W-:Y:S02]  /*17970*/  IMAD.MOV.U32 R39, RZ, RZ, R28 ;  /* 0x000000ffff277224 */ /* 0x000fe400078e001c */
[C---:B--2---:R-:W-:Y:S01]  /*17980*/  FMUL R4, R25.reuse, 8388608 ;  /* 0x4b00000019047820 */ /* 0x044fe20000400000 */
[----:B------:R-:W-:Y:S01]  /*17990*/  FSETP.GEU.AND P0, PT, R25, 1.175494350822287508e-38, PT ;  /* 0x008000001900780b */ /* 0x000fe20003f0e000 */
[C---:B---3--:R-:W-:Y:S01]  /*179a0*/  FMUL R9, R26.reuse, 8388608 ;  /* 0x4b0000001a097820 */ /* 0x048fe20000400000 */
[----:B------:R-:W-:-:S02]  /*179b0*/  FSETP.GEU.AND P2, PT, R26, 1.175494350822287508e-38, PT ;  /* 0x008000001a00780b */ /* 0x000fc40003f4e000 */
[----:B------:R-:W-:Y:S02]  /*179c0*/  FSEL R4, R4, R25, !P0 ;  /* 0x0000001904047208 */ /* 0x000fe40004000000 */
[----:B------:R-:W-:Y:S02]  /*179d0*/  FSEL R9, R9, R26, !P2 ;  /* 0x0000001a09097208 */ /* 0x000fe40005000000 */
[----:B------:R-:W-:Y:S02]  /*179e0*/  IADD3 R6, R4, -0x3f3504f3, RZ ;  /* 0xc0cafb0d04067810 */ /* 0x000fe40007ffe0ff */
[----:B------:R-:W-:Y:S02]  /*179f0*/  IADD3 R7, R9, -0x3f3504f3, RZ ;  /* 0xc0cafb0d09077810 */ /* 0x000fe40007ffe0ff */
[----:B------:R-:W-:Y:S02]  /*17a00*/  LOP3.LUT R6, R6, 0xff800000, RZ, 0xc0, !PT ;  /* 0xff80000006067812 */ /* 0x000fe400078ec0ff */
[----:B------:R-:W-:-:S03]  /*17a10*/  LOP3.LUT R7, R7, 0xff800000, RZ, 0xc0, !PT ;  /* 0xff80000007077812 */ /* 0x000fc600078ec0ff */
[----:B------:R-:W-:Y:S01]  /*17a20*/  IMAD.IADD R3, R4, 0x1, -R6 ;  /* 0x0000000104037824 */ /* 0x000fe200078e0a06 */
[----:B------:R-:W-:-:S03]  /*17a30*/  IADD3 R0, R9, -R7, RZ ;  /* 0x8000000709007210 */ /* 0x000fc60007ffe0ff */
[----:B------:R-:W-:Y:S02]  /*17a40*/  FADD R3, R3, -1 ;  /* 0xbf80000003037421 */ /* 0x000fe40000000000 */
[----:B------:R-:W-:Y:S02]  /*17a50*/  FADD R0, R0, -1 ;  /* 0xbf80000000007421 */ /* 0x000fe40000000000 */
[CC--:B------:R-:W-:Y:S02]  /*17a60*/  FFMA.FTZ R11, R3.reuse, R16.reuse, -0.16845393180847167969 ;  /* 0xbe2c7f30030b7423 */ /* 0x0c0fe40000010010 */
[C---:B------:R-:W-:Y:S02]  /*17a70*/  FFMA.FTZ R10, R0.reuse, R16, -0.16845393180847167969 ;  /* 0xbe2c7f30000a7423 */ /* 0x040fe40000010010 */
[----:B------:R-:W-:Y:S02]  /*17a80*/  FFMA.FTZ R11, R3, R11, 0.1716887056827545166 ;  /* 0x3e2fcf2a030b7423 */ /* 0x000fe4000001000b */
[----:B------:R-:W-:-:S02]  /*17a90*/  FFMA.FTZ R10, R0, R10, 0.1716887056827545166 ;  /* 0x3e2fcf2a000a7423 */ /* 0x000fc4000001000a */
[C---:B------:R-:W-:Y:S02]  /*17aa0*/  FFMA.FTZ R11, R3.reuse, R11, -0.17900948226451873779 ;  /* 0xbe374e43030b7423 */ /* 0x040fe4000001000b */
[C---:B------:R-:W-:Y:S02]  /*17ab0*/  FFMA.FTZ R10, R0.reuse, R10, -0.17900948226451873779 ;  /* 0xbe374e43000a7423 */ /* 0x040fe4000001000a */
[C---:B------:R-:W-:Y:S02]  /*17ac0*/  FFMA.FTZ R11, R3.reuse, R11, 0.20512372255325317383 ;  /* 0x3e520bf4030b7423 */ /* 0x040fe4000001000b */
[C---:B------:R-:W-:Y:S02]  /*17ad0*/  FFMA.FTZ R10, R0.reuse, R10, 0.20512372255325317383 ;  /* 0x3e520bf4000a7423 */ /* 0x040fe4000001000a */
[----:B------:R-:W-:Y:S02]  /*17ae0*/  FFMA.FTZ R11, R3, R11, -0.24046532809734344482 ;  /* 0xbe763c8b030b7423 */ /* 0x000fe4000001000b */
[----:B------:R-:W-:-:S02]  /*17af0*/  FFMA.FTZ R10, R0, R10, -0.24046532809734344482 ;  /* 0xbe763c8b000a7423 */ /* 0x000fc4000001000a */
[C---:B------:R-:W-:Y:S02]  /*17b00*/  FFMA.FTZ R11, R3.reuse, R11, 0.28857114911079406738 ;  /* 0x3e93bf99030b7423 */ /* 0x040fe4000001000b */
[C---:B------:R-:W-:Y:S02]  /*17b10*/  FFMA.FTZ R10, R0.reuse, R10, 0.28857114911079406738 ;  /* 0x3e93bf99000a7423 */ /* 0x040fe4000001000a */
[C---:B------:R-:W-:Y:S02]  /*17b20*/  FFMA.FTZ R11, R3.reuse, R11, -0.36067417263984680176 ;  /* 0xbeb8aa49030b7423 */ /* 0x040fe4000001000b */
[C---:B------:R-:W-:Y:S02]  /*17b30*/  FFMA.FTZ R10, R0.reuse, R10, -0.36067417263984680176 ;  /* 0xbeb8aa49000a7423 */ /* 0x040fe4000001000a */
[----:B------:R-:W-:Y:S02]  /*17b40*/  FFMA.FTZ R11, R3, R11, 0.48089820146560668945 ;  /* 0x3ef6384a030b7423 */ /* 0x000fe4000001000b */
[----:B------:R-:W-:-:S02]  /*17b50*/  FFMA.FTZ R10, R0, R10, 0.48089820146560668945 ;  /* 0x3ef6384a000a7423 */ /* 0x000fc4000001000a */
[C---:B------:R-:W-:Y:S02]  /*17b60*/  FFMA.FTZ R11, R3.reuse, R11, -0.72134751081466674805 ;  /* 0xbf38aa3b030b7423 */ /* 0x040fe4000001000b */
[C---:B------:R-:W-:Y:S02]  /*17b70*/  FFMA.FTZ R10, R0.reuse, R10, -0.72134751081466674805 ;  /* 0xbf38aa3b000a7423 */ /* 0x040fe4000001000a */
[C---:B------:R-:W-:Y:S02]  /*17b80*/  FMUL R11, R3.reuse, R11 ;  /* 0x0000000b030b7220 */ /* 0x040fe40000400000 */
[----:B0-----:R-:W-:Y:S02]  /*17b90*/  FMUL R8, R0, R10 ;  /* 0x0000000a00087220 */ /* 0x001fe40000400000 */
[----:B------:R-:W-:-:S04]  /*17ba0*/  FMUL R10, R3, R11 ;  /* 0x0000000b030a7220 */ /* 0x000fc80000400000 */
[----:B------:R-:W-:Y:S02]  /*17bb0*/  FFMA.FTZ R14, R3, 1.4426950216293334961, R10 ;  /* 0x3fb8aa3b030e7823 */ /* 0x000fe4000001000a */
[----:B------:R0:W1:Y:S01]  /*17bc0*/  I2F R10, R6 ;  /* 0x00000006000a7306 */ /* 0x0000620000201400 */
[C---:B------:R-:W-:Y:S01]  /*17bd0*/  FMUL R8, R0.reuse, R8 ;  /* 0x0000000800087220 */ /* 0x040fe20000400000 */
[----:B0-----:R-:W-:Y:S02]  /*17be0*/  FSEL R6, RZ, -23, P0 ;  /* 0xc1b80000ff067808 */ /* 0x001fe40000000000 */
[----:B------:R-:W-:Y:S01]  /*17bf0*/  ISETP.GE.U32.AND P0, PT, R5, 0x7f800000, PT ;  /* 0x7f8000000500780c */ /* 0x000fe20003f06070 */
[----:B------:R-:W-:Y:S01]  /*17c00*/  FFMA.FTZ R13, R0, 1.4426950216293334961, R8 ;  /* 0x3fb8aa3b000d7823 */ /* 0x000fe20000010008 */
[----:B------:R-:W-:Y:S01]  /*17c10*/  FSEL R0, RZ, -23, P1 ;  /* 0xc1b80000ff007808 */ /* 0x000fe20000800000 */
[----:B-1----:R-:W-:-:S04]  /*17c20*/  FFMA.FTZ R10, R10, 1.1920928955078125e-07, R6 ;  /* 0x340000000a0a7823 */ /* 0x002fc80000010006 */
[----:B------:R-:W-:-:S06]  /*17c30*/  FFMA.FTZ R0, R12, 1.1920928955078125e-07, R0 ;  /* 0x340000000c007823 */ /* 0x000fcc0000010000 */
[----:B------:R-:W-:Y:S01]  /*17c40*/  @P0 MOV R6, 0x7f800000 ;  /* 0x7f80000000060802 */ /* 0x000fe20000000f00 */
[----:B------:R-:W-:-:S04]  /*17c50*/  FADD R11, R0, R15 ;  /* 0x0000000f000b7221 */ /* 0x000fc80000000000 */
[----:B------:R-:W-:-:S05]  /*17c60*/  @P0 FFMA.FTZ R11, R5, R6, +INF ;  /* 0x7f800000050b0423 */ /* 0x000fca0000010006 */
[----:B------:R0:W-:Y:S04]  /*17c70*/  STL [R1+0x53c], R11 ;  /* 0x00053c0b01007387 */ /* 0x0001e80000100800 */
[----:B------:R-:W2:Y:S01]  /*17c80*/  LDL.LU R28, [R1+0x590] ;  /* 0x00059000011c7983 */ /* 0x000ea20000300800 */
[C---:B----4-:R-:W-:Y:S01]  /*17c90*/  FMUL R8, R27.reuse, 8388608 ;  /* 0x4b0000001b087820 */ /* 0x050fe20000400000 */
[----:B------:R-:W-:Y:S01]  /*17ca0*/  FSETP.GEU.AND P1, PT, R27, 1.175494350822287508e-38, PT ;  /* 0x008000001b00780b */ /* 0x000fe20003f2e000 */
[----:B------:R-:W1:Y:S03]  /*17cb0*/  I2F R7, R7 ;  /* 0x0000000700077306 */ /* 0x000e660000201400 */
[----:B------:R-:W-:-:S04]  /*17cc0*/  FSEL R8, R8, R27, !P1 ;  /* 0x0000001b08087208 */ /* 0x000fc80004800000 */
[----:B------:R-:W-:Y:S02]  /*17cd0*/  IADD3 R3, R8, -0x3f3504f3, RZ ;  /* 0xc0cafb0d08037810 */ /* 0x000fe40007ffe0ff */
[----:B------:R-:W-:Y:S02]  /*17ce0*/  FSEL R0, RZ, -23, P2 ;  /* 0xc1b80000ff007808 */ /* 0x000fe40001000000 */
[----:B------:R-:W-:-:S03]  /*17cf0*/  LOP3.LUT R3, R3, 0xff800000, RZ, 0xc0, !PT ;  /* 0xff80000003037812 */ /* 0x000fc600078ec0ff */
[----:B-1----:R-:W-:Y:S02]  /*17d00*/  FFMA.FTZ R7, R7, 1.1920928955078125e-07, R0 ;  /* 0x3400000007077823 */ /* 0x002fe40000010000 */
[----:B------:R-:W-:-:S04]  /*17d10*/  IMAD.IADD R0, R8, 0x1, -R3 ;  /* 0x0000000108007824 */ /* 0x000fc800078e0a03 */
        /* <DEDUP_REMOVED lines=8> */
[----:B------:R-:W-:Y:S01]  /*17da0*/  FFMA.FTZ R6, R0, R6, 0.48089820146560668945 ;  /* 0x3ef6384a00067423 */ /* 0x000fe20000010006 */
[----:B------:R-:W-:-:S03]  /*17db0*/  ISETP.GE.U32.AND P0, PT, R4, 0x7f800000, PT ;  /* 0x7f8000000400780c */ /* 0x000fc60003f06070 */
[----:B------:R-:W-:-:S04]  /*17dc0*/  FFMA.FTZ R6, R0, R6, -0.72134751081466674805 ;  /* 0xbf38aa3b00067423 */ /* 0x000fc80000010006 */
[----:B------:R-:W-:-:S04]  /*17dd0*/  FMUL R6, R0, R6 ;  /* 0x0000000600067220 */ /* 0x000fc80000400000 */
[----:B------:R-:W-:Y:S01]  /*17de0*/  FMUL R6, R0, R6 ;  /* 0x0000000600067220 */ /* 0x000fe20000400000 */
[----:B------:R-:W-:-:S03]  /*17df0*/  FSETP.NEU.AND P2, PT, R5, RZ, PT ;  /* 0x000000ff0500720b */ /* 0x000fc60003f4d000 */
[----:B0-----:R-:W-:Y:S01]  /*17e00*/  FFMA.FTZ R11, R0, 1.4426950216293334961, R6 ;  /* 0x3fb8aa3b000b7823 */ /* 0x001fe20000010006 */
[----:B------:R-:W-:Y:S01]  /*17e10*/  @P0 MOV R0, 0x7f800000 ;  /* 0x7f80000000000802 */ /* 0x000fe20000000f00 */
[----:B------:R-:W0:Y:S01]  /*17e20*/  I2F R5, R3 ;  /* 0x0000000300057306 */ /* 0x000e220000201400 */
[----:B------:R-:W-:-:S03]  /*17e30*/  FADD R10, R10, R14 ;  /* 0x0000000e0a0a7221 */ /* 0x000fc60000000000 */
[----:B------:R-:W-:Y:S01]  /*17e40*/  @P0 FFMA.FTZ R10, R4, R0, +INF ;  /* 0x7f800000040a0423 */ /* 0x000fe20000010000 */
[----:B------:R-:W-:Y:S02]  /*17e50*/  FSEL R0, RZ, -23, P1 ;  /* 0xc1b80000ff007808 */ /* 0x000fe40000800000 */
[----:B------:R-:W-:Y:S01]  /*17e60*/  ISETP.GE.U32.AND P1, PT, R9, 0x7f800000, PT ;  /* 0x7f8000000900780c */ /* 0x000fe20003f26070 */
[----:B------:R-:W-:Y:S02]  /*17e70*/  FADD R12, R7, R13 ;  /* 0x0000000d070c7221 */ /* 0x000fe40000000000 */
[----:B------:R-:W-:Y:S01]  /*17e80*/  IMAD.MOV.U32 R43, RZ, RZ, R42 ;  /* 0x000000ffff2b7224 */ /* 0x000fe200078e002a */
[----:B------:R-:W-:Y:S01]  /*17e90*/  MOV R42, R40 ;  /* 0x00000028002a7202 */ /* 0x000fe20000000f00 */
[----:B------:R-:W-:Y:S02]  /*17ea0*/  IMAD.MOV.U32 R40, RZ, RZ, R39 ;  /* 0x000000ffff287224 */ /* 0x000fe400078e0027 */
[----:B0-----:R-:W-:-:S06]  /*17eb0*/  FFMA.FTZ R6, R5, 1.1920928955078125e-07, R0 ;  /* 0x3400000005067823 */ /* 0x001fcc0000010000 */
[----:B------:R-:W-:Y:S02]  /*17ec0*/  @P1 MOV R5, 0x7f800000 ;  /* 0x7f80000000051802 */ /* 0x000fe40000000f00 */
[----:B------:R-:W-:Y:S01]  /*17ed0*/  MOV R39, R38 ;  /* 0x0000002600277202 */ /* 0x000fe20000000f00 */
[----:B------:R-:W-:Y:S01]  /*17ee0*/  IMAD.MOV.U32 R38, RZ, RZ, R37 ;  /* 0x000000ffff267224 */ /* 0x000fe200078e0025 */
[----:B------:R-:W-:Y:S01]  /*17ef0*/  MOV R37, R36 ;  /* 0x0000002400257202 */ /* 0x000fe20000000f00 */
[----:B------:R-:W-:Y:S02]  /*17f00*/  @P1 FFMA.FTZ R12, R9, R5, +INF ;  /* 0x7f800000090c1423 */ /* 0x000fe40000010005 */
[----:B------:R-:W-:Y:S01]  /*17f10*/  IMAD.MOV.U32 R36, RZ, RZ, R35 ;  /* 0x000000ffff247224 */ /* 0x000fe200078e0023 */
[----:B------:R-:W-:Y:S01]  /*17f20*/  MOV R35, R34 ;  /* 0x0000002200237202 */ /* 0x000fe20000000f00 */
[----:B------:R-:W-:Y:S01]  /*17f30*/  STL [R1+0x538], R10 ;  /* 0x0005380a01007387 */ /* 0x000fe20000100800 */
[----:B------:R-:W-:Y:S01]  /*17f40*/  IMAD.MOV.U32 R34, RZ, RZ, R32 ;  /* 0x000000ffff227224 */ /* 0x000fe200078e0020 */
[----:B------:R-:W-:-:S02]  /*17f50*/  MOV R32, R29 ;  /* 0x0000001d00207202 */ /* 0x000fc40000000f00 */
[----:B------:R-:W-:Y:S04]  /*17f60*/  STL [R1+0x534], R12 ;  /* 0x0005340c01007387 */ /* 0x000fe80000100800 */
[----:B------:R-:W3:Y:S01]  /*17f70*/  LDL.LU R29, [R1+0x594] ;  /* 0x00059400011d7983 */ /* 0x000ee20000300800 */
[----:B------:R-:W-:Y:S01]  /*17f80*/  ISETP.GE.U32.AND P1, PT, R8, 0x7f800000, PT ;  /* 0x7f8000000800780c */ /* 0x000fe20003f26070 */
[----:B------:R-:W-:Y:S02]  /*17f90*/  FADD R6, R6, R11 ;  /* 0x0000000b06067221 */ /* 0x000fe40000000000 */
[----:B------:R-:W-:Y:S01]  /*17fa0*/  IMAD.MOV.U32 R44, RZ, RZ, R43 ;  /* 0x000000ffff2c7224 */ /* 0x000fe200078e002b */
[----:B------:R-:W-:Y:S01]  /*17fb0*/  MOV R43, R41 ;  /* 0x00000029002b7202 */ /* 0x000fe20000000f00 */
[----:B------:R-:W-:-:S02]  /*17fc0*/  IMAD.MOV.U32 R41, RZ, RZ, R31 ;  /* 0x000000ffff297224 */ /* 0x000fc400078e001f */
[C---:B--2---:R-:W-:Y:S01]  /*17fd0*/  FMUL R7, R28.reuse, 8388608 ;  /* 0x4b0000001c077820 */ /* 0x044fe20000400000 */
[----:B------:R-:W-:-:S04]  /*17fe0*/  FSETP.GEU.AND P0, PT, R28, 1.175494350822287508e-38, PT ;  /* 0x008000001c00780b */ /* 0x000fc80003f0e000 */
[----:B------:R-:W-:-:S04]  /*17ff0*/  FSEL R7, R7, R28, !P0 ;  /* 0x0000001c07077208 */ /* 0x000fc80004000000 */
[----:B------:R-:W-:-:S04]  /*18000*/  IADD3 R3, R7, -0x3f3504f3, RZ ;  /* 0xc0cafb0d07037810 */ /* 0x000fc80007ffe0ff */
[----:B------:R-:W-:-:S05]  /*18010*/  LOP3.LUT R3, R3, 0xff800000, RZ, 0xc0, !PT ;  /* 0xff80000003037812 */ /* 0x000fca00078ec0ff */
        /* <DEDUP_REMOVED lines=12> */
[C---:B------:R-:W-:Y:S01]  /*180e0*/  FMUL R5, R0.reuse, R5 ;  /* 0x0000000500057220 */ /* 0x040fe20000400000 */
[----:B------:R-:W0:Y:S03]  /*180f0*/  I2F R3, R3 ;  /* 0x0000000300037306 */ /* 0x000e260000201400 */
[----:B------:R-:W-:Y:S02]  /*18100*/  FFMA.FTZ R5, R0, 1.4426950216293334961, R5 ;  /* 0x3fb8aa3b00057823 */ /* 0x000fe40000010005 */
[----:B------:R-:W-:-:S04]  /*18110*/  @P1 IMAD.MOV.U32 R0, RZ, RZ, 0x7f800000 ;  /* 0x7f800000ff001424 */ /* 0x000fc800078e00ff */
[----:B------:R-:W-:Y:S01]  /*18120*/  @P1 FFMA.FTZ R6, R8, R0, +INF ;  /* 0x7f80000008061423 */ /* 0x000fe20000010000 */
[----:B------:R-:W-:Y:S02]  /*18130*/  ISETP.GE.U32.AND P1, PT, R7, 0x7f800000, PT ;  /* 0x7f8000000700780c */ /* 0x000fe40003f26070 */
[----:B------:R-:W-:-:S05]  /*18140*/  FSEL R0, RZ, -23, P0 ;  /* 0xc1b80000ff007808 */ /* 0x000fca0000000000 */
[----:B0-----:R-:W-:-:S06]  /*18150*/  FFMA.FTZ R0, R3, 1.1920928955078125e-07, R0 ;  /* 0x3400000003007823 */ /* 0x001fcc0000010000 */
[----:B------:R-:W-:Y:S01]  /*18160*/  @P1 MOV R3, 0x7f800000 ;  /* 0x7f80000000031802 */ /* 0x000fe20000000f00 */
[----:B------:R-:W-:-:S04]  /*18170*/  FADD R5, R0, R5 ;  /* 0x0000000500057221 */ /* 0x000fc80000000000 */
[----:B------:R-:W-:Y:S01]  /*18180*/  @P1 FFMA.FTZ R5, R7, R3, +INF ;  /* 0x7f80000007051423 */ /* 0x000fe20000010003 */
[----:B------:R3:W-:Y:S04]  /*18190*/  STL [R1+0x530], R6 ;  /* 0x0005300601007387 */ /* 0x0007e80000100800 */
[----:B------:R0:W-:Y:S04]  /*181a0*/  STL [R1+0x52c], R5 ;  /* 0x00052c0501007387 */ /* 0x0001e80000100800 */
[----:B------:R-:W2:Y:S01]  /*181b0*/  LDL.LU R31, [R1+0x598] ;  /* 0x00059800011f7983 */ /* 0x000ea20000300800 */
[C---:B---3--:R-:W-:Y:S01]  /*181c0*/  FMUL R6, R29.reuse, 8388608 ;  /* 0x4b0000001d067820 */ /* 0x048fe20000400000 */
[----:B------:R-:W-:-:S04]  /*181d0*/  FSETP.GEU.AND P0, PT, R29, 1.175494350822287508e-38, PT ;  /* 0x008000001d00780b */ /* 0x000fc80003f0e000 */
[----:B------:R-:W-:-:S04]  /*181e0*/  FSEL R6, R6, R29, !P0 ;  /* 0x0000001d06067208 */ /* 0x000fc80004000000 */
[----:B------:R-:W-:-:S04]  /*181f0*/  IADD3 R0, R6, -0x3f3504f3, RZ ;  /* 0xc0cafb0d06007810 */ /* 0x000fc80007ffe0ff */
[----:B------:R-:W-:-:S04]  /*18200*/  LOP3.LUT R0, R0, 0xff800000, RZ, 0xc0, !PT ;  /* 0xff80000000007812 */ /* 0x000fc800078ec0ff */
[----:B0-----:R0:W1:Y:S01]  /*18210*/  I2F R5, R0 ;  /* 0x0000000000057306 */ /* 0x0010620000201400 */
[----:B------:R-:W-:Y:S02]  /*18220*/  FSEL R3, RZ, -23, P0 ;  /* 0xc1b80000ff037808 */ /* 0x000fe40000000000 */
[----:B0-----:R-:W-:-:S05]  /*18230*/  IADD3 R0, R6, -R0, RZ ;  /* 0x8000000006007210 */ /* 0x001fca0007ffe0ff */
[----:B------:R-:W-:Y:S02]  /*18240*/  FADD R0, R0, -1 ;  /* 0xbf80000000007421 */ /* 0x000fe40000000000 */
[----:B-1----:R-:W-:Y:S02]  /*18250*/  FFMA.FTZ R5, R5, 1.1920928955078125e-07, R3 ;  /* 0x3400000005057823 */ /* 0x002fe40000010003 */
        /* <DEDUP_REMOVED lines=8> */
[----:B------:R-:W-:Y:S01]  /*182e0*/  FFMA.FTZ R3, R0, R3, -0.72134751081466674805 ;  /* 0xbf38aa3b00037423 */ /* 0x000fe20000010003 */
[----:B------:R-:W-:-:S03]  /*182f0*/  ISETP.GE.U32.AND P0, PT, R6, 0x7f800000, PT ;  /* 0x7f8000000600780c */ /* 0x000fc60003f06070 */
[----:B------:R-:W-:-:S04]  /*18300*/  FMUL R3, R0, R3 ;  /* 0x0000000300037220 */ /* 0x000fc80000400000 */
[----:B------:R-:W-:-:S04]  /*18310*/  FMUL R3, R0, R3 ;  /* 0x0000000300037220 */ /* 0x000fc80000400000 */
[----:B------:R-:W-:-:S04]  /*18320*/  FFMA.FTZ R0, R0, 1.4426950216293334961, R3 ;  /* 0x3fb8aa3b00007823 */ /* 0x000fc80000010003 */
[----:B------:R-:W-:Y:S02]  /*18330*/  FADD R10, R5, R0 ;  /* 0x00000000050a7221 */ /* 0x000fe40000000000 */
[----:B------:R-:W-:-:S04]  /*18340*/  @P0 IMAD.MOV.U32 R0, RZ, RZ, 0x7f800000 ;  /* 0x7f800000ff000424 */ /* 0x000fc800078e00ff */
[----:B------:R-:W-:Y:S01]  /*18350*/  @P0 FFMA.FTZ R10, R6, R0, +INF ;  /* 0x7f800000060a0423 */ /* 0x000fe20000010000 */
[----:B------:R-:W-:Y:S02]  /*18360*/  FSETP.NEU.AND P1, PT, R4, RZ, PT ;  /* 0x000000ff0400720b */ /* 0x000fe40003f2d000 */
[----:B------:R-:W-:Y:S01]  /*18370*/  MOV R45, R41 ;  /* 0x00000029002d7202 */ /* 0x000fe20000000f00 */
[----:B------:R-:W-:Y:S01]  /*18380*/  IMAD.MOV.U32 R41, RZ, RZ, R40 ;  /* 0x000000ffff297224 */ /* 0x000fe200078e0028 */
[----:B------:R-:W-:Y:S01]  /*18390*/  MOV R40, R39 ;  /* 0x0000002700287202 */ /* 0x000fe20000000f00 */
[----:B------:R-:W-:Y:S01]  /*183a0*/  IMAD.MOV.U32 R39, RZ, RZ, R38 ;  /* 0x000000ffff277224 */ /* 0x000fe200078e0026 */
[----:B------:R-:W-:Y:S01]  /*183b0*/  MOV R38, R37 ;  /* 0x0000002500267202 */ /* 0x000fe20000000f00 */
[----:B------:R-:W-:Y:S01]  /*183c0*/  IMAD.MOV.U32 R37, RZ, RZ, R36 ;  /* 0x000000ffff257224 */ /* 0x000fe200078e0024 */
[----:B------:R0:W-:Y:S01]  /*183d0*/  STL [R1+0x5d8], R10 ;  /* 0x0005d80a01007387 */ /* 0x0001e20000100800 */
[----:B------:R-:W-:Y:S01]  /*183e0*/  MOV R36, R35 ;  /* 0x0000002300247202 */ /* 0x000fe20000000f00 */
[----:B------:R-:W-:Y:S01]  /*183f0*/  IMAD.MOV.U32 R35, RZ, RZ, R32 ;  /* 0x000000ffff237224 */ /* 0x000fe200078e0020 */
[----:B------:R-:W-:Y:S01]  /*18400*/  MOV R46, R45 ;  /* 0x0000002d002e7202 */ /* 0x000fe20000000f00 */
[----:B------:R-:W-:Y:S01]  /*18410*/  IMAD.MOV.U32 R45, RZ, RZ, R44 ;  /* 0x000000ffff2d7224 */ /* 0x000fe200078e002c */
[----:B------:R-:W-:Y:S01]  /*18420*/  MOV R44, R43 ;  /* 0x0000002b002c7202 */ /* 0x000fe20000000f00 */
[----:B------:R-:W-:Y:S01]  /*18430*/  IMAD.MOV.U32 R43, RZ, RZ, R42 ;  /* 0x000000ffff2b7224 */ /* 0x000fe200078e002a */
[----:B------:R-:W-:Y:S01]  /*18440*/  MOV R42, R33 ;  /* 0x00000021002a7202 */ /* 0x000fe20000000f00 */
[C---:B--2---:R-:W-:Y:S01]  /*18450*/  FMUL R5, R31.reuse, 8388608 ;  /* 0x4b0000001f057820 */ /* 0x044fe20000400000 */
[----:B------:R-:W-:-:S04]  /*18460*/  FSETP.GEU.AND P0, PT, R31, 1.175494350822287508e-38, PT ;  /* 0x008000001f00780b */ /* 0x000fc80003f0e000 */
[----:B------:R-:W-:-:S04]  /*18470*/  FSEL R5, R5, R31, !P0 ;  /* 0x0000001f05057208 */ /* 0x000fc80004000000 */
[----:B------:R-:W-:-:S04]  /*18480*/  IADD3 R0, R5, -0x3f3504f3, RZ ;  /* 0xc0cafb0d05007810 */ /* 0x000fc80007ffe0ff */
[----:B------:R-:W-:-:S04]  /*18490*/  LOP3.LUT R0, R0, 0xff800000, RZ, 0xc0, !PT ;  /* 0xff80000000007812 */ /* 0x000fc800078ec0ff */
[----:B------:R1:W2:Y:S01]  /*184a0*/  I2F R4, R0 ;  /* 0x0000000000047306 */ /* 0x0002a20000201400 */
[----:B------:R-:W-:Y:S02]  /*184b0*/  FSEL R3, RZ, -23, P0 ;  /* 0xc1b80000ff037808 */ /* 0x000fe40000000000 */
[----:B-1----:R-:W-:-:S05]  /*184c0*/  IADD3 R0, R5, -R0, RZ ;  /* 0x8000000005007210 */ /* 0x002fca0007ffe0ff */
[----:B------:R-:W-:Y:S02]  /*184d0*/  FADD R0, R0, -1 ;  /* 0xbf80000000007421 */ /* 0x000fe40000000000 */
[----:B--2---:R-:W-:Y:S02]  /*184e0*/  FFMA.FTZ R4, R4, 1.1920928955078125e-07, R3 ;  /* 0x3400000004047823 */ /* 0x004fe40000010003 */
        /* <DEDUP_REMOVED lines=15> */
[----:B------:R-:W-:-:S05]  /*185e0*/  @P0 FFMA.FTZ R61, R5, R0, +INF ;  /* 0x7f800000053d0423 */ /* 0x000fca0000010000 */
[----:B------:R-:W-:Y:S04]  /*185f0*/  STL [R1+0x958], R61 ;  /* 0x0009583d01007387 */ /* 0x000fe80000100800 */
[----:B------:R-:W2:Y:S04]  /*18600*/  LDL.LU R32, [R1+0x59c] ;  /* 0x00059c0001207983 */ /* 0x000ea80000300800 */
[----:B------:R-:W3:Y:S01]  /*18610*/  LDL.LU R33, [R1+0x5a0] ;  /* 0x0005a00001217983 */ /* 0x000ee20000300800 */
[----:B------:R-:W-:-:S04]  /*18620*/  LOP3.LUT R2, R2, 0xffffefff, RZ, 0xc0, !PT ;  /* 0xffffefff02027812 */ /* 0x000fc800078ec0ff */
[----:B------:R-:W-:Y:S02]  /*18630*/  @P2 LOP3.LUT R2, R2, 0x1000, RZ, 0xfc, !PT ;  /* 0x0000100002022812 */ /* 0x000fe400078efcff */
[----:B------:R-:W-:Y:S02]  /*18640*/  FSETP.NEU.AND P0, PT, R9, RZ, PT ;  /* 0x000000ff0900720b */ /* 0x000fe40003f0d000 */
[----:B------:R-:W-:-:S04]  /*18650*/  LOP3.LUT R2, R2, 0xffff7fff, RZ, 0xc0, !PT ;  /* 0xffff7fff02027812 */ /* 0x000fc800078ec0ff */
[----:B------:R-:W-:-:S04]  /*18660*/  @P1 LOP3.LUT R2, R2, 0x8000, RZ, 0xfc, !PT ;  /* 0x0000800002021812 */ /* 0x000fc800078efcff */
[----:B------:R-:W-:-:S04]  /*18670*/  LOP3.LUT R2, R2, 0xffbfffff, RZ, 0xc0, !PT ;  /* 0xffbfffff02027812 */ /* 0x000fc800078ec0ff */
[----:B------:R-:W-:-:S04]  /*18680*/  @P0 LOP3.LUT R2, R2, 0x400000, RZ, 0xfc, !PT ;  /* 0x0040000002020812 */ /* 0x000fc800078efcff */
[----:B------:R-:W-:Y:S02]  /*18690*/  LOP3.LUT R2, R2, 0xffdfffff, RZ, 0xc0, !PT ;  /* 0xffdfffff02027812 */ /* 0x000fe400078ec0ff */
[----:B------:R-:W-:Y:S01]  /*186a0*/  FSETP.NEU.AND P1, PT, R7, RZ, PT ;  /* 0x000000ff0700720b */ /* 0x000fe20003f2d000 */
[----:B------:R-:W-:Y:S02]  /*186b0*/  IMAD.MOV.U32 R47, RZ, RZ, R21 ;  /* 0x000000ffff2f7224 */ /* 0x000fe400078e0015 */
[----:B------:R-:W-:Y:S02]  /*186c0*/  FMUL R21, R34, 8388608 ;  /* 0x4b00000022157820 */ /* 0x000fe40000400000 */
[C---:B--2---:R-:W-:Y:S01]  /*186d0*/  FMUL R3, R32.reuse, 8388608 ;  /* 0x4b00000020037820 */ /* 0x044fe20000400000 */
[----:B------:R-:W-:-:S04]  /*186e0*/  FSETP.GEU.AND P0, PT, R32, 1.175494350822287508e-38, PT ;  /* 0x008000002000780b */ /* 0x000fc80003f0e000 */
[----:B------:R-:W-:-:S04]  /*186f0*/  FSEL R3, R3, R32, !P0 ;  /* 0x0000002003037208 */ /* 0x000fc80004000000 */
[----:B------:R-:W-:-:S04]  /*18700*/  IADD3 R0, R3, -0x3f3504f3, RZ ;  /* 0xc0cafb0d03007810 */ /* 0x000fc80007ffe0ff */
[----:B------:R-:W-:-:S04]  /*18710*/  LOP3.LUT R0, R0, 0xff800000, RZ, 0xc0, !PT ;  /* 0xff80000000007812 */ /* 0x000fc800078ec0ff */
[----:B------:R1:W2:Y:S01]  /*18720*/  I2F R4, R0 ;  /* 0x0000000000047306 */ /* 0x0002a20000201400 */
[----:B------:R-:W-:Y:S01]  /*18730*/  FSEL R9, RZ, -23, P0 ;  /* 0xc1b80000ff097808 */ /* 0x000fe20000000000 */
[----:B-1----:R-:W-:-:S04]  /*18740*/  IMAD.IADD R0, R3, 0x1, -R0 ;  /* 0x0000000103007824 */ /* 0x002fc800078e0a00 */
[----:B------:R-:W-:Y:S02]  /*18750*/  FADD R0, R0, -1 ;  /* 0xbf80000000007421 */ /* 0x000fe40000000000 */
[----:B--2---:R-:W-:Y:S02]  /*18760*/  FFMA.FTZ R9, R4, 1.1920928955078125e-07, R9 ;  /* 0x3400000004097823 */ /* 0x004fe40000010009 */
[----:B------:R-:W-:-:S04]  /*18770*/  FFMA.FTZ R4, R0, R16, -0.16845393180847167969 ;  /* 0xbe2c7f3000047423 */ /* 0x000fc80000010010 */
[----:B------:R-:W-:-:S04]  /*18780*/  FFMA.FTZ R4, R0, R4, 0.1716887056827545166 ;  /* 0x3e2fcf2a00047423 */ /* 0x000fc80000010004 */
[----:B------:R-:W-:-:S04]  /*18790*/  FFMA.FTZ R4, R0, R4, -0.17900948226451873779 ;  /* 0xbe374e4300047423 */ /* 0x000fc80000010004 */
[----:B------:R-:W-:-:S04]  /*187a0*/  FFMA.FTZ R4, R0, R4, 0.20512372255325317383 ;  /* 0x3e520bf400047423 */ /* 0x000fc80000010004 */
[----:B------:R-:W-:Y:S01]  /*187b0*/  FFMA.FTZ R4, R0, R4, -0.24046532809734344482 ;  /* 0xbe763c8b00047423 */ /* 0x000fe20000010004 */
[----:B------:R-:W-:-:S03]  /*187c0*/  FSETP.NEU.AND P0, PT, R8, RZ, PT ;  /* 0x000000ff0800720b */ /* 0x000fc60003f0d000 */
[----:B------:R-:W-:-:S04]  /*187d0*/  FFMA.FTZ R4, R0, R4, 0.28857114911079406738 ;  /* 0x3e93bf9900047423 */ /* 0x000fc80000010004 */
[----:B------:R-:W-:-:S04]  /*187e0*/  FFMA.FTZ R4, R0, R4, -0.36067417263984680176 ;  /* 0xbeb8aa4900047423 */ /* 0x000fc80000010004 */
[----:B------:R-:W-:-:S04]  /*187f0*/  FFMA.FTZ R4, R0, R4, 0.48089820146560668945 ;  /* 0x3ef6384a00047423 */ /* 0x000fc80000010004 */
[----:B------:R-:W-:Y:S01]  /*18800*/  FFMA.FTZ R4, R0, R4, -0.72134751081466674805 ;  /* 0xbf38aa3b00047423 */ /* 0x000fe20000010004 */
[----:B------:R-:W-:Y:S02]  /*18810*/  @P0 LOP3.LUT R2, R2, 0x200000, RZ, 0xfc, !PT ;  /* 0x0020000002020812 */ /* 0x000fe400078efcff */
[----:B------:R-:W-:Y:S01]  /*18820*/  ISETP.GE.U32.AND P0, PT, R3, 0x7f800000, PT ;  /* 0x7f8000000300780c */ /* 0x000fe20003f06070 */
[----:B------:R-:W-:-:S04]  /*18830*/  FMUL R4, R0, R4 ;  /* 0x0000000400047220 */ /* 0x000fc80000400000 */
[----:B------:R-:W-:-:S04]  /*18840*/  FMUL R4, R0, R4 ;  /* 0x0000000400047220 */ /* 0x000fc80000400000 */
[----:B------:R-:W-:-:S04]  /*18850*/  FFMA.FTZ R0, R0, 1.4426950216293334961, R4 ;  /* 0x3fb8aa3b00007823 */ /* 0x000fc80000010004 */
[----:B0-----:R-:W-:Y:S01]  /*18860*/  FADD R10, R9, R0 ;  /* 0x00000000090a7221 */ /* 0x001fe20000000000 */
[----:B------:R-:W-:Y:S01]  /*18870*/  @P0 MOV R0, 0x7f800000 ;  /* 0x7f80000000000802 */ /* 0x000fe20000000f00 */
[----:B---3--:R-:W-:-:S04]  /*18880*/  FMUL R4, R33, 8388608 ;  /* 0x4b00000021047820 */ /* 0x008fc80000400000 */
[----:B------:R-:W-:Y:S01]  /*18890*/  @P0 FFMA.FTZ R10, R3, R0, +INF ;  /* 0x7f800000030a0423 */ /* 0x000fe20000010000 */
[----:B------:R-:W-:-:S04]  /*188a0*/  FSETP.GEU.AND P0, PT, R33, 1.175494350822287508e-38, PT ;  /* 0x008000002100780b */ /* 0x000fc80003f0e000 */
[----:B------:R-:W-:-:S04]  /*188b0*/  FSEL R4, R4, R33, !P0 ;  /* 0x0000002104047208 */ /* 0x000fc80004000000 */
[----:B------:R-:W-:Y:S02]  /*188c0*/  IADD3 R0, R4, -0x3f3504f3, RZ ;  /* 0xc0cafb0d04007810 */ /* 0x000fe40007ffe0ff */
[----:B------:R-:W-:Y:S02]  /*188d0*/  FSEL R7, RZ, -23, P0 ;  /* 0xc1b80000ff077808 */ /* 0x000fe40000000000 */
[----:B------:R-:W-:Y:S02]  /*188e0*/  LOP3.LUT R0, R0, 0xff800000, RZ, 0xc0, !PT ;  /* 0xff80000000007812 */ /* 0x000fe400078ec0ff */
[----:B------:R-:W-:Y:S02]  /*188f0*/  FSETP.NEU.AND P0, PT, R6, RZ, PT ;  /* 0x000000ff0600720b */ /* 0x000fe40003f0d000 */
[----:B------:R0:W1:Y:S02]  /*18900*/  I2F R6, R0 ;  /* 0x0000000000067306 */ /* 0x0000640000201400 */
[----:B0-----:R-:W-:-:S04]  /*18910*/  IMAD.IADD R0, R4, 0x1, -R0 ;  /* 0x0000000104007824 */ /* 0x001fc800078e0a00 */
[----:B------:R-:W-:Y:S02]  /*18920*/  FADD R0, R0, -1 ;  /* 0xbf80000000007421 */ /* 0x000fe40000000000 */
[----:B-1----:R-:W-:Y:S02]  /*18930*/  FFMA.FTZ R7, R6, 1.1920928955078125e-07, R7 ;  /* 0x3400000006077823 */ /* 0x002fe40000010007 */
[----:B------:R-:W-:-:S04]  /*18940*/  FFMA.FTZ R6, R0, R16, -0.16845393180847167969 ;  /* 0xbe2c7f3000067423 */ /* 0x000fc80000010010 */
[----:B------:R-:W-:-:S04]  /*18950*/  FFMA.FTZ R6, R0, R6, 0.1716887056827545166 ;  /* 0x3e2fcf2a00067423 */ /* 0x000fc80000010006 */
[----:B------:R-:W-:-:S04]  /*18960*/  FFMA.FTZ R6, R0, R6, -0.17900948226451873779 ;  /* 0xbe374e4300067423 */ /* 0x000fc80000010006 */
[----:B------:R-:W-:-:S04]  /*18970*/  FFMA.FTZ R6, R0, R6, 0.20512372255325317383 ;  /* 0x3e520bf400067423 */ /* 0x000fc80000010006 */
[----:B------:R-:W-:Y:S01]  /*18980*/  FFMA.FTZ R6, R0, R6, -0.24046532809734344482 ;  /* 0xbe763c8b00067423 */ /* 0x000fe20000010006 */
[----:B------:R-:W-:-:S03]  /*18990*/  LOP3.LUT R2, R2, 0xffefffff, RZ, 0xc0, !PT ;  /* 0xffefffff02027812 */ /* 0x000fc600078ec0ff */
[----:B------:R-:W-:Y:S01]  /*189a0*/  FFMA.FTZ R6, R0, R6, 0.28857114911079406738 ;  /* 0x3e93bf9900067423 */ /* 0x000fe20000010006 */
[----:B------:R-:W-:-:S03]  /*189b0*/  @P1 LOP3.LUT R2, R2, 0x100000, RZ, 0xfc, !PT ;  /* 0x0010000002021812 */ /* 0x000fc600078efcff */
[----:B------:R-:W-:Y:S01]  /*189c0*/  FFMA.FTZ R6, R0, R6, -0.36067417263984680176 ;  /* 0xbeb8aa4900067423 */ /* 0x000fe20000010006 */
[----:B------:R-:W-:-:S03]  /*189d0*/  LOP3.LUT R2, R2, 0xfff7ffff, RZ, 0xc0, !PT ;  /* 0xfff7ffff02027812 */ /* 0x000fc600078ec0ff */
[----:B------:R-:W-:Y:S01]  /*189e0*/  FFMA.FTZ R6, R0, R6, 0.48089820146560668945 ;  /* 0x3ef6384a00067423 */ /* 0x000fe20000010006 */
[----:B------:R-:W-:-:S03]  /*189f0*/  @P0 LOP3.LUT R2, R2, 0x80000, RZ, 0xfc, !PT ;  /* 0x0008000002020812 */ /* 0x000fc600078efcff */
[----:B------:R-:W-:Y:S01]  /*18a00*/  FFMA.FTZ R6, R0, R6, -0.72134751081466674805 ;  /* 0xbf38aa3b00067423 */ /* 0x000fe20000010006 */
[----:B------:R-:W-:-:S03]  /*18a10*/  ISETP.GE.U32.AND P0, PT, R4, 0x7f800000, PT ;  /* 0x7f8000000400780c */ /* 0x000fc60003f06070 */
[----:B------:R-:W-:-:S04]  /*18a20*/  FMUL R6, R0, R6 ;  /* 0x0000000600067220 */ /* 0x000fc80000400000 */
[----:B------:R-:W-:-:S04]  /*18a30*/  FMUL R6, R0, R6 ;  /* 0x0000000600067220 */ /* 0x000fc80000400000 */
[----:B------:R-:W-:-:S04]  /*18a40*/  FFMA.FTZ R0, R0, 1.4426950216293334961, R6 ;  /* 0x3fb8aa3b00007823 */ /* 0x000fc80000010006 */
[----:B------:R-:W-:Y:S01]  /*18a50*/  FADD R8, R7, R0 ;  /* 0x0000000007087221 */ /* 0x000fe20000000000 */
[----:B------:R-:W-:-:S05]  /*18a60*/  @P0 MOV R0, 0x7f800000 ;  /* 0x7f80000000000802 */ /* 0x000fca0000000f00 */
[----:B------:R-:W-:Y:S01]  /*18a70*/  @P0 FFMA.FTZ R8, R4, R0, +INF ;  /* 0x7f80000004080423 */ /* 0x000fe20000010000 */
[----:B------:R-:W-:-:S04]  /*18a80*/  FSETP.GEU.AND P0, PT, R34, 1.175494350822287508e-38, PT ;  /* 0x008000002200780b */ /* 0x000fc80003f0e000 */
[----:B------:R-:W-:-:S04]  /*18a90*/  FSEL R21, R21, R34, !P0 ;  /* 0x0000002215157208 */ /* 0x000fc80004000000 */
[----:B------:R-:W-:Y:S02]  /*18aa0*/  IADD3 R0, R21, -0x3f3504f3, RZ ;  /* 0xc0cafb0d15007810 */ /* 0x000fe40007ffe0ff */
[----:B------:R-:W-:Y:S02]  /*18ab0*/  FSETP.NEU.AND P1, PT, R5, RZ, PT ;  /* 0x000000ff0500720b */ /* 0x000fe40003f2d000 */
[----:B------:R-:W-:Y:S02]  /*18ac0*/  LOP3.LUT R0, R0, 0xff800000, RZ, 0xc0, !PT ;  /* 0xff80000000007812 */ /* 0x000fe400078ec0ff */
[----:B------:R-:W-:Y:S02]  /*18ad0*/  FSEL R5, RZ, -23, P0 ;  /* 0xc1b80000ff057808 */ /* 0x000fe40000000000 */
[----:B------:R-:W-:Y:S02]  /*18ae0*/  FSETP.NEU.AND P0, PT, R3, RZ, PT ;  /* 0x000000ff0300720b */ /* 0x000fe40003f0d000 */
[----:B------:R0:W1:Y:S02]  /*18af0*/  I2F R3, R0 ;  /* 0x0000000000037306 */ /* 0x0000640000201400 */
[----:B0-----:R-:W-:-:S05]  /*18b00*/  IADD3 R0, R21, -R0, RZ ;  /* 0x8000000015007210 */ /* 0x001fca0007ffe0ff */
        /* <DEDUP_REMOVED lines=22> */
[----:B------:R-:W-:Y:S01]  /*18c70*/  MOV R0, R47 ;  /* 0x0000002f00007202 */ /* 0x000fe20000000f00 */
[----:B------:R-:W-:Y:S01]  /*18c80*/  IMAD.MOV.U32 R47, RZ, RZ, R36 ;  /* 0x000000ffff2f7224 */ /* 0x000fe200078e0024 */
[----:B------:R-:W-:Y:S01]  /*18c90*/  MOV R36, R35 ;  /* 0x0000002300247202 */ /* 0x000fe20000000f00 */
[----:B------:R-:W-:Y:S01]  /*18ca0*/  IMAD.MOV.U32 R35, RZ, RZ, R20 ;  /* 0x000000ffff237224 */ /* 0x000fe200078e0014 */
[C---:B------:R-:W-:Y:S01]  /*18cb0*/  FSETP.GEU.AND P0, PT, R0.reuse, 1.175494350822287508e-38, PT ;  /* 0x008000000000780b */ /* 0x040fe20003f0e000 */
[----:B------:R-:W-:-:S05]  /*18cc0*/  FMUL R20, R0, 8388608 ;  /* 0x4b00000000147820 */ /* 0x000fca0000400000 */
[----:B------:R-:W-:-:S04]  /*18cd0*/  FSEL R20, R20, R0, !P0 ;  /* 0x0000000014147208 */ /* 0x000fc80004000000 */
[----:B------:R-:W-:-:S04]  /*18ce0*/  IADD3 R3, R20, -0x3f3504f3, RZ ;  /* 0xc0cafb0d14037810 */ /* 0x000fc80007ffe0ff */
[----:B------:R-:W-:Y:S02]  /*18cf0*/  LOP3.LUT R3, R3, 0xff800000, RZ, 0xc0, !PT ;  /* 0xff80000003037812 */ /* 0x000fe400078ec0ff */
[----:B------:R-:W-:Y:S02]  /*18d00*/  FSETP.NEU.AND P1, PT, R4, RZ, PT ;  /* 0x000000ff0400720b */ /* 0x000fe40003f2d000 */
[----:B------:R0:W1:Y:S01]  /*18d10*/  I2F R4, R3 ;  /* 0x0000000300047306 */ /* 0x0000620000201400 */
        /* <DEDUP_REMOVED lines=15> */
[C---:B------:R-:W-:Y:S01]  /*18e10*/  FMUL R4, R3.reuse, R4 ;  /* 0x0000000403047220 */ /* 0x040fe20000400000 */
[----:B------:R-:W-:Y:S03]  /*18e20*/  STL [R1+0x5f0], R10 ;  /* 0x0005f00a01007387 */ /* 0x000fe60000100800 */
[----:B------:R-:W-:Y:S01]  /*18e30*/  FFMA.FTZ R3, R3, 1.4426950216293334961, R4 ;  /* 0x3fb8aa3b03037823 */ /* 0x000fe20000010004 */
[----:B------:R-:W-:Y:S04]  /*18e40*/  STL [R1+0x5ec], R8 ;  /* 0x0005ec0801007387 */ /* 0x000fe80000100800 */
[----:B------:R0:W-:Y:S02]  /*18e50*/  STL [R1+0x5e8], R6 ;  /* 0x0005e80601007387 */ /* 0x0001e40000100800 */
[----:B0-----:R-:W-:-:S02]  /*18e60*/  FADD R6, R5, R3 ;  /* 0x0000000305067221 */ /* 0x001fc40000000000 */
[----:B------:R-:W-:-:S04]  /*18e70*/  @P0 IMAD.MOV.U32 R3, RZ, RZ, 0x7f800000 ;  /* 0x7f800000ff030424 */ /* 0x000fc800078e00ff */
[----:B------:R-:W-:Y:S01]  /*18e80*/  @P0 FFMA.FTZ R6, R20, R3, +INF ;  /* 0x7f80000014060423 */ /* 0x000fe20000010003 */
[----:B------:R-:W-:-:S04]  /*18e90*/  MOV R3, R47 ;  /* 0x0000002f00037202 */ /* 0x000fc80000000f00 */
[C---:B------:R-:W-:Y:S01]  /*18ea0*/  FSETP.GEU.AND P0, PT, R3.reuse, 1.175494350822287508e-38, PT ;  /* 0x008000000300780b */ /* 0x040fe20003f0e000 */
[----:B------:R-:W-:-:S05]  /*18eb0*/  FMUL R4, R3, 8388608 ;  /* 0x4b00000003047820 */ /* 0x000fca0000400000 */
[----:B------:R-:W-:-:S04]  /*18ec0*/  FSEL R7, R4, R3, !P0 ;  /* 0x0000000304077208 */ /* 0x000fc80004000000 */
[----:B------:R-:W-:-:S04]  /*18ed0*/  IADD3 R4, R7, -0x3f3504f3, RZ ;  /* 0xc0cafb0d07047810 */ /* 0x000fc80007ffe0ff */
[----:B------:R-:W-:-:S04]  /*18ee0*/  LOP3.LUT R4, R4, 0xff800000, RZ, 0xc0, !PT ;  /* 0xff80000004047812 */ /* 0x000fc800078ec0ff */
[----:B------:R0:W1:Y:S01]  /*18ef0*/  I2F R5, R4 ;  /* 0x0000000400057306 */ /* 0x0000620000201400 */
[----:B------:R2:W-:Y:S01]  /*18f00*/  STL [R1+0x5e0], R6 ;  /* 0x0005e00601007387 */ /* 0x0005e20000100800 */
[----:B0-----:R-:W-:Y:S01]  /*18f10*/  IMAD.IADD R4, R7, 0x1, -R4 ;  /* 0x0000000107047824 */ /* 0x001fe200078e0a04 */
[----:B--2---:R-:W-:-:S03]  /*18f20*/  FSEL R6, RZ, -23, P0 ;  /* 0xc1b80000ff067808 */ /* 0x004fc60000000000 */
        /* <DEDUP_REMOVED lines=12> */
[----:B------:R-:W-:-:S04]  /*18ff0*/  FMUL R5, R4, R5 ;  /* 0x0000000504057220 */ /* 0x000fc80000400000 */
[----:B------:R-:W-:-:S04]  /*19000*/  FFMA.FTZ R4, R4, 1.4426950216293334961, R5 ;  /* 0x3fb8aa3b04047823 */ /* 0x000fc80000010005 */
[----:B------:R-:W-:Y:S01]  /*19010*/  FADD R4, R6, R4 ;  /* 0x0000000406047221 */ /* 0x000fe20000000000 */
[----:B------:R-:W-:Y:S04]  /*19020*/  STL [R1+0x550], R7 ;  /* 0x0005500701007387 */ /* 0x000fe80000100800 */
[----:B------:R0:W-:Y:S04]  /*19030*/  STL [R1+0x5dc], R4 ;  /* 0x0005dc0401007387 */ /* 0x0001e80000100800 */
[----:B------:R-:W2:Y:S01]  /*19040*/  LDL.LU R6, [R1+0x3fc] ;  /* 0x0003fc0001067983 */ /* 0x000ea20000300800 */
[----:B------:R-:W-:-:S02]  /*19050*/  LOP3.LUT R2, R2, 0xfffeffff, RZ, 0xc0, !PT ;  /* 0xfffeffff02027812 */ /* 0x000fc400078ec0ff */
[C---:B------:R-:W-:Y:S02]  /*19060*/  FSETP.GT.AND P0, PT, |R3|.reuse, 8.50705917302346158658e+37, PT ;  /* 0x7e8000000300780b */ /* 0x040fe40003f04200 */
[----:B------:R-:W-:Y:S02]  /*19070*/  @P1 LOP3.LUT R2, R2, 0x10000, RZ, 0xfc, !PT ;  /* 0x0001000002021812 */ /* 0x000fe400078efcff */
[----:B------:R-:W-:-:S09]  /*19080*/  FSETP.GEU.AND P1, PT, |R3|, 1.175494350822287508e-38, PT ;  /* 0x008000000300780b */ /* 0x000fd20003f2e200 */
[----:B------:R-:W-:-:S04]  /*19090*/  @P0 FMUL R3, R3, 0.25 ;  /* 0x3e80000003030820 */ /* 0x000fc80000400000 */
[----:B------:R-:W-:Y:S01]  /*190a0*/  @!P1 FMUL R3, R3, 16777216 ;  /* 0x4b80000003039820 */ /* 0x000fe20000400000 */
[----:B------:R-:W-:Y:S01]  /*190b0*/  MOV R5, R36 ;  /* 0x0000002400057202 */ /* 0x000fe20000000f00 */
[----:B0-----:R-:W-:-:S04]  /*190c0*/  IMAD.MOV.U32 R4, RZ, RZ, R35 ;  /* 0x000000ffff047224 */ /* 0x001fc800078e0023 */
[----:B------:R-:W0:Y:S01]  /*190d0*/  MUFU.RCP R3, R3 ;  /* 0x0000000300037308 */ /* 0x000e220000001000 */
[----:B------:R-:W-:Y:S01]  /*190e0*/  @P0 FMUL R4, R4, 0.25 ;  /* 0x3e80000004040820 */ /* 0x000fe20000400000 */
[----:B------:R-:W-:Y:S01]  /*190f0*/  MOV R8, R38 ;  /* 0x0000002600087202 */ /* 0x000fe20000000f00 */
[----:B------:R-:W-:Y:S02]  /*19100*/  @P0 FMUL R5, R5, 0.25 ;  /* 0x3e80000005050820 */ /* 0x000fe40000400000 */
[----:B------:R-:W-:Y:S02]  /*19110*/  IMAD.MOV.U32 R7, RZ, RZ, R37 ;  /* 0x000000ffff077224 */ /* 0x000fe400078e0025 */
[----:B------:R-:W-:Y:S02]  /*19120*/  @!P1 FMUL R4, R4, 16777216 ;  /* 0x4b80000004049820 */ /* 0x000fe40000400000 */
[----:B------:R-:W-:Y:S02]  /*19130*/  IMAD.MOV.U32 R9, RZ, RZ, R39 ;  /* 0x000000ffff097224 */ /* 0x000fe400078e0027 */
[----:B------:R-:W-:Y:S01]  /*19140*/  @!P1 FMUL R5, R5, 16777216 ;  /* 0x4b80000005059820 */ /* 0x000fe20000400000 */
[----:B------:R-:W-:Y:S01]  /*19150*/  MOV R10, R40 ;  /* 0x00000028000a7202 */ /* 0x000fe20000000f00 */
[----:B------:R-:W-:-:S02]  /*19160*/  @P0 FMUL R7, R7, 0.25 ;  /* 0x3e80000007070820 */ /* 0x000fc40000400000 */
[----:B------:R-:W-:Y:S02]  /*19170*/  @P0 FMUL R8, R8, 0.25 ;  /* 0x3e80000008080820 */ /* 0x000fe40000400000 */
[----:B0-----:R-:W-:Y:S01]  /*19180*/  FMUL R35, R3, R4 ;  /* 0x0000000403237220 */ /* 0x001fe20000400000 */
[----:B------:R-:W-:Y:S01]  /*19190*/  MOV R12, R42 ;  /* 0x0000002a000c7202 */ /* 0x000fe20000000f00 */
[----:B------:R-:W-:Y:S02]  /*191a0*/  IMAD.MOV.U32 R11, RZ, RZ, R41 ;  /* 0x000000ffff0b7224 */ /* 0x000fe400078e0029 */
[----:B------:R-:W-:Y:S02]  /*191b0*/  @P0 FMUL R9, R9, 0.25 ;  /* 0x3e80000009090820 */ /* 0x000fe40000400000 */
[----:B------:R-:W-:Y:S02]  /*191c0*/  FMUL R5, R3, R5 ;  /* 0x0000000503057220 */ /* 0x000fe40000400000 */
[----:B------:R-:W-:-:S02]  /*191d0*/  @!P1 FMUL R7, R7, 16777216 ;  /* 0x4b80000007079820 */ /* 0x000fc40000400000 */
[----:B------:R-:W-:Y:S01]  /*191e0*/  @!P1 FMUL R8, R8, 16777216 ;  /* 0x4b80000008089820 */ /* 0x000fe20000400000 */
[----:B------:R-:W-:Y:S01]  /*191f0*/  STL [R1+0x5d4], R35 ;  /* 0x0005d42301007387 */ /* 0x000fe20000100800 */
[----:B------:R-:W-:Y:S01]  /*19200*/  @P0 FMUL R10, R10, 0.25 ;  /* 0x3e8000000a0a0820 */ /* 0x000fe20000400000 */
[----:B------:R-:W-:Y:S01]  /*19210*/  MOV R14, R44 ;  /* 0x0000002c000e7202 */ /* 0x000fe20000000f00 */
[----:B------:R-:W-:Y:S01]  /*19220*/  @P0 FMUL R11, R11, 0.25 ;  /* 0x3e8000000b0b0820 */ /* 0x000fe20000400000 */
[----:B------:R0:W-:Y:S01]  /*19230*/  STL [R1+0x5c0], R5 ;  /* 0x0005c00501007387 */ /* 0x0001e20000100800 */
[----:B------:R-:W-:Y:S02]  /*19240*/  @!P1 FMUL R9, R9, 16777216 ;  /* 0x4b80000009099820 */ /* 0x000fe40000400000 */
[----:B------:R-:W-:Y:S02]  /*19250*/  IMAD.MOV.U32 R13, RZ, RZ, R43 ;  /* 0x000000ffff0d7224 */ /* 0x000fe400078e002b */
[----:B------:R-:W-:-:S02]  /*19260*/  @P0 FMUL R12, R12, 0.25 ;  /* 0x3e8000000c0c0820 */ /* 0x000fc40000400000 */
[----:B------:R-:W-:Y:S02]  /*19270*/  @!P1 FMUL R10, R10, 16777216 ;  /* 0x4b8000000a0a9820 */ /* 0x000fe40000400000 */
[----:B0-----:R-:W-:Y:S02]  /*19280*/  FMUL R5, R3, R8 ;  /* 0x0000000803057220 */ /* 0x001fe40000400000 */
[----:B------:R-:W-:Y:S02]  /*19290*/  IMAD.MOV.U32 R15, RZ, RZ, R45 ;  /* 0x000000ffff0f7224 */ /* 0x000fe400078e002d */
[----:B------:R-:W-:Y:S01]  /*192a0*/  @!P1 FMUL R11, R11, 16777216 ;  /* 0x4b8000000b0b9820 */ /* 0x000fe20000400000 */
[----:B------:R-:W-:Y:S01]  /*192b0*/  MOV R16, R46 ;  /* 0x0000002e00107202 */ /* 0x000fe20000000f00 */
[----:B------:R-:W-:Y:S02]  /*192c0*/  @P0 FMUL R13, R13, 0.25 ;  /* 0x3e8000000d0d0820 */ /* 0x000fe40000400000 */
[----:B------:R-:W-:-:S02]  /*192d0*/  @P0 FMUL R14, R14, 0.25 ;  /* 0x3e8000000e0e0820 */ /* 0x000fc40000400000 */
[----:B------:R-:W-:Y:S02]  /*192e0*/  @!P1 FMUL R12, R12, 16777216 ;  /* 0x4b8000000c0c9820 */ /* 0x000fe40000400000 */
[----:B------:R-:W-:Y:S02]  /*192f0*/  @P0 FMUL R15, R15, 0.25 ;  /* 0x3e8000000f0f0820 */ /* 0x000fe40000400000 */
[----:B------:R-:W-:Y:S02]  /*19300*/  @!P1 FMUL R13, R13, 16777216 ;  /* 0x4b8000000d0d9820 */ /* 0x000fe40000400000 */
[----:B------:R-:W-:Y:S02]  /*19310*/  @!P1 FMUL R14, R14, 16777216 ;  /* 0x4b8000000e0e9820 */ /* 0x000fe40000400000 */
[----:B------:R-:W-:Y:S02]  /*19320*/  @P0 FMUL R16, R16, 0.25 ;  /* 0x3e80000010100820 */ /* 0x000fe40000400000 */
[----:B------:R-:W-:-:S02]  /*19330*/  @P0 FMUL R17, R17, 0.25 ;  /* 0x3e80000011110820 */ /* 0x000fc40000400000 */
[----:B------:R-:W-:Y:S02]  /*19340*/  @!P1 FMUL R15, R15, 16777216 ;  /* 0x4b8000000f0f9820 */ /* 0x000fe40000400000 */
[----:B------:R-:W-:Y:S02]  /*19350*/  @P0 FMUL R18, R18, 0.25 ;  /* 0x3e80000012120820 */ /* 0x000fe40000400000 */
[----:B------:R-:W-:Y:S02]  /*19360*/  @P0 FMUL R19, R19, 0.25 ;  /* 0x3e80000013130820 */ /* 0x000fe40000400000 */
[----:B------:R-:W-:Y:S02]  /*19370*/  @!P1 FMUL R16, R16, 16777216 ;  /* 0x4b80000010109820 */ /* 0x000fe40000400000 */
[----:B------:R-:W-:Y:S02]  /*19380*/  @!P1 FMUL R17, R17, 16777216 ;  /* 0x4b80000011119820 */ /* 0x000fe40000400000 */
[----:B------:R-:W-:-:S02]  /*19390*/  @!P1 FMUL R18, R18, 16777216 ;  /* 0x4b80000012129820 */ /* 0x000fc40000400000 */
[----:B------:R-:W-:Y:S02]  /*193a0*/  @!P1 FMUL R19, R19, 16777216 ;  /* 0x4b80000013139820 */ /* 0x000fe40000400000 */
[----:B--2---:R-:W-:-:S04]  /*193b0*/  @P0 FMUL R6, R6, 0.25 ;  /* 0x3e80000006060820 */ /* 0x004fc80000400000 */
[----:B------:R-:W-:-:S04]  /*193c0*/  @!P1 FMUL R6, R6, 16777216 ;  /* 0x4b80000006069820 */ /* 0x000fc80000400000 */
[C---:B------:R-:W-:Y:S02]  /*193d0*/  FMUL R4, R3.reuse, R6 ;  /* 0x0000000603047220 */ /* 0x040fe40000400000 */
[----:B------:R-:W-:-:S03]  /*193e0*/  FMUL R6, R3, R7 ;  /* 0x0000000703067220 */ /* 0x000fc60000400000 */
[----:B------:R0:W-:Y:S04]  /*193f0*/  STL [R1+0x5d0], R4 ;  /* 0x0005d00401007387 */ /* 0x0001e80000100800 */
[----:B------:R1:W-:Y:S01]  /*19400*/  STL [R1+0x5b8], R6 ;  /* 0x0005b80601007387 */ /* 0x0003e20000100800 */
[----:B0-----:R-:W-:-:S03]  /*19410*/  FMUL R4, R3, R9 ;  /* 0x0000000903047220 */ /* 0x001fc60000400000 */
[----:B------:R0:W-:Y:S01]  /*19420*/  STL [R1+0x5cc], R5 ;  /* 0x0005cc0501007387 */ /* 0x0001e20000100800 */
[----:B-1----:R-:W-:-:S03]  /*19430*/  FMUL R6, R3, R10 ;  /* 0x0000000a03067220 */ /* 0x002fc60000400000 */
[----:B------:R1:W-:Y:S01]  /*19440*/  STL [R1+0x5ac], R4 ;  /* 0x0005ac0401007387 */ /* 0x0003e20000100800 */
[----:B0-----:R-:W-:-:S03]  /*19450*/  FMUL R5, R3, R11 ;  /* 0x0000000b03057220 */ /* 0x001fc60000400000 */
[----:B------:R0:W-:Y:S01]  /*19460*/  STL [R1+0x5c8], R6 ;  /* 0x0005c80601007387 */ /* 0x0001e20000100800 */
[----:B-1----:R-:W-:-:S03]  /*19470*/  FMUL R4, R3, R12 ;  /* 0x0000000c03047220 */ /* 0x002fc60000400000 */
[----:B------:R1:W-:Y:S04]  /*19480*/  STL [R1+0x5a8], R5 ;  /* 0x0005a80501007387 */ /* 0x0003e80000100800 */
[----:B------:R2:W-:Y:S01]  /*19490*/  STL [R1+0x5c4], R4 ;  /* 0x0005c40401007387 */ /* 0x0005e20000100800 */
[C---:B0-----:R-:W-:Y:S02]  /*194a0*/  FMUL R6, R3.reuse, R13 ;  /* 0x0000000d03067220 */ /* 0x041fe40000400000 */
[----:B-1----:R-:W-:-:S03]  /*194b0*/  FMUL R5, R3, R14 ;  /* 0x0000000e03057220 */ /* 0x002fc60000400000 */
[----:B------:R0:W-:Y:S01]  /*194c0*/  STL [R1+0x5a4], R6 ;  /* 0x0005a40601007387 */ /* 0x0001e20000100800 */
[----:B--2---:R-:W-:-:S03]  /*194d0*/  FMUL R4, R3, R15 ;  /* 0x0000000f03047220 */ /* 0x004fc60000400000 */
[----:B------:R1:W-:Y:S04]  /*194e0*/  STL [R1+0x5bc], R5 ;  /* 0x0005bc0501007387 */ /* 0x0003e80000100800 */
[----:B------:R2:W-:Y:S01]  /*194f0*/  STL [R1+0x5a0], R4 ;  /* 0x0005a00401007387 */ /* 0x0005e20000100800 */
[C---:B0-----:R-:W-:Y:S02]  /*19500*/  FMUL R6, R3.reuse, R16 ;  /* 0x0000001003067220 */ /* 0x041fe40000400000 */
[----:B-1----:R-:W-:-:S03]  /*19510*/  FMUL R5, R3, R17 ;  /* 0x0000001103057220 */ /* 0x002fc60000400000 */
[----:B------:R0:W-:Y:S01]  /*19520*/  STL [R1+0x5b4], R6 ;  /* 0x0005b40601007387 */ /* 0x0001e20000100800 */
[C---:B--2---:R-:W-:Y:S02]  /*19530*/  FMUL R4, R3.reuse, R18 ;  /* 0x0000001203047220 */ /* 0x044fe40000400000 */
[----:B------:R-:W-:Y:S01]  /*19540*/  FMUL R3, R3, R19 ;  /* 0x0000001303037220 */ /* 0x000fe20000400000 */
[----:B------:R1:W-:Y:S04]  /*19550*/  STL [R1+0x59c], R5 ;  /* 0x00059c0501007387 */ /* 0x0003e80000100800 */
[----:B------:R-:W2:Y:S04]  /*19560*/  LDL.LU R18, [R1+0x450] ;  /* 0x0004500001127983 */ /* 0x000ea80000300800 */
[----:B------:R3:W-:Y:S04]  /*19570*/  STL [R1+0x5b0], R4 ;  /* 0x0005b00401007387 */ /* 0x0007e80000100800 */
[----:B------:R4:W-:Y:S04]  /*19580*/  STL [R1+0x598], R3 ;  /* 0x0005980301007387 */ /* 0x0009e80000100800 */
        /* <DEDUP_REMOVED lines=12> */
[----:B-1----:R-:W2:Y:S04]  /*19650*/  LDL.LU R5, [R1+0x3f4] ;  /* 0x0003f40001057983 */ /* 0x002ea80000300800 */
[----:B---3--:R-:W3:Y:S04]  /*19660*/  LDL.LU R4, [R1+0x3e0] ;  /* 0x0003e00001047983 */ /* 0x008ee80000300800 */
[----:B----4-:R-:W4:Y:S01]  /*19670*/  LDL.LU R3, [R1+0x3e4] ;  /* 0x0003e40001037983 */ /* 0x010f220000300800 */
[----:B------:R-:W-:-:S02]  /*19680*/  FSETP.GT.AND P0, PT, |R0|, 8.50705917302346158658e+37, PT ;  /* 0x7e8000000000780b */ /* 0x000fc40003f04200 */
[----:B------:R-:W-:-:S11]  /*19690*/  FSETP.GEU.AND P1, PT, |R0|, 1.175494350822287508e-38, PT ;  /* 0x008000000000780b */ /* 0x000fd60003f2e200 */
[----:B------:R-:W-:-:S04]  /*196a0*/  @P0 FMUL R0, R0, 0.25 ;  /* 0x3e80000000000820 */ /* 0x000fc80000400000 */
[----:B------:R-:W-:-:S06]  /*196b0*/  @!P1 FMUL R0, R0, 16777216 ;  /* 0x4b80000000009820 */ /* 0x000fcc0000400000 */
[----:B------:R-:W0:Y:S01]  /*196c0*/  MUFU.RCP R0, R0 ;  /* 0x0000000000007308 */ /* 0x000e220000001000 */
[----:B------:R-:W1:Y:S04]  /*196d0*/  S2R R36, SR_TID.X ;  /* 0x0000000000247919 */ /* 0x000e680000002100 */
[----:B------:R-:W0:Y:S01]  /*196e0*/  S2R R61, SR_TID.X ;  /* 0x00000000003d7919 */ /* 0x000e220000002100 */
[----:B-1----:R-:W-:Y:S01]  /*196f0*/  IMAD.SHL.U32 R37, R36, 0x20, RZ ;  /* 0x0000002024257824 */ /* 0x002fe200078e00ff */
[----:B------:R-:W-:Y:S01]  /*19700*/  LOP3.LUT R2, R2, 0xffffdfff, RZ, 0xc0, !PT ;  /* 0xffffdfff02027812 */ /* 0x000fe200078ec0ff */
[----:B--2---:R-:W-:-:S04]  /*19710*/  @P0 FMUL R18, R18, 0.25 ;  /* 0x3e80000012120820 */ /* 0x004fc80000400000 */
[----:B------:R-:W-:Y:S02]  /*19720*/  @!P1 FMUL R18, R18, 16777216 ;  /* 0x4b80000012129820 */ /* 0x000fe40000400000 */
[----:B------:R-:W-:Y:S02]  /*19730*/  @P0 FMUL R16, R16, 0.25 ;  /* 0x3e80000010100820 */ /* 0x000fe40000400000 */
[----:B------:R-:W-:Y:S02]  /*19740*/  @P0 FMUL R14, R14, 0.25 ;  /* 0x3e8000000e0e0820 */ /* 0x000fe40000400000 */
[----:B------:R-:W-:Y:S02]  /*19750*/  @P0 FMUL R13, R13, 0.25 ;  /* 0x3e8000000d0d0820 */ /* 0x000fe40000400000 */
[----:B------:R-:W-:Y:S02]  /*19760*/  @P0 FMUL R12, R12, 0.25 ;  /* 0x3e8000000c0c0820 */ /* 0x000fe40000400000 */
[----:B------:R-:W-:-:S02]  /*19770*/  @P0 FMUL R11, R11, 0.25 ;  /* 0x3e8000000b0b0820 */ /* 0x000fc40000400000 */
[----:B------:R-:W-:Y:S02]  /*19780*/  @P0 FMUL R10, R10, 0.25 ;  /* 0x3e8000000a0a0820 */ /* 0x000fe40000400000 */
[----:B------:R-:W-:Y:S02]  /*19790*/  @P0 FMUL R9, R9, 0.25 ;  /* 0x3e80000009090820 */ /* 0x000fe40000400000 */
[----:B------:R-:W-:Y:S02]  /*197a0*/  @P0 FMUL R8, R8, 0.25 ;  /* 0x3e80000008080820 */ /* 0x000fe40000400000 */
[----:B------:R-:W-:Y:S02]  /*197b0*/  @P0 FMUL R7, R7, 0.25 ;  /* 0x3e80000007070820 */ /* 0x000fe40000400000 */
[----:B------:R-:W-:Y:S02]  /*197c0*/  @P0 FMUL R6, R6, 0.25 ;  /* 0x3e80000006060820 */ /* 0x000fe40000400000 */
[----:B------:R-:W-:-:S02]  /*197d0*/  @P0 FMUL R5, R5, 0.25 ;  /* 0x3e80000005050820 */ /* 0x000fc40000400000 */
[----:B---3--:R-:W-:Y:S02]  /*197e0*/  @P0 FMUL R4, R4, 0.25 ;  /* 0x3e80000004040820 */ /* 0x008fe40000400000 */
[----:B----4-:R-:W-:Y:S02]  /*197f0*/  @P0 FMUL R3, R3, 0.25 ;  /* 0x3e80000003030820 */ /* 0x010fe40000400000 */
[----:B------:R-:W-:Y:S02]  /*19800*/  @!P1 FMUL R4, R4, 16777216 ;  /* 0x4b80000004049820 */ /* 0x000fe40000400000 */
[----:B------:R-:W-:Y:S02]  /*19810*/  @!P1 FMUL R3, R3, 16777216 ;  /* 0x4b80000003039820 */ /* 0x000fe40000400000 */
[----:B------:R-:W-:Y:S02]  /*19820*/  @!P1 FMUL R5, R5, 16777216 ;  /* 0x4b80000005059820 */ /* 0x000fe40000400000 */
[----:B0-----:R-:W-:-:S02]  /*19830*/  FMUL R35, R0, R3 ;  /* 0x0000000300237220 */ /* 0x001fc40000400000 */
[----:B------:R-:W-:Y:S02]  /*19840*/  FMUL R19, R0, R4 ;  /* 0x0000000400137220 */ /* 0x000fe40000400000 */
[----:B------:R-:W-:Y:S02]  /*19850*/  @!P1 FMUL R6, R6, 16777216 ;  /* 0x4b80000006069820 */ /* 0x000fe40000400000 */
[----:B------:R-:W-:Y:S02]  /*19860*/  FMUL R3, R0, R5 ;  /* 0x0000000500037220 */ /* 0x000fe40000400000 */
[----:B------:R-:W-:Y:S01]  /*19870*/  @!P1 FMUL R7, R7, 16777216 ;  /* 0x4b80000007079820 */ /* 0x000fe20000400000 */
[----:B------:R-:W-:Y:S01]  /*19880*/  STL [R1+0x594], R35 ;  /* 0x0005942301007387 */ /* 0x000fe20000100800 */
[----:B------:R-:W-:Y:S02]  /*19890*/  @!P1 FMUL R8, R8, 16777216 ;  /* 0x4b80000008089820 */ /* 0x000fe40000400000 */
[C---:B------:R-:W-:Y:S01]  /*198a0*/  FMUL R4, R0.reuse, R6 ;  /* 0x0000000600047220 */ /* 0x040fe20000400000 */
[----:B------:R-:W-:Y:S01]  /*198b0*/  STL [R1+0x57c], R19 ;  /* 0x00057c1301007387 */ /* 0x000fe20000100800 */
[----:B------:R-:W-:-:S02]  /*198c0*/  FMUL R5, R0, R7 ;  /* 0x0000000700057220 */ /* 0x000fc40000400000 */
[----:B------:R-:W-:Y:S01]  /*198d0*/  @!P1 FMUL R9, R9, 16777216 ;  /* 0x4b80000009099820 */ /* 0x000fe20000400000 */
[----:B------:R0:W-:Y:S01]  /*198e0*/  STL [R1+0x590], R3 ;  /* 0x0005900301007387 */ /* 0x0001e20000100800 */
[----:B------:R-:W-:Y:S02]  /*198f0*/  @!P1 FMUL R10, R10, 16777216 ;  /* 0x4b8000000a0a9820 */ /* 0x000fe40000400000 */
[----:B------:R-:W-:Y:S01]  /*19900*/  @!P1 FMUL R11, R11, 16777216 ;  /* 0x4b8000000b0b9820 */ /* 0x000fe20000400000 */
[----:B------:R1:W-:Y:S01]  /*19910*/  STL [R1+0x578], R4 ;  /* 0x0005780401007387 */ /* 0x0003e20000100800 */
[----:B0-----:R-:W-:-:S03]  /*19920*/  FMUL R3, R0, R8 ;  /* 0x0000000800037220 */ /* 0x001fc60000400000 */
[----:B------:R0:W-:Y:S01]  /*19930*/  STL [R1+0x58c], R5 ;  /* 0x00058c0501007387 */ /* 0x0001e20000100800 */
[----:B------:R-:W-:Y:S02]  /*19940*/  @!P1 FMUL R12, R12, 16777216 ;  /* 0x4b8000000c0c9820 */ /* 0x000fe40000400000 */
[----:B-1----:R-:W-:Y:S01]  /*19950*/  FMUL R4, R0, R9 ;  /* 0x0000000900047220 */ /* 0x002fe20000400000 */
[----:B------:R1:W-:Y:S01]  /*19960*/  STL [R1+0x570], R3 ;  /* 0x0005700301007387 */ /* 0x0003e20000100800 */
[----:B------:R-:W-:-:S03]  /*19970*/  @!P1 FMUL R13, R13, 16777216 ;  /* 0x4b8000000d0d9820 */ /* 0x000fc60000400000 */
[----:B------:R-:W2:Y:S01]  /*19980*/  S2R R19, SR_CTAID.X ;  /* 0x0000000000137919 */ /* 0x000ea20000002500 */
[----:B0-----:R-:W-:Y:S01]  /*19990*/  FMUL R5, R0, R10 ;  /* 0x0000000a00057220 */ /* 0x001fe20000400000 */
[----:B------:R-:W-:Y:S01]  /*199a0*/  LOP3.LUT R35, R36, 0x7f, RZ, 0xc0, !PT ;  /* 0x0000007f24237812 */ /* 0x000fe200078ec0ff */
[----:B------:R-:W-:Y:S02]  /*199b0*/  @!P1 FMUL R14, R14, 16777216 ;  /* 0x4b8000000e0e9820 */ /* 0x000fe40000400000 */
[----:B-1----:R-:W-:Y:S01]  /*199c0*/  FMUL R3, R0, R11 ;  /* 0x0000000b00037220 */ /* 0x002fe20000400000 */
[----:B------:R0:W-:Y:S01]  /*199d0*/  STL [R1+0x588], R4 ;  /* 0x0005880401007387 */ /* 0x0001e20000100800 */
[----:B------:R-:W-:-:S03]  /*199e0*/  @P0 FMUL R15, R15, 0.25 ;  /* 0x3e8000000f0f0820 */ /* 0x000fc60000400000 */
[----:B------:R1:W-:Y:S01]  /*199f0*/  STL [R1+0x568], R5 ;  /* 0x0005680501007387 */ /* 0x0003e20000100800 */
[----:B------:R-:W-:-:S03]  /*19a00*/  @!P1 FMUL R15, R15, 16777216 ;  /* 0x4b8000000f0f9820 */ /* 0x000fc60000400000 */
[----:B------:R-:W3:Y:S01]  /*19a10*/  S2R R36, SR_CTAID.Y ;  /* 0x0000000000247919 */ /* 0x000ee20000002600 */
[----:B0-----:R-:W-:-:S03]  /*19a20*/  FMUL R4, R0, R12 ;  /* 0x0000000c00047220 */ /* 0x001fc60000400000 */
[----:B------:R0:W-:Y:S01]  /*19a30*/  STL [R1+0x584], R3 ;  /* 0x0005840301007387 */ /* 0x0001e20000100800 */
[----:B-1----:R-:W-:Y:S02]  /*19a40*/  FMUL R5, R0, R13 ;  /* 0x0000000d00057220 */ /* 0x002fe40000400000 */
[----:B------:R-:W-:Y:S01]  /*19a50*/  @!P1 FMUL R16, R16, 16777216 ;  /* 0x4b80000010109820 */ /* 0x000fe20000400000 */
[----:B------:R1:W-:Y:S01]  /*19a60*/  STL [R1+0x564], R4 ;  /* 0x0005640401007387 */ /* 0x0003e20000100800 */
[----:B------:R-:W-:Y:S02]  /*19a70*/  @P0 FMUL R17, R17, 0.25 ;  /* 0x3e80000011110820 */ /* 0x000fe40000400000 */
[C---:B0-----:R-:W-:Y:S01]  /*19a80*/  FMUL R3, R0.reuse, R14 ;  /* 0x0000000e00037220 */ /* 0x041fe20000400000 */
[----:B------:R-:W-:Y:S01]  /*19a90*/  STL [R1+0x580], R5 ;  /* 0x0005800501007387 */ /* 0x000fe20000100800 */
[----:B------:R-:W-:Y:S02]  /*19aa0*/  @!P1 FMUL R17, R17, 16777216 ;  /* 0x4b80000011119820 */ /* 0x000fe40000400000 */
[----:B-1----:R-:W-:Y:S01]  /*19ab0*/  FMUL R4, R0, R15 ;  /* 0x0000000f00047220 */ /* 0x002fe20000400000 */
[----:B------:R0:W-:Y:S01]  /*19ac0*/  STL [R1+0x560], R3 ;  /* 0x0005600301007387 */ /* 0x0001e20000100800 */
[----:B------:R-:W-:-:S03]  /*19ad0*/  FSETP.NEU.AND P1, PT, R21, RZ, PT ;  /* 0x000000ff1500720b */ /* 0x000fc60003f2d000 */
[----:B------:R1:W-:Y:S01]  /*19ae0*/  STL [R1+0x574], R4 ;  /* 0x0005740401007387 */ /* 0x0003e20000100800 */
[C---:B0-----:R-:W-:Y:S02]  /*19af0*/  FMUL R3, R0.reuse, R16 ;  /* 0x0000001000037220 */ /* 0x041fe40000400000 */
[----:B-1----:R-:W-:-:S03]  /*19b00*/  FMUL R4, R0, R17 ;  /* 0x0000001100047220 */ /* 0x002fc60000400000 */
[----:B------:R0:W-:Y:S01]  /*19b10*/  STL [R1+0x55c], R3 ;  /* 0x00055c0301007387 */ /* 0x0001e20000100800 */
[----:B--2---:R-:W-:Y:S02]  /*19b20*/  LEA R19, R19, R35, 0x7 ;  /* 0x0000002313137211 */ /* 0x004fe400078e38ff */
[----:B------:R-:W-:Y:S01]  /*19b30*/  FSETP.NEU.AND P0, PT, R20, RZ, PT ;  /* 0x000000ff1400720b */ /* 0x000fe20003f0d000 */
[----:B------:R3:W-:Y:S01]  /*19b40*/  STL [R1+0x56c], R4 ;  /* 0x00056c0401007387 */ /* 0x0007e20000100800 */
[----:B0-----:R-:W-:Y:S01]  /*19b50*/  FMUL R3, R0, R18 ;  /* 0x0000001200037220 */ /* 0x001fe20000400000 */
[----:B------:R-:W-:Y:S02]  /*19b60*/  SHF.L.U32 R0, R61, 0x7, RZ ;  /* 0x000000073d007819 */ /* 0x000fe400000006ff */
[----:B------:R-:W-:Y:S02]  /*19b70*/  STL [R1+0xb40], R61 ;  /* 0x000b403d01007387 */ /* 0x000fe40000100800 */
[----:B------:R-:W-:-:S02]  /*19b80*/  LOP3.LUT R0, R0, 0x7000, RZ, 0xc0, !PT ;  /* 0x0000700000007812 */ /* 0x000fc400078ec0ff */
[----:B------:R0:W-:Y:S01]  /*19b90*/  STL [R1+0x558], R3 ;  /* 0x0005580301007387 */ /* 0x0001e20000100800 */
[----:B---3--:R-:W-:Y:S01]  /*19ba0*/  IMAD R4, R36, c[0x0][0x1c0], RZ ;  /* 0x0000700024047a24 */ /* 0x008fe200078e02ff */
[----:B------:R-:W-:-:S03]  /*19bb0*/  @P1 LOP3.LUT R2, R2, 0x2000, RZ, 0xfc, !PT ;  /* 0x0000200002021812 */ /* 0x000fc600078efcff */
[----:B------:R-:W-:Y:S01]  /*19bc0*/  IMAD.SHL.U32 R5, R4, 0x2, RZ ;  /* 0x0000000204057824 */ /* 0x000fe200078e00ff */
[----:B0-----:R-:W-:Y:S01]  /*19bd0*/  LOP3.LUT R3, R0, 0x60, R37, 0xf8, !PT ;  /* 0x0000006000037812 */ /* 0x001fe200078ef825 */
[----:B------:R-:W-:Y:S01]  /*19be0*/  IMAD R0, R19, c[0x0][0x1c4], RZ ;  /* 0x0000710013007a24 */ /* 0x000fe200078e02ff */
[----:B------:R-:W-:Y:S01]  /*19bf0*/  LOP3.LUT R2, R2, 0xffffbfff, RZ, 0xc0, !PT ;  /* 0xffffbfff02027812 */ /* 0x000fe200078ec0ff */
[----:B------:R-:W-:-:S03]  /*19c00*/  IMAD.HI R4, R4, 0x2, RZ ;  /* 0x0000000204047827 */ /* 0x000fc600078e02ff */
[C---:B------:R-:W-:Y:S01]  /*19c10*/  SHF.L.U32 R3, R0.reuse, 0x1, RZ ;  /* 0x0000000100037819 */ /* 0x040fe200000006ff */
[----:B------:R-:W-:Y:S01]  /*19c20*/  IMAD.HI R0, R0, 0x2, RZ ;  /* 0x0000000200007827 */ /* 0x000fe200078e02ff */
[----:B------:R-:W-:Y:S02]  /*19c30*/  @P0 LOP3.LUT R2, R2, 0x4000, RZ, 0xfc, !PT ;  /* 0x0000400002020812 */ /* 0x000fe400078efcff */
[----:B------:R-:W-:-:S04]  /*19c40*/  IADD3 R3, P0, P1, R3, c[0x0][0x178], R5 ;  /* 0x00005e0003037a10 */ /* 0x000fc8000791e005 */
[----:B------:R-:W-:Y:S01]  /*19c50*/  IADD3.X R0, R0, c[0x0][0x17c], R4, P0, P1 ;  /* 0x00005f0000007a10 */ /* 0x000fe200007e2404 */
[----:B------:R-:W-:Y:S04]  /*19c60*/  STL [R1+0xac8], R3 ;  /* 0x000ac80301007387 */ /* 0x000fe80000100800 */
[----:B------:R0:W-:Y:S04]  /*19c70*/  STL [R1+0xac4], R0 ;  /* 0x000ac40001007387 */ /* 0x0001e80000100800 */
[----:B------:R-:W2:Y:S04]  /*19c80*/  LDL.LU R6, [R1+0x4d8] ;  /* 0x0004d80001067983 */ /* 0x000ea80000300800 */
[----:B0-----:R-:W3:Y:S04]  /*19c90*/  LDL.LU R0, [R1+0x4dc] ;  /* 0x0004dc0001007983 */ /* 0x001ee80000300800 */
        /* <DEDUP_REMOVED lines=14> */
[----:B------:R-:W-:-:S02]  /*19d80*/  FSETP.GT.AND P0, PT, |R34|, 8.50705917302346158658e+37, PT ;  /* 0x7e8000002200780b */ /* 0x000fc40003f04200 */
[----:B------:R-:W-:-:S11]  /*19d90*/  FSETP.GEU.AND P1, PT, |R34|, 1.175494350822287508e-38, PT ;  /* 0x008000002200780b */ /* 0x000fd60003f2e200 */
[----:B------:R-:W-:Y:S02]  /*19da0*/  @P0 FMUL R34, R34, 0.25 ;  /* 0x3e80000022220820 */ /* 0x000fe40000400000 */
[----:B--2---:R-:W-:Y:S02]  /*19db0*/  @P0 FMUL R6, R6, 0.25 ;  /* 0x3e80000006060820 */ /* 0x004fe40000400000 */
[----:B---3--:R-:W-:Y:S02]  /*19dc0*/  @P0 FMUL R0, R0, 0.25 ;  /* 0x3e80000000000820 */ /* 0x008fe40000400000 */
[----:B----4-:R-:W-:Y:S02]  /*19dd0*/  @P0 FMUL R3, R3, 0.25 ;  /* 0x3e80000003030820 */ /* 0x010fe40000400000 */
        /* <DEDUP_REMOVED lines=12> */
[----:B------:R-:W-:-:S05]  /*19ea0*/  @P0 FMUL R17, R17, 0.25 ;  /* 0x3e80000011110820 */ /* 0x000fca0000400000 */
        /* <DEDUP_REMOVED lines=15> */
[----:B0-----:R-:W2:Y:S04]  /*19fa0*/  LDL.LU R0, [R1+0x4d0] ;  /* 0x0004d00001007983 */ /* 0x001ea80000300800 */
[----:B------:R0:W-:Y:S04]  /*19fb0*/  STL [R1+0x528], R6 ;  /* 0x0005280601007387 */ /* 0x0001e80000100800 */
[----:B------:R-:W-:Y:S04]  /*19fc0*/  STL [R1+0x294], R34 ;  /* 0x0002942201007387 */ /* 0x000fe80000100800 */
[----:B------:R-:W3:Y:S04]  /*19fd0*/  LDL.LU R3, [R1+0x4d4] ;  /* 0x0004d40001037983 */ /* 0x000ee80000300800 */
[----:B------:R-:W4:Y:S04]  /*19fe0*/  LDL.LU R4, [R1+0x4c0] ;  /* 0x0004c00001047983 */ /* 0x000f280000300800 */
[----:B------:R-:W4:Y:S04]  /*19ff0*/  LDL.LU R5, [R1+0x4c4] ;  /* 0x0004c40001057983 */ /* 0x000f280000300800 */
        /* <DEDUP_REMOVED lines=13> */
[----:B------:R-:W-:-:S04]  /*1a0d0*/  LOP3.LUT R2, R2, 0xffffff7f, RZ, 0xc0, !PT ;  /* 0xffffff7f02027812 */ /* 0x000fc800078ec0ff */
[----:B------:R-:W-:Y:S02]  /*1a0e0*/  @P1 LOP3.LUT R2, R2, 0x80, RZ, 0xfc, !PT ;  /* 0x0000008002021812 */ /* 0x000fe400078efcff */
[----:B------:R-:W-:-:S05]  /*1a0f0*/  FSETP.GEU.AND P1, PT, |R33|, 1.175494350822287508e-38, PT ;  /* 0x008000002100780b */ /* 0x000fca0003f2e200 */
        /* <DEDUP_REMOVED lines=34> */
[----:B------:R-:W-:Y:S04]  /*1a320*/  STL [R1+0x298], R33 ;  /* 0x0002982101007387 */ /* 0x000fe80000100800 */
        /* <DEDUP_REMOVED lines=105> */
[----:B0-----:R-:W2:Y:S04]  /*1a9c0*/  LDL.LU R4, [R1+0x1a8] ;  /* 0x0001a80001047983 */ /* 0x001ea80000300800 */
[----:B------:R0:W-:Y:S04]  /*1a9d0*/  STL [R1+0x424], R0 ;  /* 0x0004240001007387 */ /* 0x0001e80000100800 */
[----:B------:R-:W-:Y:S04]  /*1a9e0*/  STL [R1+0x2d8], R31 ;  /* 0x0002d81f01007387 */ /* 0x000fe80000100800 */
[----:B------:R-:W3:Y:S04]  /*1a9f0*/  LDL.LU R5, [R1+0x1ac] ;  /* 0x0001ac0001057983 */ /* 0x000ee80000300800 */
[----:B------:R-:W4:Y:S04]  /*1aa00*/  LDL.LU R6, [R1+0x198] ;  /* 0x0001980001067983 */ /* 0x000f280000300800 */
[----:B------:R-:W4:Y:S04]  /*1aa10*/  LDL.LU R7, [R1+0x19c] ;  /* 0x00019c0001077983 */ /* 0x000f280000300800 */
[----:B------:R-:W4:Y:S04]  /*1aa20*/  LDL.LU R8, [R1+0x188] ;  /* 0x0001880001087983 */ /* 0x000f280000300800 */
[----:B-1----:R-:W4:Y:S04]  /*1aa30*/  LDL.LU R3, [R1+0x18c] ;  /* 0x00018c0001037983 */ /* 0x002f280000300800 */
[----:B------:R-:W4:Y:S04]  /*1aa40*/  LDL.LU R9, [R1+0x178] ;  /* 0x0001780001097983 */ /* 0x000f280000300800 */
[----:B------:R-:W4:Y:S04]  /*1aa50*/  LDL.LU R10, [R1+0x17c] ;  /* 0x00017c00010a7983 */ /* 0x000f280000300800 */
[----:B------:R-:W4:Y:S04]  /*1aa60*/  LDL.LU R11, [R1+0x168] ;  /* 0x00016800010b7983 */ /* 0x000f280000300800 */
[----:B------:R-:W4:Y:S04]  /*1aa70*/  LDL.LU R12, [R1+0x16c] ;  /* 0x00016c00010c7983 */ /* 0x000f280000300800 */
[----:B------:R-:W4:Y:S04]  /*1aa80*/  LDL.LU R13, [R1+0x158] ;  /* 0x00015800010d7983 */ /* 0x000f280000300800 */
[----:B------:R-:W4:Y:S04]  /*1aa90*/  LDL.LU R14, [R1+0x15c] ;  /* 0x00015c00010e7983 */ /* 0x000f280000300800 */
[----:B------:R-:W4:Y:S04]  /*1aaa0*/  LDL.LU R15, [R1+0x148] ;  /* 0x00014800010f7983 */ /* 0x000f280000300800 */
[----:B0-----:R-:W4:Y:S04]  /*1aab0*/  LDL.LU R0, [R1+0x14c] ;  /* 0x00014c0001007983 */ /* 0x001f280000300800 */
        /* <DEDUP_REMOVED lines=52> */
[----:B------:R-:W-:-:S02]  /*1ae00*/  @P0 FMUL R0, R0, 0.25 ;  /* 0x3e80000000000820 */ /* 0x000fc40000400000 */
[----:B------:R-:W-:Y:S01]  /*1ae10*/  @P0 FMUL R3, R3, 0.25 ;  /* 0x3e80000003030820 */ /* 0x000fe20000400000 */
[----:B------:R-:W-:Y:S02]  /*1ae20*/  FSETP.GT.AND P0, PT, |R28|, 8.50705917302346158658e+37, PT ;  /* 0x7e8000001c00780b */ /* 0x000fe40003f04200 */
        /* <DEDUP_REMOVED lines=107> */
[----:B------:R-:W-:-:S04]  /*1b4e0*/  LOP3.LUT R2, R2, 0xfffffffe, RZ, 0xc0, !PT ;  /* 0xfffffffe02027812 */ /* 0x000fc800078ec0ff */
[----:B------:R-:W-:Y:S02]  /*1b4f0*/  @P1 LOP3.LUT R2, R2, 0x1, RZ, 0xfc, !PT ;  /* 0x0000000102021812 */ /* 0x000fe400078efcff */
[C---:B------:R-:W-:Y:S02]  /*1b500*/  FSETP.GT.AND P1, PT, |R26|.reuse, 8.50705917302346158658e+37, PT ;  /* 0x7e8000001a00780b */ /* 0x040fe40003f24200 */
        /* <DEDUP_REMOVED lines=35> */
[----:B------:R-:W3:Y:S04]  /*1b740*/  LDL.LU R5, [R1+0xac] ;  /* 0x0000ac0001057983 */ /* 0x000ee80000300800 */
[----:B------:R-:W-:Y:S04]  /*1b750*/  STL [R1+0x31c], R26 ;  /* 0x00031c1a01007387 */ /* 0x000fe80000100800 */
        /* <DEDUP_REMOVED lines=146> */
[----:B------:R-:W-:Y:S04]  /*1c080*/  STL [R1], R10 ;  /* 0x0000000a01007387 */ /* 0x000fe80000100800 */
[----:B------:R-:W-:Y:S04]  /*1c090*/  STL [R1+0x4], R9 ;  /* 0x0000040901007387 */ /* 0x000fe80000100800 */
[----:B------:R-:W-:Y:S04]  /*1c0a0*/  STL [R1+0x8], R8 ;  /* 0x0000080801007387 */ /* 0x000fe80000100800 */
[----:B------:R-:W-:Y:S04]  /*1c0b0*/  STL [R1+0xc], R7 ;  /* 0x00000c0701007387 */ /* 0x000fe80000100800 */
[----:B------:R-:W-:Y:S04]  /*1c0c0*/  STL [R1+0x10], R6 ;  /* 0x0000100601007387 */ /* 0x000fe80000100800 */
[----:B------:R-:W-:Y:S04]  /*1c0d0*/  STL [R1+0x14], R5 ;  /* 0x0000140501007387 */ /* 0x000fe80000100800 */
[----:B------:R-:W2:Y:S04]  /*1c0e0*/  LDL.LU R51, [R1+0x120] ;  /* 0x0001200001337983 */ /* 0x000ea80000300800 */
[----:B------:R0:W-:Y:S04]  /*1c0f0*/  STL [R1+0x18], R4 ;  /* 0x0000180401007387 */ /* 0x0001e80000100800 */
[----:B------:R-:W3:Y:S04]  /*1c100*/  LDL.LU R50, [R1+0x124] ;  /* 0x0001240001327983 */ /* 0x000ee80000300800 */
[----:B------:R-:W-:Y:S04]  /*1c110*/  STL [R1+0x4e0], R23 ;  /* 0x0004e01701007387 */ /* 0x000fe80000100800 */
[----:B------:R-:W4:Y:S04]  /*1c120*/  LDL.LU R49, [R1+0x110] ;  /* 0x0001100001317983 */ /* 0x000f280000300800 */
[----:B------:R-:W4:Y:S04]  /*1c130*/  LDL.LU R48, [R1+0x114] ;  /* 0x0001140001307983 */ /* 0x000f280000300800 */
        /* <DEDUP_REMOVED lines=12> */
[----:B------:R-:W-:-:S03]  /*1c200*/  FSETP.GT.AND P5, PT, |R22|, 8.50705917302346158658e+37, PT ;  /* 0x7e8000001600780b */ /* 0x000fc60003fa4200 */
[----:B------:R-:W4:Y:S01]  /*1c210*/  LDL.LU R61, [R1+0x4f0] ;  /* 0x0004f000013d7983 */ /* 0x000f220000300800 */
[----:B------:R-:W-:Y:S02]  /*1c220*/  FSETP.GEU.AND P4, PT, |R22|, 1.175494350822287508e-38, PT ;  /* 0x008000001600780b */ /* 0x000fe40003f8e200 */
[----:B------:R-:W-:Y:S01]  /*1c230*/  FSETP.GT.AND P6, PT, |R30|, 8.50705917302346158658e+37, PT ;  /* 0x7e8000001e00780b */ /* 0x000fe20003fc4200 */
[----:B------:R-:W-:Y:S01]  /*1c240*/  IMAD.MOV.U32 R54, RZ, RZ, R15 ;  /* 0x000000ffff367224 */ /* 0x000fe200078e000f */
[----:B------:R-:W-:-:S05]  /*1c250*/  MOV R53, R14 ;  /* 0x0000000e00357202 */ /* 0x000fca0000000f00 */
[----:B------:R-:W-:Y:S01]  /*1c260*/  @P5 FMUL R22, R22, 0.25 ;  /* 0x3e80000016165820 */ /* 0x000fe20000400000 */
[----:B------:R-:W-:Y:S01]  /*1c270*/  MOV R52, R16 ;  /* 0x0000001000347202 */ /* 0x000fe20000000f00 */
[----:B------:R-:W-:Y:S02]  /*1c280*/  IMAD.MOV.U32 R55, RZ, RZ, R17 ;  /* 0x000000ffff377224 */ /* 0x000fe400078e0011 */
[----:B--2---:R-:W-:Y:S02]  /*1c290*/  @P5 FMUL R51, R51, 0.25 ;  /* 0x3e80000033335820 */ /* 0x004fe40000400000 */
[----:B---3--:R-:W-:Y:S02]  /*1c2a0*/  @P5 FMUL R50, R50, 0.25 ;  /* 0x3e80000032325820 */ /* 0x008fe40000400000 */
[----:B----4-:R-:W-:Y:S02]  /*1c2b0*/  @P5 FMUL R49, R49, 0.25 ;  /* 0x3e80000031315820 */ /* 0x010fe40000400000 */
        /* <DEDUP_REMOVED lines=30> */
[----:B------:R-:W2:Y:S04]  /*1c4a0*/  LDL.LU R14, [R1+0x2f8] ;  /* 0x0002f800010e7983 */ /* 0x000ea80000300800 */
[----:B------:R-:W3:Y:S04]  /*1c4b0*/  LDL.LU R15, [R1+0x2fc] ;  /* 0x0002fc00010f7983 */ /* 0x000ee80000300800 */
[----:B------:R-:W4:Y:S04]  /*1c4c0*/  LDL.LU R16, [R1+0x368] ;  /* 0x0003680001107983 */ /* 0x000f280000300800 */
[----:B------:R-:W4:Y:S04]  /*1c4d0*/  LDL.LU R17, [R1+0x36c] ;  /* 0x00036c0001117983 */ /* 0x000f280000300800 */
[----:B------:R-:W4:Y:S04]  /*1c4e0*/  LDL.LU R18, [R1+0x358] ;  /* 0x0003580001127983 */ /* 0x000f280000300800 */
[----:B------:R-:W4:Y:S04]  /*1c4f0*/  LDL.LU R19, [R1+0x35c] ;  /* 0x00035c0001137983 */ /* 0x000f280000300800 */
[----:B------:R-:W4:Y:S01]  /*1c500*/  LDL.LU R20, [R1+0x348] ;  /* 0x0003480001147983 */ /* 0x000f220000300800 */
[----:B------:R-:W-:-:S03]  /*1c510*/  FSETP.GEU.AND P5, PT, |R30|, 1.175494350822287508e-38, PT ;  /* 0x008000001e00780b */ /* 0x000fc60003fae200 */
[----:B------:R-:W4:Y:S01]  /*1c520*/  LDL.LU R21, [R1+0x34c] ;  /* 0x00034c0001157983 */ /* 0x000f220000300800 */
[----:B------:R-:W-:-:S03]  /*1c530*/  @P6 FMUL R30, R30, 0.25 ;  /* 0x3e8000001e1e6820 */ /* 0x000fc60000400000 */
        /* <DEDUP_REMOVED lines=8> */
[----:B------:R0:W-:Y:S04]  /*1c5c0*/  STL [R1+0x4ec], R30 ;  /* 0x0004ec1e01007387 */ /* 0x0001e80000100800 */
        /* <DEDUP_REMOVED lines=17> */
[----:B------:R-:W4:Y:S04]  /*1c6e0*/  LDL R46, [R1+0x4dc] ;  /* 0x0004dc00012e7983 */ /* 0x000f280000100800 */
[----:B------:R-:W4:Y:S04]  /*1c6f0*/  LDL R6, [R1+0x4f4] ;  /* 0x0004f40001067983 */ /* 0x000f280000100800 */
[----:B------:R-:W4:Y:S04]  /*1c700*/  LDL R10, [R1+0x4f8] ;  /* 0x0004f800010a7983 */ /* 0x000f280000100800 */
[----:B------:R-:W4:Y:S04]  /*1c710*/  LDL R11, [R1+0x4fc] ;  /* 0x0004fc00010b7983 */ /* 0x000f280000100800 */
[----:B------:R-:W4:Y:S04]  /*1c720*/  LDL R12, [R1+0x500] ;  /* 0x00050000010c7983 */ /* 0x000f280000100800 */
[----:B------:R-:W4:Y:S04]  /*1c730*/  LDL R13, [R1+0x504] ;  /* 0x00050400010d7983 */ /* 0x000f280000100800 */
[----:B------:R-:W4:Y:S01]  /*1c740*/  LDL R56, [R1+0x508] ;  /* 0x0005080001387983 */ /* 0x000f220000100800 */
[----:B------:R-:W-:-:S03]  /*1c750*/  LOP3.LUT R2, R2, 0xfbffffff, RZ, 0xc0, !PT ;  /* 0xfbffffff02027812 */ /* 0x000fc600078ec0ff */
[----:B------:R-:W4:Y:S01]  /*1c760*/  LDL R4, [R1+0x50c] ;  /* 0x00050c0001047983 */ /* 0x000f220000100800 */
[----:B------:R-:W-:Y:S02]  /*1c770*/  @P0 LOP3.LUT R2, R2, 0x4000000, RZ, 0xfc, !PT ;  /* 0x0400000002020812 */ /* 0x000fe400078efcff */
[----:B------:R-:W-:Y:S01]  /*1c780*/  FSETP.GT.AND P0, PT, |R61|, 8.50705917302346158658e+37, PT ;  /* 0x7e8000003d00780b */ /* 0x000fe20003f04200 */
[----:B------:R-:W4:Y:S01]  /*1c790*/  LDL R5, [R1+0x510] ;  /* 0x0005100001057983 */ /* 0x000f220000100800 */
[----:B------:R-:W-:-:S03]  /*1c7a0*/  LOP3.LUT R2, R2, 0xf7ffffff, RZ, 0xc0, !PT ;  /* 0xf7ffffff02027812 */ /* 0x000fc600078ec0ff */
[----:B------:R-:W4:Y:S01]  /*1c7b0*/  LDL R7, [R1+0x514] ;  /* 0x0005140001077983 */ /* 0x000f220000100800 */
[----:B------:R-:W-:-:S03]  /*1c7c0*/  @P1 LOP3.LUT R2, R2, 0x8000000, RZ, 0xfc, !PT ;  /* 0x0800000002021812 */ /* 0x000fc600078efcff */
[----:B------:R-:W4:Y:S04]  /*1c7d0*/  LDL R8, [R1+0x518] ;  /* 0x0005180001087983 */ /* 0x000f280000100800 */
[----:B------:R-:W4:Y:S04]  /*1c7e0*/  LDL R9, [R1+0x51c] ;  /* 0x00051c0001097983 */ /* 0x000f280000100800 */
[----:B------:R-:W4:Y:S04]  /*1c7f0*/  LDL R60, [R1+0x520] ;  /* 0x00052000013c7983 */ /* 0x000f280000100800 */
[----:B------:R-:W4:Y:S04]  /*1c800*/  LDL R59, [R1+0x524] ;  /* 0x00052400013b7983 */ /* 0x000f280000100800 */
[----:B------:R-:W4:Y:S04]  /*1c810*/  LDL R58, [R1+0x528] ;  /* 0x00052800013a7983 */ /* 0x000f280000100800 */
[----:B------:R-:W4:Y:S01]  /*1c820*/  LDL R57, [R1+0x294] ;  /* 0x0002940001397983 */ /* 0x000f220000100800 */
[----:B------:R-:W-:-:S02]  /*1c830*/  LOP3.LUT P1, RZ, R2, 0x40, RZ, 0xc0, !PT ;  /* 0x0000004002ff7812 */ /* 0x000fc4000782c0ff */
[----:B------:R-:W-:Y:S01]  /*1c840*/  LOP3.LUT R2, R2, 0xff7fffff, RZ, 0xc0, !PT ;  /* 0xff7fffff02027812 */ /* 0x000fe200078ec0ff */
[----:B--2---:R-:W-:Y:S02]  /*1c850*/  @P6 FMUL R14, R14, 0.25 ;  /* 0x3e8000000e0e6820 */ /* 0x004fe40000400000 */
[----:B---3--:R-:W-:Y:S02]  /*1c860*/  @P6 FMUL R15, R15, 0.25 ;  /* 0x3e8000000f0f6820 */ /* 0x008fe40000400000 */
[----:B----4-:R-:W-:Y:S02]  /*1c870*/  @P6 FMUL R16, R16, 0.25 ;  /* 0x3e80000010106820 */ /* 0x010fe40000400000 */
        /* <DEDUP_REMOVED lines=12> */
[----:B------:R-:W-:Y:S01]  /*1c940*/  @P6 FMUL R29, R29, 0.25 ;  /* 0x3e8000001d1d6820 */ /* 0x000fe20000400000 */
[----:B------:R-:W-:-:S13]  /*1c950*/  FSETP.GEU.AND P6, PT, |R61|, 1.175494350822287508e-38, PT ;  /* 0x008000003d00780b */ /* 0x000fda0003fce200 */
[----:B------:R-:W-:-:S04]  /*1c960*/  @P6 LOP3.LUT R2, R2, 0x800000, RZ, 0xfc, !PT ;  /* 0x0080000002026812 */ /* 0x000fc800078efcff */
[----:B------:R-:W-:Y:S01]  /*1c970*/  LOP3.LUT P6, RZ, R2, 0x80, RZ, 0xc0, !PT ;  /* 0x0000008002ff7812 */ /* 0x000fe200078cc0ff */
        /* <DEDUP_REMOVED lines=15> */
[----:B------:R0:W-:Y:S04]  /*1ca70*/  STL [R1+0xb44], R45 ;  /* 0x000b442d01007387 */ /* 0x0001e80000100800 */
[----:B0-----:R-:W2:Y:S04]  /*1ca80*/  LDL.LU R45, [R1+0x4ec] ;  /* 0x0004ec00012d7983 */ /* 0x001ea80000300800 */
[----:B------:R-:W-:Y:S04]  /*1ca90*/  STL [R1+0xb48], R44 ;  /* 0x000b482c01007387 */ /* 0x000fe80000100800 */
[----:B------:R0:W-:Y:S04]  /*1caa0*/  STL [R1+0xb4c], R43 ;  /* 0x000b4c2b01007387 */ /* 0x0001e80000100800 */
[----:B0-----:R-:W3:Y:S04]  /*1cab0*/  LDL.LU R43, [R1+0x18] ;  /* 0x00001800012b7983 */ /* 0x001ee80000300800 */
[----:B------:R0:W-:Y:S04]  /*1cac0*/  STL [R1+0xb50], R42 ;  /* 0x000b502a01007387 */ /* 0x0001e80000100800 */
[----:B0-----:R-:W4:Y:S04]  /*1cad0*/  LDL.LU R42, [R1+0x14] ;  /* 0x00001400012a7983 */ /* 0x001f280000300800 */
[----:B------:R0:W-:Y:S04]  /*1cae0*/  STL [R1+0xb54], R41 ;  /* 0x000b542901007387 */ /* 0x0001e80000100800 */
[----:B0-----:R-:W2:Y:S04]  /*1caf0*/  LDL.LU R41, [R1+0x10] ;  /* 0x0000100001297983 */ /* 0x001ea80000300800 */
[----:B------:R0:W-:Y:S04]  /*1cb00*/  STL [R1+0xb58], R40 ;  /* 0x000b582801007387 */ /* 0x0001e80000100800 */
[----:B0-----:R-:W2:Y:S04]  /*1cb10*/  LDL.LU R40, [R1+0xc] ;  /* 0x00000c0001287983 */ /* 0x001ea80000300800 */
[----:B------:R0:W-:Y:S04]  /*1cb20*/  STL [R1+0xb5c], R39 ;  /* 0x000b5c2701007387 */ /* 0x0001e80000100800 */
[----:B0-----:R-:W2:Y:S04]  /*1cb30*/  LDL.LU R39, [R1+0x8] ;  /* 0x0000080001277983 */ /* 0x001ea80000300800 */
[----:B------:R0:W-:Y:S01]  /*1cb40*/  STL [R1+0xb60], R38 ;  /* 0x000b602601007387 */ /* 0x0001e20000100800 */
[----:B------:R-:W-:-:S03]  /*1cb50*/  @P0 FMUL R30, R30, 0.25 ;  /* 0x3e8000001e1e0820 */ /* 0x000fc60000400000 */
[----:B0-----:R-:W2:Y:S04]  /*1cb60*/  LDL.LU R38, [R1+0x4] ;  /* 0x0000040001267983 */ /* 0x001ea80000300800 */
[----:B------:R0:W-:Y:S01]  /*1cb70*/  STL [R1+0xb64], R37 ;  /* 0x000b642501007387 */ /* 0x0001e20000100800 */
[----:B------:R-:W-:-:S03]  /*1cb80*/  @P0 FMUL R61, R61, 0.25 ;  /* 0x3e8000003d3d0820 */ /* 0x000fc60000400000 */
[----:B0-----:R-:W2:Y:S04]  /*1cb90*/  LDL.LU R37, [R1] ;  /* 0x0000000001257983 */ /* 0x001ea80000300800 */
[----:B------:R0:W-:Y:S01]  /*1cba0*/  STL [R1+0xb68], R36 ;  /* 0x000b682401007387 */ /* 0x0001e20000100800 */
[----:B------:R-:W-:-:S03]  /*1cbb0*/  @!P6 FMUL R47, R47, 16777216 ;  /* 0x4b8000002f2fe820 */ /* 0x000fc60000400000 */
[----:B0-----:R-:W2:Y:S04]  /*1cbc0*/  LDL.LU R36, [R1+0x4e8] ;  /* 0x0004e80001247983 */ /* 0x001ea80000300800 */
[----:B------:R-:W-:Y:S04]  /*1cbd0*/  STL [R1+0xb6c], R35 ;  /* 0x000b6c2301007387 */ /* 0x000fe80000100800 */
[----:B------:R0:W-:Y:S01]  /*1cbe0*/  STL [R1+0xb70], R34 ;  /* 0x000b702201007387 */ /* 0x0001e20000100800 */
[----:B------:R-:W-:-:S03]  /*1cbf0*/  @!P6 FMUL R46, R46, 16777216 ;  /* 0x4b8000002e2ee820 */ /* 0x000fc60000400000 */
[----:B0-----:R-:W2:Y:S04]  /*1cc00*/  LDL.LU R34, [R1+0x58] ;  /* 0x0000580001227983 */ /* 0x001ea80000300800 */
[----:B------:R0:W-:Y:S01]  /*1cc10*/  STL [R1+0xb74], R33 ;  /* 0x000b742101007387 */ /* 0x0001e20000100800 */
[----:B------:R-:W-:Y:S02]  /*1cc20*/  @!P6 FMUL R6, R6, 16777216 ;  /* 0x4b8000000606e820 */ /* 0x000fe40000400000 */
[----:B------:R-:W-:Y:S01]  /*1cc30*/  @!P6 FMUL R10, R10, 16777216 ;  /* 0x4b8000000a0ae820 */ /* 0x000fe20000400000 */
[----:B0-----:R-:W2:Y:S04]  /*1cc40*/  LDL.LU R33, [R1+0x54] ;  /* 0x0000540001217983 */ /* 0x001ea80000300800 */
[----:B------:R0:W-:Y:S01]  /*1cc50*/  STL [R1+0xb78], R32 ;  /* 0x000b782001007387 */ /* 0x0001e20000100800 */
[----:B------:R-:W-:-:S03]  /*1cc60*/  @!P6 FMUL R11, R11, 16777216 ;  /* 0x4b8000000b0be820 */ /* 0x000fc60000400000 */
        /* <DEDUP_REMOVED lines=10> */
[----:B------:R0:W-:Y:S04]  /*1cd10*/  @!P6 STL [R1+0x4d8], R47 ;  /* 0x0004d82f0100e387 */ /* 0x0001e80000100800 */
[----:B------:R1:W-:Y:S04]  /*1cd20*/  @!P6 STL [R1+0x4dc], R46 ;  /* 0x0004dc2e0100e387 */ /* 0x0003e80000100800 */
[----:B------:R0:W-:Y:S04]  /*1cd30*/  @!P6 STL [R1+0x4f4], R6 ;  /* 0x0004f4060100e387 */ /* 0x0001e80000100800 */
[----:B------:R1:W-:Y:S04]  /*1cd40*/  @!P6 STL [R1+0x4f8], R10 ;  /* 0x0004f80a0100e387 */ /* 0x0003e80000100800 */
[----:B------:R1:W-:Y:S04]  /*1cd50*/  @!P6 STL [R1+0x4fc], R11 ;  /* 0x0004fc0b0100e387 */ /* 0x0003e80000100800 */
[----:B0-----:R-:W2:Y:S04]  /*1cd60*/  LDL R47, [R1+0x468] ;  /* 0x00046800012f7983 */ /* 0x001ea80000100800 */
[----:B------:R0:W-:Y:S04]  /*1cd70*/  @!P6 STL [R1+0x500], R12 ;  /* 0x0005000c0100e387 */ /* 0x0001e80000100800 */
[----:B-1----:R-:W3:Y:S04]  /*1cd80*/  LDL R46, [R1+0x46c] ;  /* 0x00046c00012e7983 */ /* 0x002ee80000100800 */
[----:B------:R1:W-:Y:S04]  /*1cd90*/  @!P6 STL [R1+0x504], R13 ;  /* 0x0005040d0100e387 */ /* 0x0003e80000100800 */
[----:B------:R-:W4:Y:S04]  /*1cda0*/  LDL R6, [R1+0x470] ;  /* 0x0004700001067983 */ /* 0x000f280000100800 */
[----:B------:R0:W-:Y:S04]  /*1cdb0*/  @!P6 STL [R1+0x508], R56 ;  /* 0x000508380100e387 */ /* 0x0001e80000100800 */
[----:B------:R-:W4:Y:S04]  /*1cdc0*/  LDL R10, [R1+0x478] ;  /* 0x00047800010a7983 */ /* 0x000f280000100800 */
[----:B------:R-:W4:Y:S04]  /*1cdd0*/  LDL R11, [R1+0x47c] ;  /* 0x00047c00010b7983 */ /* 0x000f280000100800 */
[----:B0-----:R-:W4:Y:S04]  /*1cde0*/  LDL R12, [R1+0x480] ;  /* 0x00048000010c7983 */ /* 0x001f280000100800 */
[----:B-1----:R-:W4:Y:S04]  /*1cdf0*/  LDL R13, [R1+0x488] ;  /* 0x00048800010d7983 */ /* 0x002f280000100800 */
[----:B------:R-:W4:Y:S01]  /*1ce00*/  LDL R56, [R1+0x48c] ;  /* 0x00048c0001387983 */ /* 0x000f220000100800 */
[----:B------:R-:W-:-:S02]  /*1ce10*/  @!P6 FMUL R4, R4, 16777216 ;  /* 0x4b8000000404e820 */ /* 0x000fc40000400000 */
[----:B------:R-:W-:Y:S02]  /*1ce20*/  @!P6 FMUL R5, R5, 16777216 ;  /* 0x4b8000000505e820 */ /* 0x000fe40000400000 */
[----:B------:R-:W-:Y:S02]  /*1ce30*/  @!P6 FMUL R7, R7, 16777216 ;  /* 0x4b8000000707e820 */ /* 0x000fe40000400000 */
[----:B------:R-:W-:Y:S01]  /*1ce40*/  @!P6 FMUL R8, R8, 16777216 ;  /* 0x4b8000000808e820 */ /* 0x000fe20000400000 */
[----:B------:R0:W-:Y:S01]  /*1ce50*/  @!P6 STL [R1+0x50c], R4 ;  /* 0x00050c040100e387 */ /* 0x0001e20000100800 */
[----:B------:R-:W-:Y:S02]  /*1ce60*/  @!P6 FMUL R9, R9, 16777216 ;  /* 0x4b8000000909e820 */ /* 0x000fe40000400000 */
[----:B------:R-:W-:Y:S01]  /*1ce70*/  @!P6 FMUL R59, R59, 16777216 ;  /* 0x4b8000003b3be820 */ /* 0x000fe20000400000 */
[----:B------:R-:W-:Y:S01]  /*1ce80*/  @!P6 STL [R1+0x510], R5 ;  /* 0x000510050100e387 */ /* 0x000fe20000100800 */
[----:B------:R-:W-:-:S02]  /*1ce90*/  @!P6 FMUL R60, R60, 16777216 ;  /* 0x4b8000003c3ce820 */ /* 0x000fc40000400000 */
[----:B------:R-:W-:Y:S01]  /*1cea0*/  @!P6 FMUL R58, R58, 16777216 ;  /* 0x4b8000003a3ae820 */ /* 0x000fe20000400000 */
[----:B------:R-:W-:Y:S01]  /*1ceb0*/  @!P6 STL [R1+0x514], R7 ;  /* 0x000514070100e387 */ /* 0x000fe20000100800 */
[----:B------:R-:W-:-:S03]  /*1cec0*/  @!P6 FMUL R57, R57, 16777216 ;  /* 0x4b8000003939e820 */ /* 0x000fc60000400000 */
[----:B------:R-:W-:Y:S04]  /*1ced0*/  @!P6 STL [R1+0x518], R8 ;  /* 0x000518080100e387 */ /* 0x000fe80000100800 */
[----:B------:R-:W-:Y:S04]  /*1cee0*/  @!P6 STL [R1+0x51c], R9 ;  /* 0x00051c090100e387 */ /* 0x000fe80000100800 */
[----:B------:R1:W-:Y:S04]  /*1cef0*/  @!P6 STL [R1+0x524], R59 ;  /* 0x0005243b0100e387 */ /* 0x0003e80000100800 */
[----:B------:R1:W-:Y:S04]  /*1cf00*/  @!P6 STL [R1+0x520], R60 ;  /* 0x0005203c0100e387 */ /* 0x0003e80000100800 */
[----:B0-----:R-:W4:Y:S04]  /*1cf10*/  LDL R4, [R1+0x49c] ;  /* 0x00049c0001047983 */ /* 0x001f280000100800 */
[----:B-1----:R-:W4:Y:S04]  /*1cf20*/  LDL R59, [R1+0x498] ;  /* 0x00049800013b7983 */ /* 0x002f280000100800 */
[----:B------:R0:W-:Y:S04]  /*1cf30*/  @!P6 STL [R1+0x528], R58 ;  /* 0x0005283a0100e387 */ /* 0x0001e80000100800 */
[----:B------:R-:W4:Y:S04]  /*1cf40*/  LDL R5, [R1+0x4a8] ;  /* 0x0004a80001057983 */ /* 0x000f280000100800 */
[----:B------:R-:W4:Y:S04]  /*1cf50*/  LDL R7, [R1+0x4ac] ;  /* 0x0004ac0001077983 */ /* 0x000f280000100800 */
[----:B------:R1:W-:Y:S04]  /*1cf60*/  @!P6 STL [R1+0x294], R57 ;  /* 0x000294390100e387 */ /* 0x0003e80000100800 */
[----:B------:R-:W4:Y:S04]  /*1cf70*/  LDL R60, [R1+0x4b8] ;  /* 0x0004b800013c7983 */ /* 0x000f280000100800 */
[----:B------:R-:W4:Y:S04]  /*1cf80*/  LDL R8, [R1+0x4bc] ;  /* 0x0004bc0001087983 */ /* 0x000f280000100800 */
[----:B------:R-:W4:Y:S04]  /*1cf90*/  LDL R9, [R1+0x4c8] ;  /* 0x0004c80001097983 */ /* 0x000f280000100800 */
[----:B0-----:R-:W4:Y:S04]  /*1cfa0*/  LDL R58, [R1+0x4cc] ;  /* 0x0004cc00013a7983 */ /* 0x001f280000100800 */
[----:B-1----:R-:W4:Y:S01]  /*1cfb0*/  LDL R57, [R1+0x298] ;  /* 0x0002980001397983 */ /* 0x002f220000100800 */
[----:B--2---:R-:W-:-:S02]  /*1cfc0*/  @!P1 FMUL R47, R47, 16777216 ;  /* 0x4b8000002f2f9820 */ /* 0x004fc40000400000 */
[----:B---3--:R-:W-:-:S03]  /*1cfd0*/  @!P1 FMUL R46, R46, 16777216 ;  /* 0x4b8000002e2e9820 */ /* 0x008fc60000400000 */
[----:B------:R0:W-:Y:S01]  /*1cfe0*/  @!P1 STL [R1+0x468], R47 ;  /* 0x0004682f01009387 */ /* 0x0001e20000100800 */
[----:B----4-:R-:W-:-:S03]  /*1cff0*/  @!P1 FMUL R6, R6, 16777216 ;  /* 0x4b80000006069820 */ /* 0x010fc60000400000 */
[----:B------:R1:W-:Y:S01]  /*1d000*/  @!P1 STL [R1+0x46c], R46 ;  /* 0x00046c2e01009387 */ /* 0x0003e20000100800 */
[----:B------:R-:W-:-:S03]  /*1d010*/  @!P1 FMUL R10, R10, 16777216 ;  /* 0x4b8000000a0a9820 */ /* 0x000fc60000400000 */
[----:B------:R2:W-:Y:S01]  /*1d020*/  @!P1 STL [R1+0x470], R6 ;  /* 0x0004700601009387 */ /* 0x0005e20000100800 */
[----:B------:R-:W-:-:S03]  /*1d030*/  @!P1 FMUL R11, R11, 16777216 ;  /* 0x4b8000000b0b9820 */ /* 0x000fc60000400000 */
[----:B------:R3:W-:Y:S01]  /*1d040*/  @!P1 STL [R1+0x478], R10 ;  /* 0x0004780a01009387 */ /* 0x0007e20000100800 */
[----:B------:R-:W-:-:S03]  /*1d050*/  @!P1 FMUL R12, R12, 16777216 ;  /* 0x4b8000000c0c9820 */ /* 0x000fc60000400000 */
[----:B------:R-:W-:Y:S01]  /*1d060*/  @!P1 STL [R1+0x47c], R11 ;  /* 0x00047c0b01009387 */ /* 0x000fe20000100800 */
[----:B------:R-:W-:-:S03]  /*1d070*/  @!P1 FMUL R13, R13, 16777216 ;  /* 0x4b8000000d0d9820 */ /* 0x000fc60000400000 */
[----:B0-----:R-:W4:Y:S01]  /*1d080*/  LDL R47, [R1+0x428] ;  /* 0x00042800012f7983 */ /* 0x001f220000100800 */
[----:B------:R-:W-:-:S03]  /*1d090*/  @!P1 FMUL R56, R56, 16777216 ;  /* 0x4b80000038389820 */ /* 0x000fc60000400000 */
[----:B------:R-:W-:Y:S04]  /*1d0a0*/  @!P1 STL [R1+0x480], R12 ;  /* 0x0004800c01009387 */ /* 0x000fe80000100800 */
[----:B-1----:R-:W4:Y:S04]  /*1d0b0*/  LDL R46, [R1+0x42c] ;  /* 0x00042c00012e7983 */ /* 0x002f280000100800 */
[----:B------:R-:W-:Y:S04]  /*1d0c0*/  @!P1 STL [R1+0x488], R13 ;  /* 0x0004880d01009387 */ /* 0x000fe80000100800 */
[----:B------:R0:W-:Y:S04]  /*1d0d0*/  @!P1 STL [R1+0x48c], R56 ;  /* 0x00048c3801009387 */ /* 0x0001e80000100800 */
[----:B--2---:R-:W2:Y:S04]  /*1d0e0*/  LDL R6, [R1+0x430] ;  /* 0x0004300001067983 */ /* 0x004ea80000100800 */
[----:B---3--:R-:W3:Y:S01]  /*1d0f0*/  LDL R10, [R1+0x434] ;  /* 0x00043400010a7983 */ /* 0x008ee20000100800 */
[----:B0-----:R-:W-:Y:S01]  /*1d100*/  IMAD.MOV.U32 R56, RZ, RZ, R55 ;  /* 0x000000ffff387224 */ /* 0x001fe200078e0037 */
[----:B------:R-:W-:-:S02]  /*1d110*/  MOV R55, R54 ;  /* 0x0000003600377202 */ /* 0x000fc40000000f00 */
[----:B------:R-:W3:Y:S04]  /*1d120*/  LDL R11, [R1+0x438] ;  /* 0x00043800010b7983 */ /* 0x000ee80000100800 */
[----:B------:R-:W3:Y:S04]  /*1d130*/  LDL R54, [R1+0x444] ;  /* 0x0004440001367983 */ /* 0x000ee80000100800 */
[----:B------:R-:W3:Y:S01]  /*1d140*/  LDL R12, [R1+0x43c] ;  /* 0x00043c00010c7983 */ /* 0x000ee20000100800 */
[----:B------:R-:W-:-:S03]  /*1d150*/  @!P1 FMUL R4, R4, 16777216 ;  /* 0x4b80000004049820 */ /* 0x000fc60000400000 */
[----:B------:R-:W3:Y:S01]  /*1d160*/  LDL R13, [R1+0x440] ;  /* 0x00044000010d7983 */ /* 0x000ee20000100800 */
[----:B------:R-:W-:-:S05]  /*1d170*/  @!P1 FMUL R59, R59, 16777216 ;  /* 0x4b8000003b3b9820 */ /* 0x000fca0000400000 */
[----:B------:R0:W-:Y:S01]  /*1d180*/  @!P1 STL [R1+0x498], R59 ;  /* 0x0004983b01009387 */ /* 0x0001e20000100800 */
[----:B------:R-:W-:Y:S02]  /*1d190*/  @!P1 FMUL R5, R5, 16777216 ;  /* 0x4b80000005059820 */ /* 0x000fe40000400000 */
[----:B------:R-:W-:Y:S01]  /*1d1a0*/  @!P1 FMUL R7, R7, 16777216 ;  /* 0x4b80000007079820 */ /* 0x000fe20000400000 */
[----:B0-----:R-:W3:Y:S01]  /*1d1b0*/  LDL R59, [R1+0x448] ;  /* 0x00044800013b7983 */ /* 0x001ee20000100800 */
[----:B------:R-:W-:-:S03]  /*1d1c0*/  @!P1 FMUL R60, R60, 16777216 ;  /* 0x4b8000003c3c9820 */ /* 0x000fc60000400000 */
[----:B------:R-:W-:Y:S01]  /*1d1d0*/  @!P1 STL [R1+0x49c], R4 ;  /* 0x00049c0401009387 */ /* 0x000fe20000100800 */
[----:B------:R-:W-:-:S03]  /*1d1e0*/  @!P1 FMUL R8, R8, 16777216 ;  /* 0x4b80000008089820 */ /* 0x000fc60000400000 */
[----:B------:R0:W-:Y:S01]  /*1d1f0*/  @!P1 STL [R1+0x4b8], R60 ;  /* 0x0004b83c01009387 */ /* 0x0001e20000100800 */
[----:B------:R-:W-:-:S03]  /*1d200*/  @!P1 FMUL R9, R9, 16777216 ;  /* 0x4b80000009099820 */ /* 0x000fc60000400000 */
[----:B------:R1:W-:Y:S01]  /*1d210*/  @!P1 STL [R1+0x4a8], R5 ;  /* 0x0004a80501009387 */ /* 0x0003e20000100800 */
[----:B------:R-:W-:-:S03]  /*1d220*/  @!P1 FMUL R58, R58, 16777216 ;  /* 0x4b8000003a3a9820 */ /* 0x000fc60000400000 */
[----:B0-----:R-:W3:Y:S01]  /*1d230*/  LDL R60, [R1+0x44c] ;  /* 0x00044c00013c7983 */ /* 0x001ee20000100800 */
[----:B------:R-:W-:-:S03]  /*1d240*/  @!P1 FMUL R57, R57, 16777216 ;  /* 0x4b80000039399820 */ /* 0x000fc60000400000 */
[----:B------:R0:W-:Y:S04]  /*1d250*/  @!P1 STL [R1+0x4ac], R7 ;  /* 0x0004ac0701009387 */ /* 0x0001e80000100800 */
[----:B------:R-:W-:Y:S04]  /*1d260*/  @!P1 STL [R1+0x4bc], R8 ;  /* 0x0004bc0801009387 */ /* 0x000fe80000100800 */
[----:B------:R-:W3:Y:S04]  /*1d270*/  LDL R4, [R1+0x450] ;  /* 0x0004500001047983 */ /* 0x000ee80000100800 */
[----:B------:R-:W-:Y:S04]  /*1d280*/  @!P1 STL [R1+0x4c8], R9 ;  /* 0x0004c80901009387 */ /* 0x000fe80000100800 */
[----:B-1----:R-:W3:Y:S04]  /*1d290*/  LDL R5, [R1+0x454] ;  /* 0x0004540001057983 */ /* 0x002ee80000100800 */
[----:B------:R1:W-:Y:S04]  /*1d2a0*/  @!P1 STL [R1+0x4cc], R58 ;  /* 0x0004cc3a01009387 */ /* 0x0003e80000100800 */
[----:B0-----:R-:W3:Y:S04]  /*1d2b0*/  LDL R7, [R1+0x458] ;  /* 0x0004580001077983 */ /* 0x001ee80000100800 */
[----:B------:R0:W-:Y:S04]  /*1d2c0*/  @!P1 STL [R1+0x298], R57 ;  /* 0x0002983901009387 */ /* 0x0001e80000100800 */
[----:B-1----:R-:W3:Y:S04]  /*1d2d0*/  LDL R58, [R1+0x464] ;  /* 0x00046400013a7983 */ /* 0x002ee80000100800 */
[----:B------:R-:W3:Y:S01]  /*1d2e0*/  LDL R8, [R1+0x45c] ;  /* 0x00045c0001087983 */ /* 0x000ee20000100800 */
[----:B------:R-:W-:-:S03]  /*1d2f0*/  LOP3.LUT P0, RZ, R2, 0x10, RZ, 0xc0, !PT ;  /* 0x0000001002ff7812 */ /* 0x000fc6000780c0ff */
[----:B------:R-:W3:Y:S04]  /*1d300*/  LDL R9, [R1+0x460] ;  /* 0x0004600001097983 */ /* 0x000ee80000100800 */
[----:B0-----:R-:W3:Y:S06]  /*1d310*/  LDL R57, [R1+0x29c] ;  /* 0x00029c0001397983 */ /* 0x001eec0000100800 */
[----:B----4-:R-:W-:-:S02]  /*1d320*/  @!P0 FMUL R47, R47, 16777216 ;  /* 0x4b8000002f2f8820 */ /* 0x010fc40000400000 */
[----:B------:R-:W-:-:S03]  /*1d330*/  @!P0 FMUL R46, R46, 16777216 ;  /* 0x4b8000002e2e8820 */ /* 0x000fc60000400000 */
[----:B------:R-:W-:Y:S04]  /*1d340*/  @!P0 STL [R1+0x428], R47 ;  /* 0x0004282f01008387 */ /* 0x000fe80000100800 */
[----:B------:R-:W-:Y:S01]  /*1d350*/  @!P0 STL [R1+0x42c], R46 ;  /* 0x00042c2e01008387 */ /* 0x000fe20000100800 */
[----:B--2---:R-:W-:Y:S02]  /*1d360*/  @!P0 FMUL R6, R6, 16777216 ;  /* 0x4b80000006068820 */ /* 0x004fe40000400000 */
[----:B---3--:R-:W-:-:S03]  /*1d370*/  @!P0 FMUL R10, R10, 16777216 ;  /* 0x4b8000000a0a8820 */ /* 0x008fc60000400000 */
[----:B------:R-:W-:Y:S01]  /*1d380*/  @!P0 STL [R1+0x430], R6 ;  /* 0x0004300601008387 */ /* 0x000fe20000100800 */
[----:B------:R-:W-:-:S03]  /*1d390*/  @!P0 FMUL R11, R11, 16777216 ;  /* 0x4b8000000b0b8820 */ /* 0x000fc60000400000 */
[----:B------:R-:W-:Y:S01]  /*1d3a0*/  @!P0 STL [R1+0x434], R10 ;  /* 0x0004340a01008387 */ /* 0x000fe20000100800 */
[----:B------:R-:W-:-:S03]  /*1d3b0*/  @!P0 FMUL R54, R54, 16777216 ;  /* 0x4b80000036368820 */ /* 0x000fc60000400000 */
[----:B------:R-:W-:Y:S01]  /*1d3c0*/  @!P0 STL [R1+0x438], R11 ;  /* 0x0004380b01008387 */ /* 0x000fe20000100800 */
[----:B------:R-:W-:-:S03]  /*1d3d0*/  @!P0 FMUL R12, R12, 16777216 ;  /* 0x4b8000000c0c8820 */ /* 0x000fc60000400000 */
[----:B------:R0:W-:Y:S04]  /*1d3e0*/  @!P0 STL [R1+0x444], R54 ;  /* 0x0004443601008387 */ /* 0x0001e80000100800 */
[----:B------:R1:W-:Y:S04]  /*1d3f0*/  @!P0 STL [R1+0x43c], R12 ;  /* 0x00043c0c01008387 */ /* 0x0003e80000100800 */
[----:B0-----:R-:W2:Y:S01]  /*1d400*/  LDL R54, [R1+0x3e8] ;  /* 0x0003e80001367983 */ /* 0x001ea20000100800 */
[----:B------:R-:W-:-:S05]  /*1d410*/  @!P0 FMUL R13, R13, 16777216 ;  /* 0x4b8000000d0d8820 */ /* 0x000fca0000400000 */
[----:B------:R-:W-:Y:S04]  /*1d420*/  @!P0 STL [R1+0x440], R13 ;  /* 0x0004400d01008387 */ /* 0x000fe80000100800 */
[----:B------:R-:W3:Y:S01]  /*1d430*/  LDL R47, [R1+0x3ec] ;  /* 0x0003ec00012f7983 */ /* 0x000ee20000100800 */
[----:B------:R-:W-:-:S03]  /*1d440*/  @!P0 FMUL R59, R59, 16777216 ;  /* 0x4b8000003b3b8820 */ /* 0x000fc60000400000 */
[----:B------:R-:W4:Y:S04]  /*1d450*/  LDL R6, [R1+0x3f0] ;  /* 0x0003f00001067983 */ /* 0x000f280000100800 */
[----:B------:R-:W4:Y:S04]  /*1d460*/  LDL R10, [R1+0x3f4] ;  /* 0x0003f400010a7983 */ /* 0x000f280000100800 */
[----:B------:R0:W-:Y:S04]  /*1d470*/  @!P0 STL [R1+0x448], R59 ;  /* 0x0004483b01008387 */ /* 0x0001e80000100800 */
[----:B------:R-:W4:Y:S04]  /*1d480*/  LDL R11, [R1+0x3fc] ;  /* 0x0003fc00010b7983 */ /* 0x000f280000100800 */
[----:B-1----:R-:W4:Y:S01]  /*1d490*/  LDL R12, [R1+0x400] ;  /* 0x00040000010c7983 */ /* 0x002f220000100800 */
[----:B------:R-:W-:-:S03]  /*1d4a0*/  @!P0 FMUL R60, R60, 16777216 ;  /* 0x4b8000003c3c8820 */ /* 0x000fc60000400000 */
[----:B0-----:R-:W4:Y:S04]  /*1d4b0*/  LDL R59, [R1+0x3f8] ;  /* 0x0003f800013b7983 */ /* 0x001f280000100800 */
[----:B------:R-:W4:Y:S01]  /*1d4c0*/  LDL R13, [R1+0x404] ;  /* 0x00040400010d7983 */ /* 0x000f220000100800 */
[----:B------:R-:W-:-:S03]  /*1d4d0*/  @!P0 FMUL R4, R4, 16777216 ;  /* 0x4b80000004048820 */ /* 0x000fc60000400000 */
[----:B------:R0:W-:Y:S01]  /*1d4e0*/  @!P0 STL [R1+0x44c], R60 ;  /* 0x00044c3c01008387 */ /* 0x0001e20000100800 */
[----:B------:R-:W-:-:S03]  /*1d4f0*/  @!P0 FMUL R5, R5, 16777216 ;  /* 0x4b80000005058820 */ /* 0x000fc60000400000 */
[----:B0-----:R-:W4:Y:S01]  /*1d500*/  LDL R60, [R1+0x408] ;  /* 0x00040800013c7983 */ /* 0x001f220000100800 */
[----:B------:R-:W-:-:S03]  /*1d510*/  @!P0 FMUL R7, R7, 16777216 ;  /* 0x4b80000007078820 */ /* 0x000fc60000400000 */
[----:B------:R-:W-:Y:S04]  /*1d520*/  @!P0 STL [R1+0x450], R4 ;  /* 0x0004500401008387 */ /* 0x000fe80000100800 */
[----:B------:R-:W-:Y:S01]  /*1d530*/  @!P0 STL [R1+0x454], R5 ;  /* 0x0004540501008387 */ /* 0x000fe20000100800 */
[----:B------:R-:W-:-:S03]  /*1d540*/  @!P0 FMUL R58, R58, 16777216 ;  /* 0x4b8000003a3a8820 */ /* 0x000fc60000400000 */
[----:B------:R-:W-:Y:S01]  /*1d550*/  @!P0 STL [R1+0x458], R7 ;  /* 0x0004580701008387 */ /* 0x000fe20000100800 */
[----:B------:R-:W-:-:S03]  /*1d560*/  @!P0 FMUL R8, R8, 16777216 ;  /* 0x4b80000008088820 */ /* 0x000fc60000400000 */
[----:B------:R0:W-:Y:S04]  /*1d570*/  @!P0 STL [R1+0x464], R58 ;  /* 0x0004643a01008387 */ /* 0x0001e80000100800 */
[----:B------:R-:W-:Y:S04]  /*1d580*/  @!P0 STL [R1+0x45c], R8 ;  /* 0x00045c0801008387 */ /* 0x000fe80000100800 */
[----:B0-----:R-:W4:Y:S01]  /*1d590*/  LDL R58, [R1+0x40c] ;  /* 0x00040c00013a7983 */ /* 0x001f220000100800 */
[----:B------:R-:W-:Y:S01]  /*1d5a0*/  @!P0 FMUL R9, R9, 16777216 ;  /* 0x4b80000009098820 */ /* 0x000fe20000400000 */
[----:B------:R-:W-:Y:S01]  /*1d5b0*/  LOP3.LUT P6, RZ, R2, 0x8, RZ, 0xc0, !PT ;  /* 0x0000000802ff7812 */ /* 0x000fe200078cc0ff */
[----:B------:R-:W-:-:S03]  /*1d5c0*/  @!P0 FMUL R57, R57, 16777216 ;  /* 0x4b80000039398820 */ /* 0x000fc60000400000 */
[----:B------:R-:W-:Y:S04]  /*1d5d0*/  @!P0 STL [R1+0x460], R9 ;  /* 0x0004600901008387 */ /* 0x000fe80000100800 */
[----:B------:R-:W4:Y:S04]  /*1d5e0*/  LDL R46, [R1+0x410] ;  /* 0x00041000012e7983 */ /* 0x000f280000100800 */
[----:B------:R-:W4:Y:S04]  /*1d5f0*/  LDL R4, [R1+0x414] ;  /* 0x0004140001047983 */ /* 0x000f280000100800 */
[----:B------:R0:W-:Y:S04]  /*1d600*/  @!P0 STL [R1+0x29c], R57 ;  /* 0x00029c3901008387 */ /* 0x0001e80000100800 */
[----:B------:R-:W4:Y:S04]  /*1d610*/  LDL R5, [R1+0x418] ;  /* 0x0004180001057983 */ /* 0x000f280000100800 */
[----:B------:R-:W4:Y:S01]  /*1d620*/  LDL R7, [R1+0x41c] ;  /* 0x00041c0001077983 */ /* 0x000f220000100800 */
[----:B0-----:R-:W-:-:S03]  /*1d630*/  IMAD.MOV.U32 R57, RZ, RZ, R55 ;  /* 0x000000ffff397224 */ /* 0x001fc600078e0037 */
[----:B------:R-:W4:Y:S04]  /*1d640*/  LDL R55, [R1+0x424] ;  /* 0x0004240001377983 */ /* 0x000f280000100800 */
[----:B------:R-:W4:Y:S04]  /*1d650*/  LDL R8, [R1+0x420] ;  /* 0x0004200001087983 */ /* 0x000f280000100800 */
[----:B------:R-:W4:Y:S01]  /*1d660*/  LDL R9, [R1+0x2d8] ;  /* 0x0002d80001097983 */ /* 0x000f220000100800 */
[----:B--2---:R-:W-:-:S05]  /*1d670*/  @!P6 FMUL R54, R54, 16777216 ;  /* 0x4b8000003636e820 */ /* 0x004fca0000400000 */
[----:B------:R0:W-:Y:S04]  /*1d680*/  @!P6 STL [R1+0x3e8], R54 ;  /* 0x0003e8360100e387 */ /* 0x0001e80000100800 */
[----:B0-----:R-:W2:Y:S01]  /*1d690*/  LDL R54, [R1+0x3a8] ;  /* 0x0003a80001367983 */ /* 0x001ea20000100800 */
[----:B---3--:R-:W-:Y:S02]  /*1d6a0*/  @!P6 FMUL R47, R47, 16777216 ;  /* 0x4b8000002f2fe820 */ /* 0x008fe40000400000 */
[----:B----4-:R-:W-:Y:S02]  /*1d6b0*/  @!P6 FMUL R6, R6, 16777216 ;  /* 0x4b8000000606e820 */ /* 0x010fe40000400000 */
[----:B------:R-:W-:Y:S01]  /*1d6c0*/  @!P6 FMUL R10, R10, 16777216 ;  /* 0x4b8000000a0ae820 */ /* 0x000fe20000400000 */
[----:B------:R-:W-:Y:S01]  /*1d6d0*/  @!P6 STL [R1+0x3ec], R47 ;  /* 0x0003ec2f0100e387 */ /* 0x000fe20000100800 */
[----:B------:R-:W-:-:S02]  /*1d6e0*/  @!P6 FMUL R11, R11, 16777216 ;  /* 0x4b8000000b0be820 */ /* 0x000fc40000400000 */
[----:B------:R-:W-:Y:S02]  /*1d6f0*/  @!P6 FMUL R59, R59, 16777216 ;  /* 0x4b8000003b3be820 */ /* 0x000fe40000400000 */
[----:B------:R-:W-:-:S03]  /*1d700*/  @!P6 FMUL R12, R12, 16777216 ;  /* 0x4b8000000c0ce820 */ /* 0x000fc60000400000 */
[----:B------:R0:W-:Y:S01]  /*1d710*/  @!P6 STL [R1+0x3f8], R59 ;  /* 0x0003f83b0100e387 */ /* 0x0001e20000100800 */
[----:B------:R-:W-:-:S03]  /*1d720*/  @!P6 FMUL R13, R13, 16777216 ;  /* 0x4b8000000d0de820 */ /* 0x000fc60000400000 */
[----:B------:R1:W-:Y:S04]  /*1d730*/  @!P6 STL [R1+0x3f0], R6 ;  /* 0x0003f0060100e387 */ /* 0x0003e80000100800 */
[----:B0-----:R-:W3:Y:S04]  /*1d740*/  LDL R59, [R1+0x3ac] ;  /* 0x0003ac00013b7983 */ /* 0x001ee80000100800 */
[----:B------:R0:W-:Y:S01]  /*1d750*/  @!P6 STL [R1+0x3f4], R10 ;  /* 0x0003f40a0100e387 */ /* 0x0001e20000100800 */
[----:B------:R-:W-:-:S03]  /*1d760*/  @!P6 FMUL R60, R60, 16777216 ;  /* 0x4b8000003c3ce820 */ /* 0x000fc60000400000 */
[----:B------:R4:W-:Y:S04]  /*1d770*/  @!P6 STL [R1+0x3fc], R11 ;  /* 0x0003fc0b0100e387 */ /* 0x0009e80000100800 */
[----:B-1----:R-:W3:Y:S04]  /*1d780*/  LDL R6, [R1+0x3b4] ;  /* 0x0003b40001067983 */ /* 0x002ee80000100800 */
[----:B------:R1:W-:Y:S04]  /*1d790*/  @!P6 STL [R1+0x400], R12 ;  /* 0x0004000c0100e387 */ /* 0x0003e80000100800 */
[----:B0-----:R-:W3:Y:S04]  /*1d7a0*/  LDL R10, [R1+0x3b8] ;  /* 0x0003b800010a7983 */ /* 0x001ee80000100800 */
[----:B------:R0:W-:Y:S04]  /*1d7b0*/  @!P6 STL [R1+0x404], R13 ;  /* 0x0004040d0100e387 */ /* 0x0001e80000100800 */
[----:B----4-:R-:W4:Y:S04]  /*1d7c0*/  LDL R11, [R1+0x3bc] ;  /* 0x0003bc00010b7983 */ /* 0x010f280000100800 */
[----:B------:R0:W-:Y:S01]  /*1d7d0*/  @!P6 STL [R1+0x408], R60 ;  /* 0x0004083c0100e387 */ /* 0x0001e20000100800 */
[----:B------:R-:W-:-:S03]  /*1d7e0*/  @!P6 FMUL R58, R58, 16777216 ;  /* 0x4b8000003a3ae820 */ /* 0x000fc60000400000 */
[----:B-1----:R-:W4:Y:S04]  /*1d7f0*/  LDL R12, [R1+0x3c0] ;  /* 0x0003c000010c7983 */ /* 0x002f280000100800 */
[----:B0-----:R-:W4:Y:S04]  /*1d800*/  LDL R13, [R1+0x3c4] ;  /* 0x0003c400010d7983 */ /* 0x001f280000100800 */
[----:B------:R-:W4:Y:S04]  /*1d810*/  LDL R60, [R1+0x3c8] ;  /* 0x0003c800013c7983 */ /* 0x000f280000100800 */
[----:B------:R0:W-:Y:S04]  /*1d820*/  @!P6 STL [R1+0x40c], R58 ;  /* 0x00040c3a0100e387 */ /* 0x0001e80000100800 */
[----:B0-----:R-:W4:Y:S01]  /*1d830*/  LDL R58, [R1+0x3cc] ;  /* 0x0003cc00013a7983 */ /* 0x001f220000100800 */
[----:B------:R-:W-:-:S02]  /*1d840*/  @!P6 FMUL R46, R46, 16777216 ;  /* 0x4b8000002e2ee820 */ /* 0x000fc40000400000 */
[----:B------:R-:W-:Y:S01]  /*1d850*/  @!P6 FMUL R4, R4, 16777216 ;  /* 0x4b8000000404e820 */ /* 0x000fe20000400000 */
[----:B------:R-:W-:Y:S01]  /*1d860*/  LOP3.LUT P1, RZ, R2, 0x4, RZ, 0xc0, !PT ;  /* 0x0000000402ff7812 */ /* 0x000fe2000782c0ff */
[----:B------:R-:W-:Y:S02]  /*1d870*/  @!P6 FMUL R5, R5, 16777216 ;  /* 0x4b8000000505e820 */ /* 0x000fe40000400000 */
[----:B------:R-:W-:Y:S01]  /*1d880*/  @!P6 FMUL R55, R55, 16777216 ;  /* 0x4b8000003737e820 */ /* 0x000fe20000400000 */
[----:B------:R-:W-:Y:S01]  /*1d890*/  @!P6 STL [R1+0x410], R46 ;  /* 0x0004102e0100e387 */ /* 0x000fe20000100800 */
[----:B------:R-:W-:-:S03]  /*1d8a0*/  @!P6 FMUL R7, R7, 16777216 ;  /* 0x4b8000000707e820 */ /* 0x000fc60000400000 */
[----:B------:R-:W-:Y:S04]  /*1d8b0*/  @!P6 STL [R1+0x414], R4 ;  /* 0x000414040100e387 */ /* 0x000fe80000100800 */
[----:B------:R-:W-:Y:S04]  /*1d8c0*/  @!P6 STL [R1+0x418], R5 ;  /* 0x000418050100e387 */ /* 0x000fe80000100800 */
[----:B------:R0:W-:Y:S04]  /*1d8d0*/  @!P6 STL [R1+0x424], R55 ;  /* 0x000424370100e387 */ /* 0x0001e80000100800 */
[----:B------:R1:W-:Y:S01]  /*1d8e0*/  @!P6 STL [R1+0x41c], R7 ;  /* 0x00041c070100e387 */ /* 0x0003e20000100800 */
[----:B------:R-:W-:-:S03]  /*1d8f0*/  @!P6 FMUL R8, R8, 16777216 ;  /* 0x4b8000000808e820 */ /* 0x000fc60000400000 */
[----:B0-----:R-:W4:Y:S01]  /*1d900*/  LDL R55, [R1+0x3d4] ;  /* 0x0003d40001377983 */ /* 0x001f220000100800 */
[----:B------:R-:W-:-:S03]  /*1d910*/  @!P6 FMUL R9, R9, 16777216 ;  /* 0x4b8000000909e820 */ /* 0x000fc60000400000 */
[----:B------:R0:W-:Y:S04]  /*1d920*/  @!P6 STL [R1+0x420], R8 ;  /* 0x000420080100e387 */ /* 0x0001e80000100800 */
[----:B------:R0:W-:Y:S04]  /*1d930*/  @!P6 STL [R1+0x2d8], R9 ;  /* 0x0002d8090100e387 */ /* 0x0001e80000100800 */
[----:B-1----:R-:W4:Y:S04]  /*1d940*/  LDL R7, [R1+0x3d8] ;  /* 0x0003d80001077983 */ /* 0x002f280000100800 */
[----:B0-----:R-:W4:Y:S04]  /*1d950*/  LDL R8, [R1+0x3dc] ;  /* 0x0003dc0001087983 */ /* 0x001f280000100800 */
[----:B------:R-:W4:Y:S01]  /*1d960*/  LDL R9, [R1+0x3e0] ;  /* 0x0003e00001097983 */ /* 0x000f220000100800 */
[----:B--2---:R-:W-:-:S05]  /*1d970*/  @!P1 FMUL R54, R54, 16777216 ;  /* 0x4b80000036369820 */ /* 0x004fca0000400000 */
[----:B------:R0:W-:Y:S04]  /*1d980*/  @!P1 STL [R1+0x3a8], R54 ;  /* 0x0003a83601009387 */ /* 0x0001e80000100800 */
[----:B0-----:R-:W2:Y:S01]  /*1d990*/  LDL R54, [R1+0x3e4] ;  /* 0x0003e40001367983 */ /* 0x001ea20000100800 */
[----:B------:R-:W-:Y:S02]  /*1d9a0*/  @!P1 FMUL R0, R0, 16777216 ;  /* 0x4b80000000009820 */ /* 0x000fe40000400000 */
[----:B---3--:R-:W-:-:S05]  /*1d9b0*/  @!P1 FMUL R59, R59, 16777216 ;  /* 0x4b8000003b3b9820 */ /* 0x008fca0000400000 */
[----:B------:R0:W-:Y:S01]  /*1d9c0*/  @!P1 STL [R1+0x3ac], R59 ;  /* 0x0003ac3b01009387 */ /* 0x0001e20000100800 */
[----:B------:R-:W-:-:S03]  /*1d9d0*/  @!P1 FMUL R6, R6, 16777216 ;  /* 0x4b80000006069820 */ /* 0x000fc60000400000 */
[----:B0-----:R-:W3:Y:S04]  /*1d9e0*/  LDL R59, [R1+0x260] ;  /* 0x00026000013b7983 */ /* 0x001ee80000100800 */
[----:B------:R0:W-:Y:S01]  /*1d9f0*/  STL [R1+0xbd8], R0 ;  /* 0x000bd80001007387 */ /* 0x0001e20000100800 */
[----:B------:R-:W-:Y:S02]  /*1da00*/  @!P1 FMUL R10, R10, 16777216 ;  /* 0x4b8000000a0a9820 */ /* 0x000fe40000400000 */
[----:B----4-:R-:W-:Y:S01]  /*1da10*/  @!P1 FMUL R11, R11, 16777216 ;  /* 0x4b8000000b0b9820 */ /* 0x010fe20000400000 */
[----:B0-----:R-:W4:Y:S04]  /*1da20*/  LDL.LU R0, [R1+0x2dc] ;  /* 0x0002dc0001007983 */ /* 0x001f280000300800 */
[----:B------:R-:W-:Y:S01]  /*1da30*/  @!P1 STL [R1+0x3b4], R6 ;  /* 0x0003b40601009387 */ /* 0x000fe20000100800 */
[----:B------:R-:W-:-:S03]  /*1da40*/  @!P1 FMUL R12, R12, 16777216 ;  /* 0x4b8000000c0c9820 */ /* 0x000fc60000400000 */
[----:B------:R0:W-:Y:S01]  /*1da50*/  @!P1 STL [R1+0x3b8], R10 ;  /* 0x0003b80a01009387 */ /* 0x0001e20000100800 */
[----:B------:R-:W-:-:S03]  /*1da60*/  @!P1 FMUL R13, R13, 16777216 ;  /* 0x4b8000000d0d9820 */ /* 0x000fc60000400000 */
[----:B------:R1:W-:Y:S01]  /*1da70*/  @!P1 STL [R1+0x3bc], R11 ;  /* 0x0003bc0b01009387 */ /* 0x0003e20000100800 */
[----:B------:R-:W-:-:S03]  /*1da80*/  @!P1 FMUL R60, R60, 16777216 ;  /* 0x4b8000003c3c9820 */ /* 0x000fc60000400000 */
[----:B0-----:R-:W4:Y:S04]  /*1da90*/  LDL R10, [R1+0x264] ;  /* 0x00026400010a7983 */ /* 0x001f280000100800 */
[----:B------:R0:W-:Y:S04]  /*1daa0*/  @!P1 STL [R1+0x3c0], R12 ;  /* 0x0003c00c01009387 */ /* 0x0001e80000100800 */
[----:B------:R-:W-:Y:S01]  /*1dab0*/  @!P1 STL [R1+0x3c4], R13 ;  /* 0x0003c40d01009387 */ /* 0x000fe20000100800 */
[----:B------:R-:W-:-:S03]  /*1dac0*/  @!P1 FMUL R58, R58, 16777216 ;  /* 0x4b8000003a3a9820 */ /* 0x000fc60000400000 */
[----:B-1----:R-:W4:Y:S04]  /*1dad0*/  LDL R11, [R1+0x268] ;  /* 0x00026800010b7983 */ /* 0x002f280000100800 */
[----:B------:R-:W-:Y:S04]  /*1dae0*/  @!P1 STL [R1+0x3c8], R60 ;  /* 0x0003c83c01009387 */ /* 0x000fe80000100800 */
[----:B------:R1:W-:Y:S01]  /*1daf0*/  @!P1 STL [R1+0x3cc], R58 ;  /* 0x0003cc3a01009387 */ /* 0x0003e20000100800 */
[----:B------:R-:W-:-:S03]  /*1db00*/  @!P1 FMUL R3, R3, 16777216 ;  /* 0x4b80000003039820 */ /* 0x000fc60000400000 */
[----:B0-----:R-:W4:Y:S04]  /*1db10*/  LDL R12, [R1+0x270] ;  /* 0x00027000010c7983 */ /* 0x001f280000100800 */
[----:B-1----:R-:W4:Y:S04]  /*1db20*/  LDL R58, [R1+0x26c] ;  /* 0x00026c00013a7983 */ /* 0x002f280000100800 */
[----:B------:R0:W-:Y:S01]  /*1db30*/  STL [R1+0xbd4], R3 ;  /* 0x000bd40301007387 */ /* 0x0001e20000100800 */
[----:B------:R-:W-:-:S03]  /*1db40*/  @!P1 FMUL R55, R55, 16777216 ;  /* 0x4b80000037379820 */ /* 0x000fc60000400000 */
[----:B0-----:R-:W4:Y:S04]  /*1db50*/  LDL.LU R3, [R1+0x310] ;  /* 0x0003100001037983 */ /* 0x001f280000300800 */
[----:B------:R-:W4:Y:S04]  /*1db60*/  LDL R13, [R1+0x274] ;  /* 0x00027400010d7983 */ /* 0x000f280000100800 */
[----:B------:R-:W4:Y:S04]  /*1db70*/  LDL R60, [R1+0x278] ;  /* 0x00027800013c7983 */ /* 0x000f280000100800 */
[----:B------:R0:W-:Y:S01]  /*1db80*/  @!P1 STL [R1+0x3d4], R55 ;  /* 0x0003d43701009387 */ /* 0x0001e20000100800 */
[----:B------:R-:W-:-:S02]  /*1db90*/  @!P1 FMUL R7, R7, 16777216 ;  /* 0x4b80000007079820 */ /* 0x000fc40000400000 */
[----:B------:R-:W-:Y:S01]  /*1dba0*/  @!P1 FMUL R8, R8, 16777216 ;  /* 0x4b80000008089820 */ /* 0x000fe20000400000 */
[----:B0-----:R-:W4:Y:S04]  /*1dbb0*/  LDL R55, [R1+0x27c] ;  /* 0x00027c0001377983 */ /* 0x001f280000100800 */
[----:B------:R-:W-:Y:S01]  /*1dbc0*/  @!P1 STL [R1+0x3d8], R7 ;  /* 0x0003d80701009387 */ /* 0x000fe20000100800 */
[----:B--2---:R-:W-:-:S05]  /*1dbd0*/  @!P1 FMUL R54, R54, 16777216 ;  /* 0x4b80000036369820 */ /* 0x004fca0000400000 */
[----:B------:R0:W-:Y:S04]  /*1dbe0*/  @!P1 STL [R1+0x3e4], R54 ;  /* 0x0003e43601009387 */ /* 0x0001e80000100800 */
[----:B------:R-:W-:Y:S04]  /*1dbf0*/  @!P1 STL [R1+0x3dc], R8 ;  /* 0x0003dc0801009387 */ /* 0x000fe80000100800 */
[----:B0-----:R-:W2:Y:S01]  /*1dc00*/  LDL R54, [R1+0x288] ;  /* 0x0002880001367983 */ /* 0x001ea20000100800 */
[----:B------:R-:W-:Y:S01]  /*1dc10*/  LOP3.LUT P0, RZ, R2, 0x2, RZ, 0xc0, !PT ;  /* 0x0000000202ff7812 */ /* 0x000fe2000780c0ff */
[----:B------:R-:W-:-:S05]  /*1dc20*/  @!P1 FMUL R9, R9, 16777216 ;  /* 0x4b80000009099820 */ /* 0x000fca0000400000 */
[----:B------:R-:W-:Y:S07]  /*1dc30*/  @!P1 STL [R1+0x3e0], R9 ;  /* 0x0003e00901009387 */ /* 0x000fee0000100800 */
[----:B---3--:R-:W-:Y:S02]  /*1dc40*/  @!P0 FMUL R59, R59, 16777216 ;  /* 0x4b8000003b3b8820 */ /* 0x008fe40000400000 */
[----:B----4-:R-:W-:-:S05]  /*1dc50*/  @!P1 FMUL R0, R0, 16777216 ;  /* 0x4b80000000009820 */ /* 0x010fca0000400000 */
[----:B------:R-:W-:Y:S04]  /*1dc60*/  STL [R1+0xbdc], R0 ;  /* 0x000bdc0001007387 */ /* 0x000fe80000100800 */
[----:B------:R-:W3:Y:S04]  /*1dc70*/  LDL R49, [R1+0x28c] ;  /* 0x00028c0001317983 */ /* 0x000ee80000100800 */
[----:B------:R-:W4:Y:S04]  /*1dc80*/  LDL R48, [R1+0x390] ;  /* 0x0003900001307983 */ /* 0x000f280000100800 */
[----:B------:R-:W4:Y:S01]  /*1dc90*/  LDL R47, [R1+0x394] ;  /* 0x00039400012f7983 */ /* 0x000f220000100800 */
[----:B------:R-:W-:-:S03]  /*1dca0*/  @!P0 FMUL R10, R10, 16777216 ;  /* 0x4b8000000a0a8820 */ /* 0x000fc60000400000 */
[----:B------:R0:W-:Y:S04]  /*1dcb0*/  @!P0 STL [R1+0x260], R59 ;  /* 0x0002603b01008387 */ /* 0x0001e80000100800 */
[----:B------:R-:W4:Y:S04]  /*1dcc0*/  LDL R46, [R1+0x398] ;  /* 0x00039800012e7983 */ /* 0x000f280000100800 */
[----:B------:R-:W4:Y:S01]  /*1dcd0*/  LDL R4, [R1+0x39c] ;  /* 0x00039c0001047983 */ /* 0x000f220000100800 */
[----:B------:R-:W-:-:S03]  /*1dce0*/  @!P0 FMUL R11, R11, 16777216 ;  /* 0x4b8000000b0b8820 */ /* 0x000fc60000400000 */
[----:B0-----:R-:W4:Y:S04]  /*1dcf0*/  LDL R59, [R1+0x3a0] ;  /* 0x0003a000013b7983 */ /* 0x001f280000100800 */
[----:B------:R-:W4:Y:S04]  /*1dd00*/  LDL R5, [R1+0x3a4] ;  /* 0x0003a40001057983 */ /* 0x000f280000100800 */
[----:B------:R-:W-:Y:S04]  /*1dd10*/  @!P0 STL [R1+0x264], R10 ;  /* 0x0002640a01008387 */ /* 0x000fe80000100800 */
[----:B------:R-:W4:Y:S01]  /*1dd20*/  LDL R6, [R1+0x174] ;  /* 0x0001740001067983 */ /* 0x000f220000100800 */
[----:B------:R-:W-:-:S03]  /*1dd30*/  @!P0 FMUL R58, R58, 16777216 ;  /* 0x4b8000003a3a8820 */ /* 0x000fc60000400000 */
[----:B------:R-:W4:Y:S04]  /*1dd40*/  LDL R7, [R1+0x178] ;  /* 0x0001780001077983 */ /* 0x000f280000100800 */
[----:B------:R-:W-:Y:S04]  /*1dd50*/  @!P0 STL [R1+0x268], R11 ;  /* 0x0002680b01008387 */ /* 0x000fe80000100800 */
[----:B------:R0:W-:Y:S01]  /*1dd60*/  @!P0 STL [R1+0x26c], R58 ;  /* 0x00026c3a01008387 */ /* 0x0001e20000100800 */
[----:B------:R-:W-:-:S03]  /*1dd70*/  @!P0 FMUL R12, R12, 16777216 ;  /* 0x4b8000000c0c8820 */ /* 0x000fc60000400000 */
[----:B------:R-:W4:Y:S04]  /*1dd80*/  LDL R8, [R1+0x180] ;  /* 0x0001800001087983 */ /* 0x000f280000100800 */
[----:B0-----:R-:W4:Y:S01]  /*1dd90*/  LDL R58, [R1+0x17c] ;  /* 0x00017c00013a7983 */ /* 0x001f220000100800 */
[----:B------:R-:W-:Y:S02]  /*1dda0*/  @!P0 FMUL R13, R13, 16777216 ;  /* 0x4b8000000d0d8820 */ /* 0x000fe40000400000 */
[----:B------:R-:W-:Y:S01]  /*1ddb0*/  @!P0 FMUL R60, R60, 16777216 ;  /* 0x4b8000003c3c8820 */ /* 0x000fe20000400000 */
[----:B------:R0:W-:Y:S04]  /*1ddc0*/  @!P0 STL [R1+0x270], R12 ;  /* 0x0002700c01008387 */ /* 0x0001e80000100800 */
[----:B------:R-:W4:Y:S04]  /*1ddd0*/  LDL R9, [R1+0x184] ;  /* 0x0001840001097983 */ /* 0x000f280000100800 */
[----:B------:R1:W-:Y:S04]  /*1dde0*/  @!P0 STL [R1+0x274], R13 ;  /* 0x0002740d01008387 */ /* 0x0003e80000100800 */
[----:B------:R-:W4:Y:S01]  /*1ddf0*/  LDL R10, [R1+0x188] ;  /* 0x00018800010a7983 */ /* 0x000f220000100800 */
[----:B------:R-:W-:-:S03]  /*1de00*/  @!P0 FMUL R55, R55, 16777216 ;  /* 0x4b80000037378820 */ /* 0x000fc60000400000 */
[----:B------:R-:W-:Y:S04]  /*1de10*/  @!P0 STL [R1+0x278], R60 ;  /* 0x0002783c01008387 */ /* 0x000fe80000100800 */
[----:B------:R-:W4:Y:S04]  /*1de20*/  LDL R11, [R1+0x18c] ;  /* 0x00018c00010b7983 */ /* 0x000f280000100800 */
[----:B------:R1:W-:Y:S04]  /*1de30*/  @!P0 STL [R1+0x27c], R55 ;  /* 0x00027c3701008387 */ /* 0x0003e80000100800 */
[----:B0-----:R-:W4:Y:S04]  /*1de40*/  LDL R12, [R1+0x190] ;  /* 0x00019000010c7983 */ /* 0x001f280000100800 */
[----:B-1----:R-:W4:Y:S04]  /*1de50*/  LDL R13, [R1+0x194] ;  /* 0x00019400010d7983 */ /* 0x002f280000100800 */
[----:B------:R-:W4:Y:S04]  /*1de60*/  LDL R55, [R1+0x19c] ;  /* 0x00019c0001377983 */ /* 0x000f280000100800 */
[----:B------:R-:W4:Y:S01]  /*1de70*/  LDL R60, [R1+0x198] ;  /* 0x00019800013c7983 */ /* 0x000f220000100800 */
[----:B--2---:R-:W-:-:S05]  /*1de80*/  @!P0 FMUL R54, R54, 16777216 ;  /* 0x4b80000036368820 */ /* 0x004fca0000400000 */
[----:B------:R0:W-:Y:S04]  /*1de90*/  @!P0 STL [R1+0x288], R54 ;  /* 0x0002883601008387 */ /* 0x0001e80000100800 */
[----:B0-----:R-:W2:Y:S01]  /*1dea0*/  LDL R54, [R1+0x1a0] ;  /* 0x0001a00001367983 */ /* 0x001ea20000100800 */
[----:B------:R-:W-:Y:S01]  /*1deb0*/  LOP3.LUT P6, RZ, R2, 0x1, RZ, 0xc0, !PT ;  /* 0x0000000102ff7812 */ /* 0x000fe200078cc0ff */
[----:B---3--:R-:W-:Y:S02]  /*1dec0*/  @!P0 FMUL R49, R49, 16777216 ;  /* 0x4b80000031318820 */ /* 0x008fe40000400000 */
[----:B----4-:R-:W-:-:S03]  /*1ded0*/  @!P0 FMUL R48, R48, 16777216 ;  /* 0x4b80000030308820 */ /* 0x010fc60000400000 */
[----:B------:R-:W-:Y:S01]  /*1dee0*/  @!P0 STL [R1+0x28c], R49 ;  /* 0x00028c3101008387 */ /* 0x000fe20000100800 */
[----:B------:R-:W-:-:S03]  /*1def0*/  @!P0 FMUL R47, R47, 16777216 ;  /* 0x4b8000002f2f8820 */ /* 0x000fc60000400000 */
[----:B------:R-:W-:Y:S04]  /*1df00*/  @!P0 STL [R1+0x390], R48 ;  /* 0x0003903001008387 */ /* 0x000fe80000100800 */
[----:B------:R-:W-:Y:S01]  /*1df10*/  @!P0 STL [R1+0x394], R47 ;  /* 0x0003942f01008387 */ /* 0x000fe20000100800 */
[----:B------:R-:W-:Y:S02]  /*1df20*/  @!P0 FMUL R46, R46, 16777216 ;  /* 0x4b8000002e2e8820 */ /* 0x000fe40000400000 */
[----:B------:R-:W-:Y:S02]  /*1df30*/  @!P0 FMUL R59, R59, 16777216 ;  /* 0x4b8000003b3b8820 */ /* 0x000fe40000400000 */
[----:B------:R-:W-:Y:S02]  /*1df40*/  @!P0 FMUL R4, R4, 16777216 ;  /* 0x4b80000004048820 */ /* 0x000fe40000400000 */
[----:B------:R-:W-:Y:S01]  /*1df50*/  @!P0 FMUL R5, R5, 16777216 ;  /* 0x4b80000005058820 */ /* 0x000fe20000400000 */
[----:B------:R0:W-:Y:S04]  /*1df60*/  @!P0 STL [R1+0x3a0], R59 ;  /* 0x0003a03b01008387 */ /* 0x0001e80000100800 */
[----:B------:R-:W-:Y:S01]  /*1df70*/  @!P0 STL [R1+0x398], R46 ;  /* 0x0003982e01008387 */ /* 0x000fe20000100800 */
[----:B------:R-:W-:-:S03]  /*1df80*/  @!P6 FMUL R6, R6, 16777216 ;  /* 0x4b8000000606e820 */ /* 0x000fc60000400000 */
[----:B0-----:R-:W3:Y:S01]  /*1df90*/  LDL R59, [R1+0x1a4] ;  /* 0x0001a400013b7983 */ /* 0x001ee20000100800 */
[----:B------:R-:W-:-:S03]  /*1dfa0*/  @!P6 FMUL R7, R7, 16777216 ;  /* 0x4b8000000707e820 */ /* 0x000fc60000400000 */
[----:B------:R-:W-:Y:S04]  /*1dfb0*/  @!P0 STL [R1+0x39c], R4 ;  /* 0x00039c0401008387 */ /* 0x000fe80000100800 */
[----:B------:R-:W-:Y:S04]  /*1dfc0*/  @!P0 STL [R1+0x3a4], R5 ;  /* 0x0003a40501008387 */ /* 0x000fe80000100800 */
[----:B------:R-:W-:Y:S01]  /*1dfd0*/  @!P6 STL [R1+0x174], R6 ;  /* 0x000174060100e387 */ /* 0x000fe20000100800 */
[----:B------:R-:W-:-:S05]  /*1dfe0*/  @!P6 FMUL R58, R58, 16777216 ;  /* 0x4b8000003a3ae820 */ /* 0x000fca0000400000 */
[----:B------:R0:W-:Y:S04]  /*1dff0*/  @!P6 STL [R1+0x17c], R58 ;  /* 0x00017c3a0100e387 */ /* 0x0001e80000100800 */
[----:B------:R-:W-:Y:S01]  /*1e000*/  @!P6 STL [R1+0x178], R7 ;  /* 0x000178070100e387 */ /* 0x000fe20000100800 */
[----:B------:R-:W-:Y:S02]  /*1e010*/  @!P6 FMUL R8, R8, 16777216 ;  /* 0x4b8000000808e820 */ /* 0x000fe40000400000 */
[----:B------:R-:W-:Y:S01]  /*1e020*/  @!P6 FMUL R9, R9, 16777216 ;  /* 0x4b8000000909e820 */ /* 0x000fe20000400000 */
[----:B------:R-:W4:Y:S01]  /*1e030*/  LDL R47, [R1+0x1ac] ;  /* 0x0001ac00012f7983 */ /* 0x000f220000100800 */
[----:B0-----:R-:W-:-:S03]  /*1e040*/  MOV R58, R57 ;  /* 0x00000039003a7202 */ /* 0x001fc60000000f00 */
[----:B------:R-:W4:Y:S01]  /*1e050*/  LDL R57, [R1+0x1a8] ;  /* 0x0001a80001397983 */ /* 0x000f220000100800 */
[----:B------:R-:W-:-:S03]  /*1e060*/  @!P6 FMUL R10, R10, 16777216 ;  /* 0x4b8000000a0ae820 */ /* 0x000fc60000400000 */
[----:B------:R-:W4:Y:S01]  /*1e070*/  LDL R46, [R1+0x228] ;  /* 0x00022800012e7983 */ /* 0x000f220000100800 */
[----:B------:R-:W-:-:S03]  /*1e080*/  @!P6 FMUL R11, R11, 16777216 ;  /* 0x4b8000000b0be820 */ /* 0x000fc60000400000 */
[----:B------:R-:W4:Y:S04]  /*1e090*/  LDL R4, [R1+0x314] ;  /* 0x0003140001047983 */ /* 0x000f280000100800 */
[----:B------:R-:W-:Y:S01]  /*1e0a0*/  @!P6 STL [R1+0x180], R8 ;  /* 0x000180080100e387 */ /* 0x000fe20000100800 */
[----:B------:R-:W-:-:S03]  /*1e0b0*/  @!P6 FMUL R12, R12, 16777216 ;  /* 0x4b8000000c0ce820 */ /* 0x000fc60000400000 */
[----:B------:R-:W-:Y:S01]  /*1e0c0*/  @!P6 STL [R1+0x184], R9 ;  /* 0x000184090100e387 */ /* 0x000fe20000100800 */
[----:B------:R-:W-:-:S03]  /*1e0d0*/  @!P6 FMUL R13, R13, 16777216 ;  /* 0x4b8000000d0de820 */ /* 0x000fc60000400000 */
[----:B------:R-:W-:Y:S01]  /*1e0e0*/  @!P6 STL [R1+0x188], R10 ;  /* 0x0001880a0100e387 */ /* 0x000fe20000100800 */
[----:B------:R-:W-:-:S03]  /*1e0f0*/  @!P6 FMUL R55, R55, 16777216 ;  /* 0x4b8000003737e820 */ /* 0x000fc60000400000 */
[----:B------:R-:W-:Y:S04]  /*1e100*/  @!P6 STL [R1+0x18c], R11 ;  /* 0x00018c0b0100e387 */ /* 0x000fe80000100800 */
[----:B------:R-:W-:Y:S04]  /*1e110*/  @!P6 STL [R1+0x190], R12 ;  /* 0x0001900c0100e387 */ /* 0x000fe80000100800 */
[----:B------:R0:W-:Y:S01]  /*1e120*/  @!P6 STL [R1+0x19c], R55 ;  /* 0x00019c370100e387 */ /* 0x0001e20000100800 */
[----:B------:R-:W-:-:S03]  /*1e130*/  @!P6 FMUL R60, R60, 16777216 ;  /* 0x4b8000003c3ce820 */ /* 0x000fc60000400000 */
[----:B------:R-:W-:Y:S04]  /*1e140*/  @!P6 STL [R1+0x194], R13 ;  /* 0x0001940d0100e387 */ /* 0x000fe80000100800 */
[----:B0-----:R-:W4:Y:S04]  /*1e150*/  LDL R55, [R1+0x134] ;  /* 0x0001340001377983 */ /* 0x001f280000100800 */
[----:B------:R-:W-:Y:S04]  /*1e160*/  @!P6 STL [R1+0x198], R60 ;  /* 0x0001983c0100e387 */ /* 0x000fe80000100800 */
[----:B------:R-:W4:Y:S04]  /*1e170*/  LDL R5, [R1+0x138] ;  /* 0x0001380001057983 */ /* 0x000f280000100800 */
[----:B------:R-:W4:Y:S04]  /*1e180*/  LDL R6, [R1+0x13c] ;  /* 0x00013c0001067983 */ /* 0x000f280000100800 */
[----:B------:R-:W4:Y:S01]  /*1e190*/  LDL R7, [R1+0x140] ;  /* 0x0001400001077983 */ /* 0x000f220000100800 */
[----:B--2---:R-:W-:-:S05]  /*1e1a0*/  @!P6 FMUL R54, R54, 16777216 ;  /* 0x4b8000003636e820 */ /* 0x004fca0000400000 */
[----:B------:R0:W-:Y:S04]  /*1e1b0*/  @!P6 STL [R1+0x1a0], R54 ;  /* 0x0001a0360100e387 */ /* 0x0001e80000100800 */
[----:B------:R-:W2:Y:S04]  /*1e1c0*/  LDL R8, [R1+0x144] ;  /* 0x0001440001087983 */ /* 0x000ea80000100800 */
[----:B------:R-:W2:Y:S04]  /*1e1d0*/  LDL R9, [R1+0x148] ;  /* 0x0001480001097983 */ /* 0x000ea80000100800 */
[----:B0-----:R-:W2:Y:S04]  /*1e1e0*/  LDL R54, [R1+0x14c] ;  /* 0x00014c0001367983 */ /* 0x001ea80000100800 */
[----:B------:R-:W2:Y:S04]  /*1e1f0*/  LDL R10, [R1+0x150] ;  /* 0x00015000010a7983 */ /* 0x000ea80000100800 */
[----:B------:R-:W2:Y:S04]  /*1e200*/  LDL R11, [R1+0x154] ;  /* 0x00015400010b7983 */ /* 0x000ea80000100800 */
[----:B------:R-:W2:Y:S01]  /*1e210*/  LDL R12, [R1+0x158] ;  /* 0x00015800010c7983 */ /* 0x000ea20000100800 */
[----:B------:R-:W-:Y:S01]  /*1e220*/  @!P0 FMUL R3, R3, 16777216 ;  /* 0x4b80000003038820 */ /* 0x000fe20000400000 */
[----:B------:R-:W-:Y:S01]  /*1e230*/  LOP3.LUT P0, RZ, R2, 0x4000000, RZ, 0xc0, !PT ;  /* 0x0400000002ff7812 */ /* 0x000fe2000780c0ff */
[----:B---3--:R-:W-:-:S05]  /*1e240*/  @!P6 FMUL R59, R59, 16777216 ;  /* 0x4b8000003b3be820 */ /* 0x008fca0000400000 */
[----:B------:R0:W-:Y:S04]  /*1e250*/  @!P6 STL [R1+0x1a4], R59 ;  /* 0x0001a43b0100e387 */ /* 0x0001e80000100800 */
[----:B------:R-:W3:Y:S04]  /*1e260*/  LDL R13, [R1+0x15c] ;  /* 0x00015c00010d7983 */ /* 0x000ee80000100800 */
[----:B------:R-:W3:Y:S04]  /*1e270*/  LDL R60, [R1+0x160] ;  /* 0x00016000013c7983 */ /* 0x000ee80000100800 */
[----:B0-----:R-:W3:Y:S01]  /*1e280*/  LDL R59, [R1+0x164] ;  /* 0x00016400013b7983 */ /* 0x001ee20000100800 */
[----:B----4-:R-:W-:-:S05]  /*1e290*/  @!P6 FMUL R57, R57, 16777216 ;  /* 0x4b8000003939e820 */ /* 0x010fca0000400000 */
[----:B------:R0:W-:Y:S02]  /*1e2a0*/  @!P6 STL [R1+0x1a8], R57 ;  /* 0x0001a8390100e387 */ /* 0x0001e40000100800 */
[----:B0-----:R-:W-:Y:S02]  /*1e2b0*/  IMAD.MOV.U32 R57, RZ, RZ, R56 ;  /* 0x000000ffff397224 */ /* 0x001fe400078e0038 */
[----:B------:R-:W4:Y:S01]  /*1e2c0*/  LDL R56, [R1+0x168] ;  /* 0x0001680001387983 */ /* 0x000f220000100800 */
[----:B------:R-:W-:Y:S02]  /*1e2d0*/  @!P6 FMUL R4, R4, 16777216 ;  /* 0x4b8000000404e820 */ /* 0x000fe40000400000 */
[----:B------:R-:W-:Y:S02]  /*1e2e0*/  @!P6 FMUL R47, R47, 16777216 ;  /* 0x4b8000002f2fe820 */ /* 0x000fe40000400000 */
[----:B------:R-:W-:Y:S01]  /*1e2f0*/  @!P6 FMUL R46, R46, 16777216 ;  /* 0x4b8000002e2ee820 */ /* 0x000fe20000400000 */
[----:B------:R-:W-:Y:S04]  /*1e300*/  @!P6 STL [R1+0x314], R4 ;  /* 0x000314040100e387 */ /* 0x000fe80000100800 */
[----:B------:R-:W-:Y:S04]  /*1e310*/  @!P6 STL [R1+0x1ac], R47 ;  /* 0x0001ac2f0100e387 */ /* 0x000fe80000100800 */
[----:B------:R-:W-:Y:S01]  /*1e320*/  @!P6 STL [R1+0x228], R46 ;  /* 0x0002282e0100e387 */ /* 0x000fe20000100800 */
[----:B------:R-:W-:-:S05]  /*1e330*/  @!P0 FMUL R55, R55, 16777216 ;  /* 0x4b80000037378820 */ /* 0x000fca0000400000 */
[----:B------:R0:W-:Y:S01]  /*1e340*/  @!P0 STL [R1+0x134], R55 ;  /* 0x0001343701008387 */ /* 0x0001e20000100800 */
[----:B------:R-:W-:Y:S02]  /*1e350*/  @!P0 FMUL R5, R5, 16777216 ;  /* 0x4b80000005058820 */ /* 0x000fe40000400000 */
[----:B------:R-:W-:Y:S01]  /*1e360*/  @!P0 FMUL R6, R6, 16777216 ;  /* 0x4b80000006068820 */ /* 0x000fe20000400000 */
[----:B0-----:R-:W4:Y:S01]  /*1e370*/  LDL R55, [R1+0x16c] ;  /* 0x00016c0001377983 */ /* 0x001f220000100800 */
[----:B------:R-:W-:-:S03]  /*1e380*/  @!P0 FMUL R7, R7, 16777216 ;  /* 0x4b80000007078820 */ /* 0x000fc60000400000 */
[----:B------:R-:W-:Y:S04]  /*1e390*/  @!P0 STL [R1+0x138], R5 ;  /* 0x0001380501008387 */ /* 0x000fe80000100800 */
[----:B------:R-:W-:Y:S04]  /*1e3a0*/  @!P0 STL [R1+0x13c], R6 ;  /* 0x00013c0601008387 */ /* 0x000fe80000100800 */
[----:B------:R-:W-:Y:S01]  /*1e3b0*/  @!P0 STL [R1+0x140], R7 ;  /* 0x0001400701008387 */ /* 0x000fe20000100800 */
[----:B--2---:R-:W-:Y:S02]  /*1e3c0*/  @!P0 FMUL R8, R8, 16777216 ;  /* 0x4b80000008088820 */ /* 0x004fe40000400000 */
[----:B------:R-:W-:-:S05]  /*1e3d0*/  @!P0 FMUL R54, R54, 16777216 ;  /* 0x4b80000036368820 */ /* 0x000fca0000400000 */
[----:B------:R0:W-:Y:S04]  /*1e3e0*/  @!P0 STL [R1+0x14c], R54 ;  /* 0x00014c3601008387 */ /* 0x0001e80000100800 */
[----:B------:R1:W-:Y:S04]  /*1e3f0*/  @!P0 STL [R1+0x144], R8 ;  /* 0x0001440801008387 */ /* 0x0003e80000100800 */
[----:B0-----:R-:W2:Y:S01]  /*1e400*/  LDL R54, [R1+0x170] ;  /* 0x0001700001367983 */ /* 0x001ea20000100800 */
[----:B------:R-:W-:Y:S02]  /*1e410*/  @!P0 FMUL R9, R9, 16777216 ;  /* 0x4b80000009098820 */ /* 0x000fe40000400000 */
[----:B------:R-:W-:-:S02]  /*1e420*/  @!P0 FMUL R10, R10, 16777216 ;  /* 0x4b8000000a0a8820 */ /* 0x000fc40000400000 */
[----:B------:R-:W-:Y:S02]  /*1e430*/  @!P0 FMUL R11, R11, 16777216 ;  /* 0x4b8000000b0b8820 */ /* 0x000fe40000400000 */
[----:B------:R-:W-:Y:S01]  /*1e440*/  @!P0 FMUL R12, R12, 16777216 ;  /* 0x4b8000000c0c8820 */ /* 0x000fe20000400000 */
[----:B------:R0:W-:Y:S04]  /*1e450*/  @!P0 STL [R1+0x148], R9 ;  /* 0x0001480901008387 */ /* 0x0001e80000100800 */
[----:B------:R0:W-:Y:S04]  /*1e460*/  @!P0 STL [R1+0x150], R10 ;  /* 0x0001500a01008387 */ /* 0x0001e80000100800 */
[----:B------:R0:W-:Y:S04]  /*1e470*/  @!P0 STL [R1+0x154], R11 ;  /* 0x0001540b01008387 */ /* 0x0001e80000100800 */
[----:B------:R0:W-:Y:S01]  /*1e480*/  @!P0 STL [R1+0x158], R12 ;  /* 0x0001580c01008387 */ /* 0x0001e20000100800 */
[----:B---3--:R-:W-:-:S02]  /*1e490*/  @!P0 FMUL R13, R13, 16777216 ;  /* 0x4b8000000d0d8820 */ /* 0x008fc40000400000 */
[----:B------:R-:W-:-:S03]  /*1e4a0*/  @!P0 FMUL R60, R60, 16777216 ;  /* 0x4b8000003c3c8820 */ /* 0x000fc60000400000 */
[----:B------:R3:W-:Y:S01]  /*1e4b0*/  @!P0 STL [R1+0x15c], R13 ;  /* 0x00015c0d01008387 */ /* 0x0007e20000100800 */
[----:B------:R-:W-:-:S03]  /*1e4c0*/  @!P0 FMUL R59, R59, 16777216 ;  /* 0x4b8000003b3b8820 */ /* 0x000fc60000400000 */
[----:B------:R0:W-:Y:S04]  /*1e4d0*/  @!P0 STL [R1+0x160], R60 ;  /* 0x0001603c01008387 */ /* 0x0001e80000100800 */
[----:B------:R-:W2:Y:S04]  /*1e4e0*/  LDL R51, [R1+0x31c] ;  /* 0x00031c0001337983 */ /* 0x000ea80000100800 */
[----:B------:R0:W-:Y:S04]  /*1e4f0*/  @!P0 STL [R1+0x164], R59 ;  /* 0x0001643b01008387 */ /* 0x0001e80000100800 */
[----:B------:R-:W2:Y:S04]  /*1e500*/  LDL R50, [R1+0x5c] ;  /* 0x00005c0001327983 */ /* 0x000ea80000100800 */
[----:B------:R-:W2:Y:S04]  /*1e510*/  LDL R49, [R1+0x60] ;  /* 0x0000600001317983 */ /* 0x000ea80000100800 */
[----:B------:R-:W2:Y:S01]  /*1e520*/  LDL R48, [R1+0x64] ;  /* 0x0000640001307983 */ /* 0x000ea20000100800 */
[----:B----4-:R-:W-:-:S05]  /*1e530*/  @!P0 FMUL R56, R56, 16777216 ;  /* 0x4b80000038388820 */ /* 0x010fca0000400000 */
[----:B------:R4:W-:Y:S04]  /*1e540*/  @!P0 STL [R1+0x168], R56 ;  /* 0x0001683801008387 */ /* 0x0009e80000100800 */
[----:B------:R-:W2:Y:S04]  /*1e550*/  LDL R47, [R1+0x68] ;  /* 0x00006800012f7983 */ /* 0x000ea80000100800 */
[----:B------:R-:W2:Y:S04]  /*1e560*/  LDL R46, [R1+0x6c] ;  /* 0x00006c00012e7983 */ /* 0x000ea80000100800 */
[----:B------:R-:W2:Y:S04]  /*1e570*/  LDL R4, [R1+0x70] ;  /* 0x0000700001047983 */ /* 0x000ea80000100800 */
[----:B------:R-:W2:Y:S04]  /*1e580*/  LDL R5, [R1+0x74] ;  /* 0x0000740001057983 */ /* 0x000ea80000100800 */
[----:B------:R-:W2:Y:S04]  /*1e590*/  LDL R6, [R1+0x78] ;  /* 0x0000780001067983 */ /* 0x000ea80000100800 */
[----:B------:R-:W2:Y:S04]  /*1e5a0*/  LDL R7, [R1+0x7c] ;  /* 0x00007c0001077983 */ /* 0x000ea80000100800 */
[----:B-1----:R-:W2:Y:S04]  /*1e5b0*/  LDL R8, [R1+0x88] ;  /* 0x0000880001087983 */ /* 0x002ea80000100800 */
[----:B------:R-:W2:Y:S01]  /*1e5c0*/  LDL R35, [R1+0x8c] ;  /* 0x00008c0001237983 */ /* 0x000ea20000100800 */
[----:B------:R-:W-:-:S03]  /*1e5d0*/  @!P0 FMUL R55, R55, 16777216 ;  /* 0x4b80000037378820 */ /* 0x000fc60000400000 */
[----:B0-----:R-:W2:Y:S04]  /*1e5e0*/  LDL R9, [R1+0x98] ;  /* 0x0000980001097983 */ /* 0x001ea80000100800 */
[----:B------:R-:W2:Y:S04]  /*1e5f0*/  LDL R10, [R1+0x9c] ;  /* 0x00009c00010a7983 */ /* 0x000ea80000100800 */
[----:B------:R-:W2:Y:S04]  /*1e600*/  LDL R11, [R1+0xa8] ;  /* 0x0000a800010b7983 */ /* 0x000ea80000100800 */
[----:B------:R0:W-:Y:S04]  /*1e610*/  @!P0 STL [R1+0x16c], R55 ;  /* 0x00016c3701008387 */ /* 0x0001e80000100800 */
[----:B------:R-:W2:Y:S04]  /*1e620*/  LDL R12, [R1+0xac] ;  /* 0x0000ac00010c7983 */ /* 0x000ea80000100800 */
[----:B---3--:R-:W3:Y:S01]  /*1e630*/  LDL R13, [R1+0x130] ;  /* 0x00013000010d7983 */ /* 0x008ee20000100800 */
[----:B------:R-:W-:-:S03]  /*1e640*/  MOV R44, R58 ;  /* 0x0000003a002c7202 */ /* 0x000fc60000000f00 */
[----:B------:R-:W3:Y:S01]  /*1e650*/  LDL R60, [R1+0x318] ;  /* 0x00031800013c7983 */ /* 0x000ee20000100800 */
[----:B------:R-:W-:-:S03]  /*1e660*/  IMAD.MOV.U32 R0, RZ, RZ, R57 ;  /* 0x000000ffff007224 */ /* 0x000fc600078e0039 */
[----:B------:R-:W3:Y:S04]  /*1e670*/  LDL R59, [R1+0x1c] ;  /* 0x00001c00013b7983 */ /* 0x000ee80000100800 */
[----:B------:R-:W3:Y:S04]  /*1e680*/  LDL R58, [R1+0x20] ;  /* 0x00002000013a7983 */ /* 0x000ee80000100800 */
[----:B------:R-:W3:Y:S01]  /*1e690*/  LDL R57, [R1+0x24] ;  /* 0x0000240001397983 */ /* 0x000ee20000100800 */
[----:B--2---:R-:W-:-:S05]  /*1e6a0*/  @!P0 FMUL R54, R54, 16777216 ;  /* 0x4b80000036368820 */ /* 0x004fca0000400000 */
[----:B------:R1:W-:Y:S04]  /*1e6b0*/  @!P0 STL [R1+0x170], R54 ;  /* 0x0001703601008387 */ /* 0x0003e80000100800 */
[----:B----4-:R-:W2:Y:S04]  /*1e6c0*/  LDL R56, [R1+0x28] ;  /* 0x0000280001387983 */ /* 0x010ea80000100800 */
[----:B0-----:R-:W4:Y:S04]  /*1e6d0*/  LDL R55, [R1+0x2c] ;  /* 0x00002c0001377983 */ /* 0x001f280000100800 */
[----:B-1----:R-:W4:Y:S01]  /*1e6e0*/  LDL R54, [R1+0x30] ;  /* 0x0000300001367983 */ /* 0x002f220000100800 */
[----:B------:R-:W-:Y:S01]  /*1e6f0*/  LOP3.LUT P1, RZ, R2, 0x8000000, RZ, 0xc0, !PT ;  /* 0x0800000002ff7812 */ /* 0x000fe2000782c0ff */
[----:B------:R-:W-:-:S05]  /*1e700*/  @!P0 FMUL R51, R51, 16777216 ;  /* 0x4b80000033338820 */ /* 0x000fca0000400000 */
[----:B------:R0:W-:Y:S07]  /*1e710*/  @!P0 STL [R1+0x31c], R51 ;  /* 0x00031c3301008387 */ /* 0x0001ee0000100800 */
[----:B------:R-:W-:Y:S02]  /*1e720*/  @!P1 FMUL R50, R50, 16777216 ;  /* 0x4b80000032329820 */ /* 0x000fe40000400000 */
[----:B------:R-:W-:Y:S01]  /*1e730*/  @!P1 FMUL R49, R49, 16777216 ;  /* 0x4b80000031319820 */ /* 0x000fe20000400000 */
[----:B0-----:R-:W4:Y:S01]  /*1e740*/  LDL.LU R51, [R1+0xc40] ;  /* 0x000c400001337983 */ /* 0x001f220000300800 */
[----:B------:R-:W-:-:S03]  /*1e750*/  @!P1 FMUL R48, R48, 16777216 ;  /* 0x4b80000030309820 */ /* 0x000fc60000400000 */
[----:B------:R0:W-:Y:S04]  /*1e760*/  @!P1 STL [R1+0x5c], R50 ;  /* 0x00005c3201009387 */ /* 0x0001e80000100800 */
[----:B0-----:R-:W4:Y:S04]  /*1e770*/  LDL.LU R50, [R1+0xc3c] ;  /* 0x000c3c0001327983 */ /* 0x001f280000300800 */
[----:B------:R0:W-:Y:S01]  /*1e780*/  @!P1 STL [R1+0x60], R49 ;  /* 0x0000603101009387 */ /* 0x0001e20000100800 */
[----:B------:R-:W-:-:S03]  /*1e790*/  @!P1 FMUL R47, R47, 16777216 ;  /* 0x4b8000002f2f9820 */ /* 0x000fc60000400000 */
[----:B0-----:R-:W4:Y:S01]  /*1e7a0*/  LDL.LU R49, [R1+0xc38] ;  /* 0x000c380001317983 */ /* 0x001f220000300800 */
[----:B------:R-:W-:-:S03]  /*1e7b0*/  @!P1 FMUL R46, R46, 16777216 ;  /* 0x4b8000002e2e9820 */ /* 0x000fc60000400000 */
[----:B------:R0:W-:Y:S01]  /*1e7c0*/  @!P1 STL [R1+0x64], R48 ;  /* 0x0000643001009387 */ /* 0x0001e20000100800 */
[----:B------:R-:W-:Y:S02]  /*1e7d0*/  @!P1 FMUL R4, R4, 16777216 ;  /* 0x4b80000004049820 */ /* 0x000fe40000400000 */
[----:B------:R-:W-:Y:S01]  /*1e7e0*/  @!P1 FMUL R5, R5, 16777216 ;  /* 0x4b80000005059820 */ /* 0x000fe20000400000 */
[----:B0-----:R-:W4:Y:S01]  /*1e7f0*/  LDL.LU R48, [R1+0xc34] ;  /* 0x000c340001307983 */ /* 0x001f220000300800 */
[----:B------:R-:W-:-:S03]  /*1e800*/  @!P1 FMUL R6, R6, 16777216 ;  /* 0x4b80000006069820 */ /* 0x000fc60000400000 */
[----:B------:R0:W-:Y:S01]  /*1e810*/  @!P1 STL [R1+0x68], R47 ;  /* 0x0000682f01009387 */ /* 0x0001e20000100800 */
[----:B------:R-:W-:Y:S02]  /*1e820*/  @!P1 FMUL R7, R7, 16777216 ;  /* 0x4b80000007079820 */ /* 0x000fe40000400000 */
[----:B------:R-:W-:Y:S01]  /*1e830*/  @!P1 FMUL R8, R8, 16777216 ;  /* 0x4b80000008089820 */ /* 0x000fe20000400000 */
[----:B0-----:R-:W4:Y:S04]  /*1e840*/  LDL.LU R47, [R1+0xc30] ;  /* 0x000c3000012f7983 */ /* 0x001f280000300800 */
[----:B------:R0:W-:Y:S01]  /*1e850*/  @!P1 STL [R1+0x6c], R46 ;  /* 0x00006c2e01009387 */ /* 0x0001e20000100800 */
[----:B------:R-:W-:-:S03]  /*1e860*/  @!P1 FMUL R35, R35, 16777216 ;  /* 0x4b80000023239820 */ /* 0x000fc60000400000 */
        /* <DEDUP_REMOVED lines=14> */
[----:B---3--:R-:W-:-:S03]  /*1e950*/  @!P1 FMUL R13, R13, 16777216 ;  /* 0x4b8000000d0d9820 */ /* 0x008fc60000400000 */
[----:B0-----:R-:W3:Y:S04]  /*1e960*/  LDL.LU R8, [R1+0xc18] ;  /* 0x000c180001087983 */ /* 0x001ee80000300800 */
[----:B------:R0:W-:Y:S01]  /*1e970*/  @!P1 STL [R1+0x8c], R35 ;  /* 0x00008c2301009387 */ /* 0x0001e20000100800 */
[----:B------:R-:W-:-:S03]  /*1e980*/  @!P1 FMUL R60, R60, 16777216 ;  /* 0x4b8000003c3c9820 */ /* 0x000fc60000400000 */
        /* <DEDUP_REMOVED lines=10> */
[----:B------:R0:W-:Y:S04]  /*1ea30*/  @!P1 STL [R1+0xac], R12 ;  /* 0x0000ac0c01009387 */ /* 0x0001e80000100800 */
[----:B0-----:R-:W3:Y:S04]  /*1ea40*/  LDL.LU R12, [R1+0xc08] ;  /* 0x000c0800010c7983 */ /* 0x001ee80000300800 */
[----:B------:R0:W-:Y:S04]  /*1ea50*/  @!P1 STL [R1+0x130], R13 ;  /* 0x0001300d01009387 */ /* 0x0001e80000100800 */
[----:B0-----:R-:W3:Y:S04]  /*1ea60*/  LDL.LU R13, [R1+0xc04] ;  /* 0x000c0400010d7983 */ /* 0x001ee80000300800 */
[----:B------:R0:W-:Y:S01]  /*1ea70*/  @!P1 STL [R1+0x318], R60 ;  /* 0x0003183c01009387 */ /* 0x0001e20000100800 */
[----:B------:R-:W-:-:S03]  /*1ea80*/  @!P2 FMUL R53, R53, 16777216 ;  /* 0x4b8000003535a820 */ /* 0x000fc60000400000 */
[----:B0-----:R-:W3:Y:S01]  /*1ea90*/  LDL.LU R60, [R1+0xc00] ;  /* 0x000c0000013c7983 */ /* 0x001ee20000300800 */
[----:B--2---:R-:W-:-:S03]  /*1eaa0*/  @!P2 FMUL R56, R56, 16777216 ;  /* 0x4b8000003838a820 */ /* 0x004fc60000400000 */
[----:B------:R0:W-:Y:S01]  /*1eab0*/  @!P2 STL [R1+0x1c], R59 ;  /* 0x00001c3b0100a387 */ /* 0x0001e20000100800 */
[----:B----4-:R-:W-:Y:S02]  /*1eac0*/  @!P2 FMUL R55, R55, 16777216 ;  /* 0x4b8000003737a820 */ /* 0x010fe40000400000 */
[----:B------:R-:W-:Y:S01]  /*1ead0*/  @!P2 FMUL R54, R54, 16777216 ;  /* 0x4b8000003636a820 */ /* 0x000fe20000400000 */
[----:B0-----:R-:W2:Y:S04]  /*1eae0*/  LDL.LU R59, [R1+0xbfc] ;  /* 0x000bfc00013b7983 */ /* 0x001ea80000300800 */
[----:B------:R0:W-:Y:S01]  /*1eaf0*/  @!P2 STL [R1+0x20], R58 ;  /* 0x0000203a0100a387 */ /* 0x0001e20000100800 */
[----:B------:R-:W-:-:S03]  /*1eb00*/  @!P2 FMUL R44, R44, 16777216 ;  /* 0x4b8000002c2ca820 */ /* 0x000fc60000400000 */
[----:B0-----:R-:W4:Y:S04]  /*1eb10*/  LDL.LU R58, [R1+0xbf8] ;  /* 0x000bf800013a7983 */ /* 0x001f280000300800 */
[----:B------:R0:W-:Y:S01]  /*1eb20*/  @!P2 STL [R1+0x24], R57 ;  /* 0x000024390100a387 */ /* 0x0001e20000100800 */
[----:B------:R-:W-:-:S03]  /*1eb30*/  @!P2 FMUL R52, R52, 16777216 ;  /* 0x4b8000003434a820 */ /* 0x000fc60000400000 */
[----:B0-----:R-:W4:Y:S04]  /*1eb40*/  LDL.LU R57, [R1+0xbf4] ;  /* 0x000bf40001397983 */ /* 0x001f280000300800 */
[----:B------:R0:W-:Y:S04]  /*1eb50*/  @!P2 STL [R1+0x28], R56 ;  /* 0x000028380100a387 */ /* 0x0001e80000100800 */
        /* <DEDUP_REMOVED lines=10> */
[----:B0-----:R-:W4:Y:S01]  /*1ec00*/  LDL.LU R52, [R1+0xbe0] ;  /* 0x000be00001347983 */ /* 0x001f220000300800 */
[----:B------:R-:W-:-:S02]  /*1ec10*/  @!P2 FMUL R0, R0, 16777216 ;  /* 0x4b8000000000a820 */ /* 0x000fc40000400000 */
[----:B------:R-:W-:Y:S02]  /*1ec20*/  @!P2 FMUL R61, R61, 16777216 ;  /* 0x4b8000003d3da820 */ /* 0x000fe40000400000 */
[----:B------:R-:W-:Y:S01]  /*1ec30*/  @!P2 FMUL R30, R30, 16777216 ;  /* 0x4b8000001e1ea820 */ /* 0x000fe20000400000 */
[----:B------:R0:W-:Y:S01]  /*1ec40*/  @!P2 STL [R1+0x40], R0 ;  /* 0x000040000100a387 */ /* 0x0001e20000100800 */
[----:B------:R-:W-:Y:S02]  /*1ec50*/  @!P2 FMUL R31, R31, 16777216 ;  /* 0x4b8000001f1fa820 */ /* 0x000fe40000400000 */
[----:B------:R-:W-:Y:S02]  /*1ec60*/  @!P2 FMUL R32, R32, 16777216 ;  /* 0x4b8000002020a820 */ /* 0x000fe40000400000 */
[----:B------:R-:W-:Y:S01]  /*1ec70*/  @!P2 FMUL R33, R33, 16777216 ;  /* 0x4b8000002121a820 */ /* 0x000fe20000400000 */
[----:B0-----:R-:W4:Y:S04]  /*1ec80*/  LDL.LU R0, [R1+0x548] ;  /* 0x0005480001007983 */ /* 0x001f280000300800 */
[----:B------:R0:W-:Y:S01]  /*1ec90*/  STL [R1+0xb88], R61 ;  /* 0x000b883d01007387 */ /* 0x0001e20000100800 */
[----:B------:R-:W-:-:S03]  /*1eca0*/  @!P2 FMUL R34, R34, 16777216 ;  /* 0x4b8000002222a820 */ /* 0x000fc60000400000 */
[----:B0-----:R-:W4:Y:S04]  /*1ecb0*/  LDL.LU R61, [R1+0x52c] ;  /* 0x00052c00013d7983 */ /* 0x001f280000300800 */
[----:B------:R0:W-:Y:S04]  /*1ecc0*/  STL [R1+0xb8c], R30 ;  /* 0x000b8c1e01007387 */ /* 0x0001e80000100800 */
        /* <DEDUP_REMOVED lines=8> */
[----:B0-----:R-:W4:Y:S01]  /*1ed50*/  LDL.LU R34, [R1+0x54c] ;  /* 0x00054c0001227983 */ /* 0x001f220000300800 */
[----:B---3--:R-:W-:Y:S01]  /*1ed60*/  @!P2 FMUL R35, R35, 16777216 ;  /* 0x4b8000002323a820 */ /* 0x008fe20000400000 */
[----:B------:R-:W-:-:S04]  /*1ed70*/  LOP3.LUT P6, RZ, R2, 0x400, RZ, 0xc0, !PT ;  /* 0x0000040002ff7812 */ /* 0x000fc800078cc0ff */
[----:B------:R0:W-:Y:S01]  /*1ed80*/  STL [R1+0xbcc], R35 ;  /* 0x000bcc2301007387 */ /* 0x0001e20000100800 */
[----:B------:R-:W-:-:S03]  /*1ed90*/  LOP3.LUT R2, R2, 0xfeffffff, RZ, 0xc0, !PT ;  /* 0xfeffffff02027812 */ /* 0x000fc600078ec0ff */
[----:B0-----:R-:W3:Y:S05]  /*1eda0*/  LDL.LU R35, [R1+0x540] ;  /* 0x0005400001237983 */ /* 0x001eea0000300800 */
[----:B------:R-:W-:Y:S01]  /*1edb0*/  @P6 LOP3.LUT R2, R2, 0x1000000, RZ, 0xfc, !PT ;  /* 0x0100000002026812 */ /* 0x000fe200078efcff */
[----:B------:R-:W-:-:S03]  /*1edc0*/  @!P3 FMUL R37, R37, 16777216 ;  /* 0x4b8000002525b820 */ /* 0x000fc60000400000 */
[----:B------:R-:W-:Y:S01]  /*1edd0*/  LOP3.LUT P6, RZ, R2, 0x200, RZ, 0xc0, !PT ;  /* 0x0000020002ff7812 */ /* 0x000fe200078cc0ff */
[----:B------:R-:W-:Y:S02]  /*1ede0*/  @!P3 FMUL R38, R38, 16777216 ;  /* 0x4b8000002626b820 */ /* 0x000fe40000400000 */
[----:B------:R-:W-:Y:S01]  /*1edf0*/  @!P3 FMUL R39, R39, 16777216 ;  /* 0x4b8000002727b820 */ /* 0x000fe20000400000 */
[----:B------:R-:W-:-:S09]  /*1ee00*/  LOP3.LUT R2, R2, 0xfdffffff, RZ, 0xc0, !PT ;  /* 0xfdffffff02027812 */ /* 0x000fd200078ec0ff */
[----:B------:R-:W-:-:S04]  /*1ee10*/  @P6 LOP3.LUT R2, R2, 0x2000000, RZ, 0xfc, !PT ;  /* 0x0200000002026812 */ /* 0x000fc800078efcff */
[----:B------:R-:W-:Y:S01]  /*1ee20*/  LOP3.LUT P6, RZ, R2, 0x100, RZ, 0xc0, !PT ;  /* 0x0000010002ff7812 */ /* 0x000fe200078cc0ff */
[----:B------:R-:W-:Y:S02]  /*1ee30*/  @!P3 FMUL R60, R60, 16777216 ;  /* 0x4b8000003c3cb820 */ /* 0x000fe40000400000 */
[----:B--2---:R-:W-:Y:S02]  /*1ee40*/  @!P3 FMUL R59, R59, 16777216 ;  /* 0x4b8000003b3bb820 */ /* 0x004fe40000400000 */
[----:B----4-:R-:W-:Y:S02]  /*1ee50*/  @!P3 FMUL R58, R58, 16777216 ;  /* 0x4b8000003a3ab820 */ /* 0x010fe40000400000 */
[----:B------:R-:W-:Y:S02]  /*1ee60*/  @!P3 FMUL R57, R57, 16777216 ;  /* 0x4b8000003939b820 */ /* 0x000fe40000400000 */
[----:B------:R-:W-:Y:S02]  /*1ee70*/  @!P3 FMUL R56, R56, 16777216 ;  /* 0x4b8000003838b820 */ /* 0x000fe40000400000 */
[----:B------:R-:W-:-:S02]  /*1ee80*/  @!P3 FMUL R55, R55, 16777216 ;  /* 0x4b8000003737b820 */ /* 0x000fc40000400000 */
[----:B------:R-:W-:Y:S02]  /*1ee90*/  @!P3 FMUL R54, R54, 16777216 ;  /* 0x4b8000003636b820 */ /* 0x000fe40000400000 */
[----:B------:R-:W-:Y:S02]  /*1eea0*/  @!P3 FMUL R53, R53, 16777216 ;  /* 0x4b8000003535b820 */ /* 0x000fe40000400000 */
[----:B------:R-:W-:-:S05]  /*1eeb0*/  @!P3 FMUL R52, R52, 16777216 ;  /* 0x4b8000003434b820 */ /* 0x000fca0000400000 */
[----:B------:R0:W-:Y:S04]  /*1eec0*/  STL [R1+0xba0], R52 ;  /* 0x000ba03401007387 */ /* 0x0001e80000100800 */
[----:B0-----:R-:W2:Y:S04]  /*1eed0*/  LDL.LU R52, [R1+0x544] ;  /* 0x0005440001347983 */ /* 0x001ea80000300800 */
        /* <DEDUP_REMOVED lines=10> */
[----:B------:R-:W-:Y:S04]  /*1ef80*/  STL [R1+0xbd0], R39 ;  /* 0x000bd02701007387 */ /* 0x000fe80000100800 */
[----:B0-----:R-:W4:Y:S04]  /*1ef90*/  LDL.LU R37, [R1+0x294] ;  /* 0x0002940001257983 */ /* 0x001f280000300800 */
[----:B------:R-:W4:Y:S01]  /*1efa0*/  LDL.LU R57, [R1+0x298] ;  /* 0x0002980001397983 */ /* 0x000f220000300800 */
[----:B------:R-:W-:-:S05]  /*1efb0*/  FSEL R34, R34, -INF , P6 ;  /* 0xff80000022227808 */ /* 0x000fca0003000000 */
[----:B------:R0:W-:Y:S01]  /*1efc0*/  STL [R1+0x54c], R34 ;  /* 0x00054c2201007387 */ /* 0x0001e20000100800 */
[----:B------:R-:W-:-:S03]  /*1efd0*/  LOP3.LUT P6, RZ, R2, 0x2000000, RZ, 0xc0, !PT ;  /* 0x0200000002ff7812 */ /* 0x000fc600078cc0ff */
[----:B------:R-:W4:Y:S01]  /*1efe0*/  LDL.LU R53, [R1+0x4d8] ;  /* 0x0004d80001357983 */ /* 0x000f220000300800 */
[----:B-1----:R-:W-:-:S03]  /*1eff0*/  FSEL R38, R0, -INF , P6 ;  /* 0xff80000000267808 */ /* 0x002fc60003000000 */
[----:B0-----:R-:W4:Y:S04]  /*1f000*/  LDL.LU R34, [R1+0x4dc] ;  /* 0x0004dc0001227983 */ /* 0x001f280000300800 */
[----:B------:R-:W4:Y:S01]  /*1f010*/  LDL.LU R0, [R1+0x4f4] ;  /* 0x0004f40001007983 */ /* 0x000f220000300800 */
[----:B------:R-:W-:-:S03]  /*1f020*/  LOP3.LUT P6, RZ, R2, 0x1000000, RZ, 0xc0, !PT ;  /* 0x0100000002ff7812 */ /* 0x000fc600078cc0ff */
[----:B------:R-:W4:Y:S01]  /*1f030*/  LDL.LU R56, [R1+0x4f8] ;  /* 0x0004f80001387983 */ /* 0x000f220000300800 */
[----:B------:R-:W-:-:S03]  /*1f040*/  @!P5 FMUL R29, R29, 16777216 ;  /* 0x4b8000001d1dd820 */ /* 0x000fc60000400000 */
[----:B------:R2:W-:Y:S01]  /*1f050*/  STL [R1+0x548], R38 ;  /* 0x0005482601007387 */ /* 0x0005e20000100800 */
[----:B------:R-:W-:Y:S02]  /*1f060*/  @!P5 FMUL R28, R28, 16777216 ;  /* 0x4b8000001c1cd820 */ /* 0x000fe40000400000 */
[----:B------:R-:W-:Y:S02]  /*1f070*/  @!P5 FMUL R27, R27, 16777216 ;  /* 0x4b8000001b1bd820 */ /* 0x000fe40000400000 */
[----:B------:R-:W-:Y:S02]  /*1f080*/  @!P5 FMUL R26, R26, 16777216 ;  /* 0x4b8000001a1ad820 */ /* 0x000fe40000400000 */
[----:B------:R-:W-:Y:S02]  /*1f090*/  @!P5 FMUL R25, R25, 16777216 ;  /* 0x4b8000001919d820 */ /* 0x000fe40000400000 */
[----:B------:R-:W-:Y:S02]  /*1f0a0*/  @!P5 FMUL R24, R24, 16777216 ;  /* 0x4b8000001818d820 */ /* 0x000fe40000400000 */
[----:B------:R-:W-:-:S02]  /*1f0b0*/  @!P5 FMUL R23, R23, 16777216 ;  /* 0x4b8000001717d820 */ /* 0x000fc40000400000 */
        /* <DEDUP_REMOVED lines=9> */
[----:B------:R-:W-:Y:S01]  /*1f150*/  @!P5 FMUL R45, R45, 16777216 ;  /* 0x4b8000002d2dd820 */ /* 0x000fe20000400000 */
[----:B------:R-:W-:Y:S01]  /*1f160*/  LOP3.LUT P5, RZ, R2, 0x800, RZ, 0xc0, !PT ;  /* 0x0000080002ff7812 */ /* 0x000fe200078ac0ff */
        /* <DEDUP_REMOVED lines=16> */
[----:B------:R-:W-:Y:S01]  /*1f270*/  @!P4 FMUL R36, R36, 16777216 ;  /* 0x4b8000002424c820 */ /* 0x000fe20000400000 */
[----:B------:R-:W-:Y:S01]  /*1f280*/  LOP3.LUT P4, RZ, R2, 0x1000, RZ, 0xc0, !PT ;  /* 0x0000100002ff7812 */ /* 0x000fe2000788c0ff */
[----:B------:R-:W-:Y:S02]  /*1f290*/  @!P3 FMUL R40, R40, 16777216 ;  /* 0x4b8000002828b820 */ /* 0x000fe40000400000 */
[----:B------:R-:W-:Y:S01]  /*1f2a0*/  @!P3 FMUL R41, R41, 16777216 ;  /* 0x4b8000002929b820 */ /* 0x000fe20000400000 */
[----:B------:R-:W-:Y:S01]  /*1f2b0*/  FSEL R33, R33, -INF , P4 ;  /* 0xff80000021217808 */ /* 0x000fe20002000000 */
[----:B------:R-:W-:-:S02]  /*1f2c0*/  @!P3 FMUL R42, R42, 16777216 ;  /* 0x4b8000002a2ab820 */ /* 0x000fc40000400000 */
[----:B------:R-:W-:Y:S02]  /*1f2d0*/  @!P3 FMUL R43, R43, 16777216 ;  /* 0x4b8000002b2bb820 */ /* 0x000fe40000400000 */
[----:B------:R-:W-:Y:S01]  /*1f2e0*/  @!P3 FMUL R44, R44, 16777216 ;  /* 0x4b8000002c2cb820 */ /* 0x000fe20000400000 */
[----:B------:R-:W-:-:S04]  /*1f2f0*/  LOP3.LUT P3, RZ, R2, 0x8000, RZ, 0xc0, !PT ;  /* 0x0000800002ff7812 */ /* 0x000fc8000786c0ff */
[----:B------:R-:W-:Y:S02]  /*1f300*/  FSEL R32, R32, -INF , P3 ;  /* 0xff80000020207808 */ /* 0x000fe40001800000 */
[C---:B------:R-:W-:Y:S02]  /*1f310*/  LOP3.LUT P2, RZ, R2.reuse, 0x400000, RZ, 0xc0, !PT ;  /* 0x0040000002ff7812 */ /* 0x040fe4000784c0ff */
[C---:B------:R-:W-:Y:S02]  /*1f320*/  LOP3.LUT P1, RZ, R2.reuse, 0x200000, RZ, 0xc0, !PT ;  /* 0x0020000002ff7812 */ /* 0x040fe4000782c0ff */
[----:B------:R-:W-:Y:S02]  /*1f330*/  LOP3.LUT P0, RZ, R2, 0x100000, RZ, 0xc0, !PT ;  /* 0x0010000002ff7812 */ /* 0x000fe4000780c0ff */
[----:B------:R-:W-:Y:S02]  /*1f340*/  FSEL R39, R30, -INF , P1 ;  /* 0xff8000001e277808 */ /* 0x000fe40000800000 */
[----:B------:R-:W-:-:S02]  /*1f350*/  LOP3.LUT P1, RZ, R2, 0x80000, RZ, 0xc0, !PT ;  /* 0x0008000002ff7812 */ /* 0x000fc4000782c0ff */
[----:B--2---:R-:W-:Y:S02]  /*1f360*/  FSEL R38, R52, -INF , P6 ;  /* 0xff80000034267808 */ /* 0x004fe40003000000 */
[----:B------:R-:W2:Y:S04]  /*1f370*/  LDL.LU R52, [R1+0x4fc] ;  /* 0x0004fc0001347983 */ /* 0x000ea80000300800 */
[----:B------:R3:W-:Y:S02]  /*1f380*/  STL [R1+0x544], R38 ;  /* 0x0005442601007387 */ /* 0x0007e40000100800 */
[----:B---3--:R-:W-:Y:S02]  /*1f390*/  FSEL R38, R35, -INF , P5 ;  /* 0xff80000023267808 */ /* 0x008fe40002800000 */
[----:B------:R-:W3:Y:S04]  /*1f3a0*/  LDL.LU R35, [R1+0x500] ;  /* 0x0005000001237983 */ /* 0x000ee80000300800 */
[----:B------:R0:W-:Y:S04]  /*1f3b0*/  STL [R1+0x540], R38 ;  /* 0x0005402601007387 */ /* 0x0001e80000100800 */
[----:B------:R-:W3:Y:S04]  /*1f3c0*/  LDL.LU R60, [R1+0x504] ;  /* 0x00050400013c7983 */ /* 0x000ee80000300800 */
[----:B------:R1:W-:Y:S01]  /*1f3d0*/  STL [R1+0x53c], R33 ;  /* 0x00053c2101007387 */ /* 0x0003e20000100800 */
[----:B0-----:R-:W-:-:S03]  /*1f3e0*/  FSEL R38, R31, -INF , P2 ;  /* 0xff8000001f267808 */ /* 0x001fc60001000000 */
[----:B-1----:R-:W3:Y:S04]  /*1f3f0*/  LDL.LU R33, [R1+0x508] ;  /* 0x0005080001217983 */ /* 0x002ee80000300800 */
[----:B------:R0:W-:Y:S04]  /*1f400*/  STL [R1+0x538], R32 ;  /* 0x0005382001007387 */ /* 0x0001e80000100800 */
[----:B0-----:R-:W3:Y:S04]  /*1f410*/  LDL.LU R32, [R1+0x50c] ;  /* 0x00050c0001207983 */ /* 0x001ee80000300800 */
[----:B------:R-:W3:Y:S01]  /*1f420*/  LDL.LU R31, [R1+0x510] ;  /* 0x00051000011f7983 */ /* 0x000ee20000300800 */
[----:B----4-:R-:W0:Y:S03]  /*1f430*/  MUFU.RCP R37, R37 ;  /* 0x0000002500257308 */ /* 0x010e260000001000 */
[----:B------:R1:W-:Y:S04]  /*1f440*/  STL [R1+0x534], R38 ;  /* 0x0005342601007387 */ /* 0x0003e80000100800 */
[----:B------:R-:W4:Y:S01]  /*1f450*/  LDL.LU R30, [R1+0x514] ;  /* 0x00051400011e7983 */ /* 0x000f220000300800 */
[----:B-1----:R-:W-:-:S03]  /*1f460*/  FSEL R38, R61, -INF , P0 ;  /* 0xff8000003d267808 */ /* 0x002fc60000000000 */
[----:B------:R0:W-:Y:S04]  /*1f470*/  STL [R1+0x530], R39 ;  /* 0x0005302701007387 */ /* 0x0001e80000100800 */
[----:B------:R-:W4:Y:S04]  /*1f480*/  LDL.LU R61, [R1+0x518] ;  /* 0x00051800013d7983 */ /* 0x000f280000300800 */
[----:B------:R-:W-:Y:S04]  /*1f490*/  STL [R1+0x52c], R38 ;  /* 0x00052c2601007387 */ /* 0x000fe80000100800 */
[----:B------:R-:W4:Y:S04]  /*1f4a0*/  LDL.LU R59, [R1+0x51c] ;  /* 0x00051c00013b7983 */ /* 0x000f280000300800 */
[----:B------:R-:W4:Y:S04]  /*1f4b0*/  LDL.LU R58, [R1+0x520] ;  /* 0x00052000013a7983 */ /* 0x000f280000300800 */
[----:B------:R-:W4:Y:S01]  /*1f4c0*/  LDL.LU R55, [R1+0x524] ;  /* 0x0005240001377983 */ /* 0x000f220000300800 */
[----:B0-----:R-:W-:-:S03]  /*1f4d0*/  FMUL R39, R37, R53 ;  /* 0x0000003525277220 */ /* 0x001fc60000400000 */
[----:B------:R-:W4:Y:S01]  /*1f4e0*/  LDL.LU R54, [R1+0x528] ;  /* 0x0005280001367983 */ /* 0x000f220000300800 */
[----:B------:R-:W-:-:S03]  /*1f4f0*/  LOP3.LUT P6, RZ, R2, 0x800000, RZ, 0xc0, !PT ;  /* 0x0080000002ff7812 */ /* 0x000fc600078cc0ff */
[----:B------:R0:W-:Y:S04]  /*1f500*/  STL [R1+0x964], R2 ;  /* 0x0009640201007387 */ /* 0x0001e80000100800 */
[----:B------:R-:W4:Y:S04]  /*1f510*/  LDL.LU R53, [R1+0x29c] ;  /* 0x00029c0001357983 */ /* 0x000f280000300800 */
[----:B------:R1:W-:Y:S01]  /*1f520*/  STL [R1+0x4d4], R39 ;  /* 0x0004d42701007387 */ /* 0x0003e20000100800 */
[----:B0-----:R-:W-:-:S03]  /*1f530*/  FMUL R2, R37, R34 ;  /* 0x0000002225027220 */ /* 0x001fc60000400000 */
[----:B------:R-:W4:Y:S04]  /*1f540*/  LDL.LU R34, [R1+0x468] ;  /* 0x0004680001227983 */ /* 0x000f280000300800 */
[----:B------:R0:W-:Y:S01]  /*1f550*/  STL [R1+0x4b0], R2 ;  /* 0x0004b00201007387 */ /* 0x0001e20000100800 */
[----:B-1----:R-:W-:-:S03]  /*1f560*/  FMUL R39, R37, R0 ;  /* 0x0000000025277220 */ /* 0x002fc60000400000 */
[----:B------:R-:W4:Y:S01]  /*1f570*/  LDL.LU R0, [R1+0x46c] ;  /* 0x00046c0001007983 */ /* 0x000f220000300800 */
[----:B0-----:R-:W-:-:S03]  /*1f580*/  FMUL R2, R37, R56 ;  /* 0x0000003825027220 */ /* 0x001fc60000400000 */
[----:B------:R-:W-:Y:S01]  /*1f590*/  STL [R1+0x4d0], R39 ;  /* 0x0004d02701007387 */ /* 0x000fe20000100800 */
[----:B------:R0:W1:Y:S03]  /*1f5a0*/  MUFU.RCP R38, R57 ;  /* 0x0000003900267308 */ /* 0x0000660000001000 */
[----:B------:R2:W-:Y:S04]  /*1f5b0*/  STL [R1+0xaa8], R2 ;  /* 0x000aa80201007387 */ /* 0x0005e80000100800 */
[----:B0-----:R-:W4:Y:S01]  /*1f5c0*/  LDL.LU R57, [R1+0x470] ;  /* 0x0004700001397983 */ /* 0x001f220000300800 */
[----:B--2---:R-:W-:-:S03]  /*1f5d0*/  FMUL R2, R37, R52 ;  /* 0x0000003425027220 */ /* 0x004fc60000400000 */
[----:B------:R-:W2:Y:S04]  /*1f5e0*/  LDL.LU R52, [R1+0x478] ;  /* 0x0004780001347983 */ /* 0x000ea80000300800 */
[----:B------:R3:W-:Y:S04]  /*1f5f0*/  STL [R1+0x4c4], R2 ;  /* 0x0004c40201007387 */ /* 0x0007e80000100800 */
[----:B------:R-:W2:Y:S01]  /*1f600*/  LDL.LU R56, [R1+0x47c] ;  /* 0x00047c0001387983 */ /* 0x000ea20000300800 */
[----:B---3--:R-:W-:-:S03]  /*1f610*/  FMUL R2, R37, R35 ;  /* 0x0000002325027220 */ /* 0x008fc60000400000 */
[----:B------:R-:W3:Y:S04]  /*1f620*/  LDL.LU R35, [R1+0x480] ;  /* 0x0004800001237983 */ /* 0x000ee80000300800 */
[----:B------:R0:W-:Y:S01]  /*1f630*/  STL [R1+0x484], R2 ;  /* 0x0004840201007387 */ /* 0x0001e20000100800 */
[C---:B------:R-:W-:Y:S02]  /*1f640*/  FMUL R39, R37.reuse, R60 ;  /* 0x0000003c25277220 */ /* 0x040fe40000400000 */
[C---:B0-----:R-:W-:Y:S02]  /*1f650*/  FMUL R2, R37.reuse, R33 ;  /* 0x0000002125027220 */ /* 0x041fe40000400000 */
[----:B------:R-:W3:Y:S04]  /*1f660*/  LDL.LU R33, [R1+0x488] ;  /* 0x0004880001217983 */ /* 0x000ee80000300800 */
[----:B------:R0:W-:Y:S04]  /*1f670*/  STL [R1+0x4c0], R39 ;  /* 0x0004c02701007387 */ /* 0x0001e80000100800 */
[----:B------:R1:W-:Y:S01]  /*1f680*/  STL [R1+0x474], R2 ;  /* 0x0004740201007387 */ /* 0x0003e20000100800 */
[----:B0-----:R-:W-:-:S03]  /*1f690*/  FMUL R39, R37, R32 ;  /* 0x0000002025277220 */ /* 0x001fc60000400000 */
[----:B------:R-:W3:Y:S01]  /*1f6a0*/  LDL.LU R32, [R1+0x48c] ;  /* 0x00048c0001207983 */ /* 0x000ee20000300800 */
[----:B-1----:R-:W-:-:S03]  /*1f6b0*/  FMUL R2, R37, R31 ;  /* 0x0000001f25027220 */ /* 0x002fc60000400000 */
[----:B------:R-:W-:Y:S04]  /*1f6c0*/  STL [R1+0x4b4], R39 ;  /* 0x0004b42701007387 */ /* 0x000fe80000100800 */
[----:B------:R-:W3:Y:S04]  /*1f6d0*/  LDL.LU R31, [R1+0x498] ;  /* 0x00049800011f7983 */ /* 0x000ee80000300800 */
[----:B------:R4:W-:Y:S02]  /*1f6e0*/  STL [R1+0x388], R2 ;  /* 0x0003880201007387 */ /* 0x0009e40000100800 */
[----:B----4-:R-:W-:-:S02]  /*1f6f0*/  FMUL R2, R37, R30 ;  /* 0x0000001e25027220 */ /* 0x010fc40000400000 */
[----:B------:R-:W4:Y:S01]  /*1f700*/  LDL.LU R30, [R1+0x49c] ;  /* 0x00049c00011e7983 */ /* 0x000f220000300800 */
[----:B------:R-:W-:-:S03]  /*1f710*/  FMUL R39, R37, R61 ;  /* 0x0000003d25277220 */ /* 0x000fc60000400000 */
[----:B------:R0:W-:Y:S01]  /*1f720*/  STL [R1+0x4a4], R2 ;  /* 0x0004a40201007387 */ /* 0x0001e20000100800 */
[----:B------:R-:W-:-:S03]  /*1f730*/  FMUL R58, R37, R58 ;  /* 0x0000003a253a7220 */ /* 0x000fc60000400000 */
[----:B------:R-:W4:Y:S01]  /*1f740*/  LDL.LU R61, [R1+0x4a8] ;  /* 0x0004a800013d7983 */ /* 0x000f220000300800 */
[----:B0-----:R-:W-:-:S03]  /*1f750*/  FMUL R2, R37, R59 ;  /* 0x0000003b25027220 */ /* 0x001fc60000400000 */
[----:B------:R0:W-:Y:S04]  /*1f760*/  STL [R1+0x380], R39 ;  /* 0x0003802701007387 */ /* 0x0001e80000100800 */
[----:B------:R1:W-:Y:S01]  /*1f770*/  STL [R1+0x494], R2 ;  /* 0x0004940201007387 */ /* 0x0003e20000100800 */
[----:B0-----:R-:W-:-:S03]  /*1f780*/  FMUL R39, R37, R55 ;  /* 0x0000003725277220 */ /* 0x001fc60000400000 */
[----:B------:R-:W-:Y:S01]  /*1f790*/  STL [R1+0x378], R58 ;  /* 0x0003783a01007387 */ /* 0x000fe20000100800 */
[----:B-1----:R-:W-:-:S03]  /*1f7a0*/  FMUL R2, R37, R54 ;  /* 0x0000003625027220 */ /* 0x002fc60000400000 */
[----:B------:R-:W4:Y:S04]  /*1f7b0*/  LDL.LU R60, [R1+0x4ac] ;  /* 0x0004ac00013c7983 */ /* 0x000f280000300800 */
[----:B------:R-:W-:Y:S04]  /*1f7c0*/  STL [R1+0x490], R39 ;  /* 0x0004902701007387 */ /* 0x000fe80000100800 */
[----:B------:R-:W4:Y:S04]  /*1f7d0*/  LDL.LU R59, [R1+0x4b8] ;  /* 0x0004b800013b7983 */ /* 0x000f280000300800 */
[----:B------:R0:W-:Y:S04]  /*1f7e0*/  STL [R1+0x370], R2 ;  /* 0x0003700201007387 */ /* 0x0001e80000100800 */
[----:B------:R-:W4:Y:S01]  /*1f7f0*/  LDL.LU R55, [R1+0x4bc] ;  /* 0x0004bc0001377983 */ /* 0x000f220000300800 */
[----:B------:R-:W-:-:S03]  /*1f800*/  FMUL R0, R38, R0 ;  /* 0x0000000026007220 */ /* 0x000fc60000400000 */
[----:B------:R-:W4:Y:S01]  /*1f810*/  LDL.LU R54, [R1+0x4c8] ;  /* 0x0004c80001367983 */ /* 0x000f220000300800 */
[----:B0-----:R-:W-:-:S03]  /*1f820*/  FMUL R2, R38, R34 ;  /* 0x0000002226027220 */ /* 0x001fc60000400000 */
[----:B------:R-:W4:Y:S01]  /*1f830*/  LDL.LU R58, [R1+0x4cc] ;  /* 0x0004cc00013a7983 */ /* 0x000f220000300800 */
[----:B------:R0:W1:Y:S03]  /*1f840*/  MUFU.RCP R37, R53 ;  /* 0x0000003500257308 */ /* 0x0000660000001000 */
[----:B------:R-:W-:Y:S04]  /*1f850*/  STL [R1+0x38c], R2 ;  /* 0x00038c0201007387 */ /* 0x000fe80000100800 */
[----:B------:R-:W4:Y:S04]  /*1f860*/  LDL.LU R34, [R1+0x2d8] ;  /* 0x0002d80001227983 */ /* 0x000f280000300800 */
[----:B0-----:R-:W4:Y:S04]  /*1f870*/  LDL.LU R53, [R1+0x428] ;  /* 0x0004280001357983 */ /* 0x001f280000300800 */
[----:B------:R0:W-:Y:S04]  /*1f880*/  STL [R1+0x364], R0 ;  /* 0x0003640001007387 */ /* 0x0001e80000100800 */
[----:B0-----:R-:W1:Y:S01]  /*1f890*/  LDL.LU R0, [R1+0x42c] ;  /* 0x00042c0001007983 */ /* 0x001e620000300800 */
[----:B------:R-:W-:-:S02]  /*1f8a0*/  FMUL R39, R38, R57 ;  /* 0x0000003926277220 */ /* 0x000fc40000400000 */
[C---:B--2---:R-:W-:Y:S02]  /*1f8b0*/  FMUL R2, R38.reuse, R52 ;  /* 0x0000003426027220 */ /* 0x044fe40000400000 */
[----:B------:R-:W2:Y:S04]  /*1f8c0*/  LDL.LU R52, [R1+0x430] ;  /* 0x0004300001347983 */ /* 0x000ea80000300800 */
[----:B------:R0:W-:Y:S04]  /*1f8d0*/  STL [R1+0x384], R39 ;  /* 0x0003842701007387 */ /* 0x0001e80000100800 */
[----:B------:R3:W-:Y:S04]  /*1f8e0*/  STL [R1+0x360], R2 ;  /* 0x0003600201007387 */ /* 0x0007e80000100800 */
[----:B------:R-:W2:Y:S01]  /*1f8f0*/  LDL.LU R57, [R1+0x434] ;  /* 0x0004340001397983 */ /* 0x000ea20000300800 */
[----:B0-----:R-:W-:-:S02]  /*1f900*/  FMUL R39, R38, R56 ;  /* 0x0000003826277220 */ /* 0x001fc40000400000 */
[----:B---3--:R-:W-:-:S03]  /*1f910*/  FMUL R2, R38, R35 ;  /* 0x0000002326027220 */ /* 0x008fc60000400000 */
[----:B------:R-:W-:Y:S04]  /*1f920*/  STL [R1+0x37c], R39 ;  /* 0x00037c2701007387 */ /* 0x000fe80000100800 */
[----:B------:R-:W3:Y:S04]  /*1f930*/  LDL.LU R35, [R1+0x438] ;  /* 0x0004380001237983 */ /* 0x000ee80000300800 */
[----:B------:R0:W-:Y:S02]  /*1f940*/  STL [R1+0x35c], R2 ;  /* 0x00035c0201007387 */ /* 0x0001e40000100800 */
[----:B0-----:R-:W-:-:S02]  /*1f950*/  FMUL R2, R38, R33 ;  /* 0x0000002126027220 */ /* 0x001fc40000400000 */
[----:B------:R-:W3:Y:S04]  /*1f960*/  LDL.LU R33, [R1+0x43c] ;  /* 0x00043c0001217983 */ /* 0x000ee80000300800 */
[----:B------:R0:W-:Y:S01]  /*1f970*/  STL [R1+0xaac], R2 ;  /* 0x000aac0201007387 */ /* 0x0001e20000100800 */
[C---:B------:R-:W-:Y:S02]  /*1f980*/  FMUL R32, R38.reuse, R32 ;  /* 0x0000002026207220 */ /* 0x040fe40000400000 */
[C---:B0-----:R-:W-:Y:S02]  /*1f990*/  FMUL R2, R38.reuse, R31 ;  /* 0x0000001f26027220 */ /* 0x041fe40000400000 */
[----:B------:R-:W3:Y:S04]  /*1f9a0*/  LDL.LU R31, [R1+0x440] ;  /* 0x00044000011f7983 */ /* 0x000ee80000300800 */
[----:B------:R0:W-:Y:S04]  /*1f9b0*/  STL [R1+0x354], R32 ;  /* 0x0003542001007387 */ /* 0x0001e80000100800 */
[----:B------:R4:W-:Y:S02]  /*1f9c0*/  STL [R1+0x36c], R2 ;  /* 0x00036c0201007387 */ /* 0x0009e40000100800 */
[----:B----4-:R-:W-:-:S02]  /*1f9d0*/  FMUL R30, R38, R30 ;  /* 0x0000001e261e7220 */ /* 0x010fc40000400000 */
[----:B0-----:R-:W4:Y:S04]  /*1f9e0*/  LDL.LU R32, [R1+0x444] ;  /* 0x0004440001207983 */ /* 0x001f280000300800 */
[----:B------:R0:W-:Y:S01]  /*1f9f0*/  STL [R1+0x34c], R30 ;  /* 0x00034c1e01007387 */ /* 0x0001e20000100800 */
[----:B------:R-:W-:-:S03]  /*1fa00*/  FMUL R2, R38, R61 ;  /* 0x0000003d26027220 */ /* 0x000fc60000400000 */
[----:B------:R-:W4:Y:S04]  /*1fa10*/  LDL.LU R56, [R1+0x448] ;  /* 0x0004480001387983 */ /* 0x000f280000300800 */
[----:B0-----:R-:W4:Y:S04]  /*1fa20*/  LDL.LU R30, [R1+0x44c] ;  /* 0x00044c00011e7983 */ /* 0x001f280000300800 */
[----:B------:R-:W4:Y:S04]  /*1fa30*/  LDL.LU R61, [R1+0x450] ;  /* 0x00045000013d7983 */ /* 0x000f280000300800 */
[----:B------:R0:W-:Y:S01]  /*1fa40*/  STL [R1+0xab0], R2 ;  /* 0x000ab00201007387 */ /* 0x0001e20000100800 */
[----:B------:R-:W-:-:S05]  /*1fa50*/  FMUL R60, R38, R60 ;  /* 0x0000003c263c7220 */ /* 0x000fca0000400000 */
[----:B------:R-:W-:Y:S01]  /*1fa60*/  STL [R1+0x348], R60 ;  /* 0x0003483c01007387 */ /* 0x000fe20000100800 */
[C---:B------:R-:W-:Y:S02]  /*1fa70*/  FMUL R39, R38.reuse, R59 ;  /* 0x0000003b26277220 */ /* 0x040fe40000400000 */
[C---:B0-----:R-:W-:Y:S02]  /*1fa80*/  FMUL R2, R38.reuse, R55 ;  /* 0x0000003726027220 */ /* 0x041fe40000400000 */
[----:B------:R-:W4:Y:S04]  /*1fa90*/  LDL.LU R55, [R1+0x454] ;  /* 0x0004540001377983 */ /* 0x000f280000300800 */
[----:B------:R0:W-:Y:S04]  /*1faa0*/  STL [R1+0x358], R39 ;  /* 0x0003582701007387 */ /* 0x0001e80000100800 */
[----:B------:R0:W-:Y:S02]  /*1fab0*/  STL [R1+0x344], R2 ;  /* 0x0003440201007387 */ /* 0x0001e40000100800 */
[----:B0-----:R-:W-:-:S02]  /*1fac0*/  FMUL R39, R38, R54 ;  /* 0x0000003626277220 */ /* 0x001fc40000400000 */
[----:B------:R-:W4:Y:S01]  /*1fad0*/  LDL.LU R54, [R1+0x458] ;  /* 0x0004580001367983 */ /* 0x000f220000300800 */
[----:B------:R-:W-:-:S03]  /*1fae0*/  FMUL R2, R38, R58 ;  /* 0x0000003a26027220 */ /* 0x000fc60000400000 */
[----:B------:R-:W-:Y:S04]  /*1faf0*/  STL [R1+0x350], R39 ;  /* 0x0003502701007387 */ /* 0x000fe80000100800 */
[----:B------:R1:W-:Y:S02]  /*1fb00*/  STL [R1+0xab4], R2 ;  /* 0x000ab40201007387 */ /* 0x0003e40000100800 */
[C---:B-1----:R-:W-:Y:S02]  /*1fb10*/  FMUL R2, R37.reuse, R0 ;  /* 0x0000000025027220 */ /* 0x042fe40000400000 */
[----:B------:R-:W4:Y:S01]  /*1fb20*/  LDL.LU R0, [R1+0x45c] ;  /* 0x00045c0001007983 */ /* 0x000f220000300800 */
[----:B------:R-:W-:-:S05]  /*1fb30*/  FMUL R38, R37, R53 ;  /* 0x0000003525267220 */ /* 0x000fca0000400000 */
[----:B------:R-:W-:Y:S04]  /*1fb40*/  STL [R1+0x33c], R38 ;  /* 0x00033c2601007387 */ /* 0x000fe80000100800 */
[----:B------:R-:W4:Y:S04]  /*1fb50*/  LDL.LU R39, [R1+0x464] ;  /* 0x0004640001277983 */ /* 0x000f280000300800 */
[----:B------:R2:W-:Y:S04]  /*1fb60*/  STL [R1+0x32c], R2 ;  /* 0x00032c0201007387 */ /* 0x0005e80000100800 */
[----:B------:R-:W4:Y:S01]  /*1fb70*/  LDL.LU R53, [R1+0x3e8] ;  /* 0x0003e80001357983 */ /* 0x000f220000300800 */
[----:B--2---:R-:W-:-:S03]  /*1fb80*/  FMUL R2, R37, R52 ;  /* 0x0000003425027220 */ /* 0x004fc60000400000 */
[----:B------:R-:W2:Y:S04]  /*1fb90*/  LDL.LU R52, [R1+0x3ec] ;  /* 0x0003ec0001347983 */ /* 0x000ea80000300800 */
[----:B------:R0:W-:Y:S04]  /*1fba0*/  STL [R1+0x338], R2 ;  /* 0x0003380201007387 */ /* 0x0001e80000100800 */
[----:B------:R-:W2:Y:S01]  /*1fbb0*/  LDL.LU R38, [R1+0x3f0] ;  /* 0x0003f00001267983 */ /* 0x000ea20000300800 */
[----:B0-----:R-:W-:-:S05]  /*1fbc0*/  FMUL R2, R37, R57 ;  /* 0x0000003925027220 */ /* 0x001fca0000400000 */
[----:B------:R-:W-:Y:S01]  /*1fbd0*/  STL [R1+0x324], R2 ;  /* 0x0003240201007387 */ /* 0x000fe20000100800 */
[----:B---3--:R-:W-:-:S05]  /*1fbe0*/  FMUL R35, R37, R35 ;  /* 0x0000002325237220 */ /* 0x008fca0000400000 */
[----:B------:R0:W-:Y:S04]  /*1fbf0*/  STL [R1+0x334], R35 ;  /* 0x0003342301007387 */ /* 0x0001e80000100800 */
[----:B------:R-:W3:Y:S04]  /*1fc00*/  LDL.LU R57, [R1+0x3f4] ;  /* 0x0003f40001397983 */ /* 0x000ee80000300800 */
[----:B0-----:R-:W2:Y:S01]  /*1fc10*/  LDL.LU R35, [R1+0x3f8] ;  /* 0x0003f80001237983 */ /* 0x001ea20000300800 */
[----:B------:R-:W-:-:S05]  /*1fc20*/  FMUL R2, R37, R33 ;  /* 0x0000002125027220 */ /* 0x000fca0000400000 */
[----:B------:R4:W-:Y:S04]  /*1fc30*/  STL [R1+0x308], R2 ;  /* 0x0003080201007387 */ /* 0x0009e80000100800 */
[----:B------:R-:W2:Y:S01]  /*1fc40*/  LDL.LU R33, [R1+0x3fc] ;  /* 0x0003fc0001217983 */ /* 0x000ea20000300800 */
[----:B------:R-:W-:-:S03]  /*1fc50*/  FMUL R58, R37, R31 ;  /* 0x0000001f253a7220 */ /* 0x000fc60000400000 */
[----:B------:R-:W2:Y:S04]  /*1fc60*/  LDL.LU R31, [R1+0x400] ;  /* 0x00040000011f7983 */ /* 0x000ea80000300800 */
[----:B------:R0:W-:Y:S01]  /*1fc70*/  STL [R1+0x330], R58 ;  /* 0x0003303a01007387 */ /* 0x0001e20000100800 */
[----:B----4-:R-:W-:-:S03]  /*1fc80*/  FMUL R2, R37, R32 ;  /* 0x0000002025027220 */ /* 0x010fc60000400000 */
[----:B------:R-:W4:Y:S01]  /*1fc90*/  LDL.LU R32, [R1+0x404] ;  /* 0x0004040001207983 */ /* 0x000f220000300800 */
[----:B0-----:R-:W-:-:S03]  /*1fca0*/  FMUL R58, R37, R56 ;  /* 0x00000038253a7220 */ /* 0x001fc60000400000 */
[----:B------:R0:W-:Y:S01]  /*1fcb0*/  STL [R1+0x300], R2 ;  /* 0x0003000201007387 */ /* 0x0001e20000100800 */
[----:B------:R-:W-:-:S03]  /*1fcc0*/  FMUL R56, R37, R30 ;  /* 0x0000001e25387220 */ /* 0x000fc60000400000 */
[----:B------:R-:W-:Y:S01]  /*1fcd0*/  STL [R1+0x328], R58 ;  /* 0x0003283a01007387 */ /* 0x000fe20000100800 */
[----:B0-----:R-:W-:-:S03]  /*1fce0*/  FMUL R2, R37, R61 ;  /* 0x0000003d25027220 */ /* 0x001fc60000400000 */
[----:B------:R-:W2:Y:S04]  /*1fcf0*/  LDL.LU R30, [R1+0x408] ;  /* 0x00040800011e7983 */ /* 0x000ea80000300800 */
[----:B------:R-:W-:Y:S04]  /*1fd00*/  STL [R1+0x2fc], R56 ;  /* 0x0002fc3801007387 */ /* 0x000fe80000100800 */
[----:B------:R-:W2:Y:S04]  /*1fd10*/  LDL.LU R61, [R1+0x40c] ;  /* 0x00040c00013d7983 */ /* 0x000ea80000300800 */
[----:B------:R0:W-:Y:S04]  /*1fd20*/  STL [R1+0xab8], R2 ;  /* 0x000ab80201007387 */ /* 0x0001e80000100800 */
[----:B0-----:R-:W2:Y:S04]  /*1fd30*/  LDL.LU R2, [R1+0x460] ;  /* 0x0004600001027983 */ /* 0x001ea80000300800 */
[----:B------:R-:W3:Y:S01]  /*1fd40*/  LDL.LU R60, [R1+0x410] ;  /* 0x00041000013c7983 */ /* 0x000ee20000300800 */
[----:B------:R-:W-:-:S05]  /*1fd50*/  FMUL R55, R37, R55 ;  /* 0x0000003725377220 */ /* 0x000fca0000400000 */
[----:B------:R0:W-:Y:S04]  /*1fd60*/  STL [R1+0x2f4], R55 ;  /* 0x0002f43701007387 */ /* 0x0001e80000100800 */
[----:B------:R-:W3:Y:S04]  /*1fd70*/  LDL.LU R59, [R1+0x414] ;  /* 0x00041400013b7983 */ /* 0x000ee80000300800 */
[----:B------:R-:W3:Y:S01]  /*1fd80*/  LDL.LU R58, [R1+0x418] ;  /* 0x00041800013a7983 */ /* 0x000ee20000300800 */
[----:B------:R-:W-:-:S05]  /*1fd90*/  FMUL R54, R37, R54 ;  /* 0x0000003625367220 */ /* 0x000fca0000400000 */
[----:B------:R1:W-:Y:S04]  /*1fda0*/  STL [R1+0x30c], R54 ;  /* 0x00030c3601007387 */ /* 0x0003e80000100800 */
[----:B------:R-:W3:Y:S04]  /*1fdb0*/  LDL.LU R56, [R1+0x41c] ;  /* 0x00041c0001387983 */ /* 0x000ee80000300800 */
[----:B0-----:R-:W3:Y:S04]  /*1fdc0*/  LDL.LU R55, [R1+0x420] ;  /* 0x0004200001377983 */ /* 0x001ee80000300800 */
[----:B-1----:R-:W3:Y:S01]  /*1fdd0*/  LDL.LU R54, [R1+0x424] ;  /* 0x0004240001367983 */ /* 0x002ee20000300800 */
[----:B------:R-:W-:-:S05]  /*1fde0*/  FMUL R0, R37, R0 ;  /* 0x0000000025007220 */ /* 0x000fca0000400000 */
[----:B------:R0:W-:Y:S04]  /*1fdf0*/  STL [R1+0x2ec], R0 ;  /* 0x0002ec0001007387 */ /* 0x0001e80000100800 */
[----:B0-----:R-:W3:Y:S01]  /*1fe00*/  LDL.LU R0, [R1+0xbdc] ;  /* 0x000bdc0001007983 */ /* 0x001ee20000300800 */
[----:B------:R-:W0:Y:S01]  /*1fe10*/  MUFU.RCP R34, R34 ;  /* 0x0000002200227308 */ /* 0x000e220000001000 */
[----:B--2---:R-:W-:-:S05]  /*1fe20*/  FMUL R2, R37, R2 ;  /* 0x0000000225027220 */ /* 0x004fca0000400000 */
[----:B------:R1:W-:Y:S02]  /*1fe30*/  STL [R1+0x304], R2 ;  /* 0x0003040201007387 */ /* 0x0003e40000100800 */
[----:B-1----:R-:W-:Y:S02]  /*1fe40*/  FMUL R2, R37, R39 ;  /* 0x0000002725027220 */ /* 0x002fe40000400000 */
[C---:B0-----:R-:W-:Y:S01]  /*1fe50*/  FMUL R39, R34.reuse, R53 ;  /* 0x0000003522277220 */ /* 0x041fe20000400000 */
[----:B---3--:R0:W1:Y:S02]  /*1fe60*/  MUFU.RCP R37, R0 ;  /* 0x0000000000257308 */ /* 0x0080640000001000 */
[----:B0-----:R-:W2:Y:S04]  /*1fe70*/  LDL.LU R0, [R1+0xbd8] ;  /* 0x000bd80001007983 */ /* 0x001ea80000300800 */
[----:B------:R0:W-:Y:S04]  /*1fe80*/  STL [R1+0x2e4], R2 ;  /* 0x0002e40201007387 */ /* 0x0001e80000100800 */
[----:B------:R-:W1:Y:S01]  /*1fe90*/  LDL.LU R53, [R1+0x3a8] ;  /* 0x0003a80001357983 */ /* 0x000e620000300800 */
[----:B0-----:R-:W-:-:S03]  /*1fea0*/  FMUL R2, R34, R52 ;  /* 0x0000003422027220 */ /* 0x001fc60000400000 */
[----:B------:R0:W-:Y:S04]  /*1feb0*/  STL [R1+0x2f8], R39 ;  /* 0x0002f82701007387 */ /* 0x0001e80000100800 */
[----:B------:R-:W3:Y:S04]  /*1fec0*/  LDL.LU R52, [R1+0x3ac] ;  /* 0x0003ac0001347983 */ /* 0x000ee80000300800 */
[----:B------:R4:W-:Y:S01]  /*1fed0*/  STL [R1+0x2d8], R2 ;  /* 0x0002d80201007387 */ /* 0x0009e20000100800 */
[C---:B0-----:R-:W-:Y:S02]  /*1fee0*/  FMUL R39, R34.reuse, R57 ;  /* 0x0000003922277220 */ /* 0x041fe40000400000 */
[----:B----4-:R-:W-:-:S02]  /*1fef0*/  FMUL R2, R34, R38 ;  /* 0x0000002622027220 */ /* 0x010fc40000400000 */
[----:B------:R-:W-:-:S03]  /*1ff00*/  FMUL R38, R34, R35 ;  /* 0x0000002322267220 */ /* 0x000fc60000400000 */
[----:B------:R0:W-:Y:S04]  /*1ff10*/  STL [R1+0xabc], R2 ;  /* 0x000abc0201007387 */ /* 0x0001e80000100800 */
[----:B------:R-:W-:Y:S04]  /*1ff20*/  STL [R1+0x298], R39 ;  /* 0x0002982701007387 */ /* 0x000fe80000100800 */
[----:B------:R-:W2:Y:S01]  /*1ff30*/  LDL.LU R35, [R1+0x3b4] ;  /* 0x0003b40001237983 */ /* 0x000ea20000300800 */
[C---:B0-----:R-:W-:Y:S02]  /*1ff40*/  FMUL R2, R34.reuse, R33 ;  /* 0x0000002122027220 */ /* 0x041fe40000400000 */
[C---:B------:R-:W-:Y:S01]  /*1ff50*/  FMUL R33, R34.reuse, R31 ;  /* 0x0000001f22217220 */ /* 0x040fe20000400000 */
[----:B------:R-:W-:Y:S04]  /*1ff60*/  STL [R1+0x2e8], R38 ;  /* 0x0002e82601007387 */ /* 0x000fe80000100800 */
[----:B------:R0:W-:Y:S04]  /*1ff70*/  STL [R1+0x294], R2 ;  /* 0x0002940201007387 */ /* 0x0001e80000100800 */
[----:B------:R-:W2:Y:S04]  /*1ff80*/  LDL.LU R31, [R1+0x3b8] ;  /* 0x0003b800011f7983 */ /* 0x000ea80000300800 */
[----:B------:R0:W-:Y:S02]  /*1ff90*/  STL [R1+0x2e0], R33 ;  /* 0x0002e02101007387 */ /* 0x0001e40000100800 */
[----:B0-----:R-:W-:-:S02]  /*1ffa0*/  FMUL R2, R34, R32 ;  /* 0x0000002022027220 */ /* 0x001fc40000400000 */
[----:B------:R-:W2:Y:S01]  /*1ffb0*/  LDL.LU R57, [R1+0x3bc] ;  /* 0x0003bc0001397983 */ /* 0x000ea20000300800 */
[----:B------:R-:W-:-:S03]  /*1ffc0*/  FMUL R38, R34, R61 ;  /* 0x0000003d22267220 */ /* 0x000fc60000400000 */
[----:B------:R-:W2:Y:S04]  /*1ffd0*/  LDL.LU R33, [R1+0x3c0] ;  /* 0x0003c00001217983 */ /* 0x000ea80000300800 */
[----:B------:R0:W-:Y:S04]  /*1ffe0*/  STL [R1+0x280], R2 ;  /* 0x0002800201007387 */ /* 0x0001e80000100800 */
[----:B------:R-:W2:Y:S01]  /*1fff0*/  LDL.LU R32, [R1+0x3c4] ;  /* 0x0003c40001207983 */ /* 0x000ea20000300800 */
[----:B0-----:R-:W-:-:S03]  /*20000*/  FMUL R2, R34, R30 ;  /* 0x0000001e22027220 */ /* 0x001fc60000400000 */
[----:B------:R-:W2:Y:S04]  /*20010*/  LDL.LU R30, [R1+0x3c8] ;  /* 0x0003c800011e7983 */ /* 0x000ea80000300800 */
[----:B------:R0:W-:Y:S04]  /*20020*/  STL [R1+0x2dc], R2 ;  /* 0x0002dc0201007387 */ /* 0x0001e80000100800 */
[----:B------:R-:W2:Y:S04]  /*20030*/  LDL.LU R61, [R1+0x3cc] ;  /* 0x0003cc00013d7983 */ /* 0x000ea80000300800 */
[----:B------:R0:W-:Y:S02]  /*20040*/  STL [R1+0x258], R38 ;  /* 0x0002582601007387 */ /* 0x0001e40000100800 */
[----:B0-----:R-:W-:-:S02]  /*20050*/  FMUL R2, R34, R60 ;  /* 0x0000003c22027220 */ /* 0x001fc40000400000 */
[----:B------:R-:W-:-:S03]  /*20060*/  FMUL R39, R34, R56 ;  /* 0x0000003822277220 */ /* 0x000fc60000400000 */
[----:B------:R0:W-:Y:S01]  /*20070*/  STL [R1+0xac0], R2 ;  /* 0x000ac00201007387 */ /* 0x0001e20000100800 */
[----:B------:R-:W-:-:S05]  /*20080*/  FMUL R38, R34, R59 ;  /* 0x0000003b22267220 */ /* 0x000fca0000400000 */
[----:B------:R0:W-:Y:S02]  /*20090*/  STL [R1+0x254], R38 ;  /* 0x0002542601007387 */ /* 0x0001e40000100800 */
[----:B0-----:R-:W-:-:S05]  /*200a0*/  FMUL R2, R34, R58 ;  /* 0x0000003a22027220 */ /* 0x001fca0000400000 */
[----:B------:R0:W-:Y:S01]  /*200b0*/  STL [R1+0x284], R2 ;  /* 0x0002840201007387 */ /* 0x0001e20000100800 */
[----:B------:R-:W-:-:S03]  /*200c0*/  FMUL R38, R34, R55 ;  /* 0x0000003722267220 */ /* 0x000fc60000400000 */
[----:B------:R-:W-:Y:S04]  /*200d0*/  STL [R1+0x250], R39 ;  /* 0x0002502701007387 */ /* 0x000fe80000100800 */
[----:B------:R-:W2:Y:S01]  /*200e0*/  LDL.LU R59, [R1+0x3d4] ;  /* 0x0003d400013b7983 */ /* 0x000ea20000300800 */
[----:B0-----:R-:W-:-:S03]  /*200f0*/  FMUL R2, R34, R54 ;  /* 0x0000003622027220 */ /* 0x001fc60000400000 */
[----:B------:R1:W-:Y:S01]  /*20100*/  STL [R1+0x25c], R38 ;  /* 0x00025c2601007387 */ /* 0x0003e20000100800 */
[----:B------:R0:W0:Y:S03]  /*20110*/  MUFU.RCP R34, R3 ;  /* 0x0000000300227308 */ /* 0x0000260000001000 */
[----:B------:R-:W2:Y:S04]  /*20120*/  LDL.LU R58, [R1+0x3d8] ;  /* 0x0003d800013a7983 */ /* 0x000ea80000300800 */
[----:B------:R-:W2:Y:S04]  /*20130*/  LDL.LU R56, [R1+0x3dc] ;  /* 0x0003dc0001387983 */ /* 0x000ea80000300800 */
[----:B------:R-:W2:Y:S04]  /*20140*/  LDL.LU R55, [R1+0x3e0] ;  /* 0x0003e00001377983 */ /* 0x000ea80000300800 */
[----:B------:R3:W-:Y:S04]  /*20150*/  STL [R1+0xacc], R2 ;  /* 0x000acc0201007387 */ /* 0x0007e80000100800 */
[----:B0-----:R-:W2:Y:S04]  /*20160*/  LDL.LU R3, [R1+0xbd4] ;  /* 0x000bd40001037983 */ /* 0x001ea80000300800 */
[----:B------:R-:W2:Y:S01]  /*20170*/  LDL.LU R54, [R1+0x3e4] ;  /* 0x0003e40001367983 */ /* 0x000ea20000300800 */
[----:B-1----:R-:W-:-:S05]  /*20180*/  FMUL R38, R37, R53 ;  /* 0x0000003525267220 */ /* 0x002fca0000400000 */
[----:B------:R-:W-:Y:S04]  /*20190*/  STL [R1+0x248], R38 ;  /* 0x0002482601007387 */ /* 0x000fe80000100800 */
[----:B------:R-:W4:Y:S01]  /*201a0*/  LDL.LU R53, [R1+0x314] ;  /* 0x0003140001357983 */ /* 0x000f220000300800 */
[C---:B---3--:R-:W-:Y:S02]  /*201b0*/  FMUL R2, R37.reuse, R52 ;  /* 0x0000003425027220 */ /* 0x048fe40000400000 */
[----:B--2---:R-:W-:-:S03]  /*201c0*/  FMUL R0, R37, R0 ;  /* 0x0000000025007220 */ /* 0x004fc60000400000 */
[----:B------:R0:W-:Y:S04]  /*201d0*/  STL [R1+0x23c], R2 ;  /* 0x00023c0201007387 */ /* 0x0001e80000100800 */
[----:B------:R-:W2:Y:S04]  /*201e0*/  LDL.LU R52, [R1+0x260] ;  /* 0x0002600001347983 */ /* 0x000ea80000300800 */
[----:B------:R1:W-:Y:S01]  /*201f0*/  STL [R1+0xad0], R0 ;  /* 0x000ad00001007387 */ /* 0x0003e20000100800 */
[----:B0-----:R-:W-:-:S03]  /*20200*/  FMUL R2, R37, R35 ;  /* 0x0000002325027220 */ /* 0x001fc60000400000 */
[----:B------:R-:W3:Y:S04]  /*20210*/  LDL.LU R35, [R1+0x264] ;  /* 0x0002640001237983 */ /* 0x000ee80000300800 */
[----:B------:R0:W-:Y:S01]  /*20220*/  STL [R1+0x234], R2 ;  /* 0x0002340201007387 */ /* 0x0001e20000100800 */
[----:B-1----:R-:W-:-:S03]  /*20230*/  FMUL R0, R37, R31 ;  /* 0x0000001f25007220 */ /* 0x002fc60000400000 */
[----:B------:R-:W3:Y:S01]  /*20240*/  LDL.LU R31, [R1+0x268] ;  /* 0x00026800011f7983 */ /* 0x000ee20000300800 */
[----:B------:R-:W-:-:S03]  /*20250*/  FMUL R38, R37, R57 ;  /* 0x0000003925267220 */ /* 0x000fc60000400000 */
[----:B------:R1:W-:Y:S01]  /*20260*/  STL [R1+0x240], R0 ;  /* 0x0002400001007387 */ /* 0x0003e20000100800 */
[----:B0-----:R-:W-:-:S03]  /*20270*/  FMUL R2, R37, R33 ;  /* 0x0000002125027220 */ /* 0x001fc60000400000 */
[----:B------:R-:W-:Y:S04]  /*20280*/  STL [R1+0x22c], R38 ;  /* 0x00022c2601007387 */ /* 0x000fe80000100800 */
[----:B------:R-:W3:Y:S01]  /*20290*/  LDL.LU R33, [R1+0x26c] ;  /* 0x00026c0001217983 */ /* 0x000ee20000300800 */
[----:B-1----:R-:W-:-:S03]  /*202a0*/  FMUL R0, R37, R32 ;  /* 0x0000002025007220 */ /* 0x002fc60000400000 */
[----:B------:R0:W-:Y:S04]  /*202b0*/  STL [R1+0x238], R2 ;  /* 0x0002380201007387 */ /* 0x0001e80000100800 */
[----:B------:R1:W-:Y:S01]  /*202c0*/  STL [R1+0x220], R0 ;  /* 0x0002200001007387 */ /* 0x0003e20000100800 */
[C---:B0-----:R-:W-:Y:S02]  /*202d0*/  FMUL R2, R37.reuse, R30 ;  /* 0x0000001e25027220 */ /* 0x041fe40000400000 */
[----:B-1----:R-:W-:-:S03]  /*202e0*/  FMUL R0, R37, R61 ;  /* 0x0000003d25007220 */ /* 0x002fc60000400000 */
[----:B------:R-:W-:Y:S04]  /*202f0*/  STL [R1+0xad4], R2 ;  /* 0x000ad40201007387 */ /* 0x000fe80000100800 */
[----:B------:R-:W3:Y:S04]  /*20300*/  LDL.LU R38, [R1+0x270] ;  /* 0x0002700001267983 */ /* 0x000ee80000300800 */
[----:B------:R0:W-:Y:S04]  /*20310*/  STL [R1+0x214], R0 ;  /* 0x0002140001007387 */ /* 0x0001e80000100800 */
[----:B------:R-:W3:Y:S04]  /*20320*/  LDL.LU R60, [R1+0x274] ;  /* 0x00027400013c7983 */ /* 0x000ee80000300800 */
[----:B------:R-:W3:Y:S04]  /*20330*/  LDL.LU R32, [R1+0x278] ;  /* 0x0002780001207983 */ /* 0x000ee80000300800 */
[----:B------:R-:W3:Y:S04]  /*20340*/  LDL.LU R57, [R1+0x27c] ;  /* 0x00027c0001397983 */ /* 0x000ee80000300800 */
[----:B------:R-:W3:Y:S04]  /*20350*/  LDL.LU R30, [R1+0x288] ;  /* 0x00028800011e7983 */ /* 0x000ee80000300800 */
[----:B------:R-:W3:Y:S01]  /*20360*/  LDL.LU R61, [R1+0x28c] ;  /* 0x00028c00013d7983 */ /* 0x000ee20000300800 */
[----:B0-----:R-:W-:-:S02]  /*20370*/  FMUL R0, R37, R59 ;  /* 0x0000003b25007220 */ /* 0x001fc40000400000 */
[C---:B------:R-:W-:Y:S02]  /*20380*/  FMUL R2, R37.reuse, R56 ;  /* 0x0000003825027220 */ /* 0x040fe40000400000 */
[----:B------:R-:W-:-:S05]  /*20390*/  FMUL R3, R37, R3 ;  /* 0x0000000325037220 */ /* 0x000fca0000400000 */
[----:B------:R0:W-:Y:S04]  /*203a0*/  STL [R1+0xad8], R3 ;  /* 0x000ad80301007387 */ /* 0x0001e80000100800 */
[----:B------:R1:W-:Y:S01]  /*203b0*/  STL [R1+0x210], R0 ;  /* 0x0002100001007387 */ /* 0x0003e20000100800 */
[C---:B0-----:R-:W-:Y:S02]  /*203c0*/  FMUL R3, R37.reuse, R58 ;  /* 0x0000003a25037220 */ /* 0x041fe40000400000 */
[----:B-1----:R-:W-:-:S03]  /*203d0*/  FMUL R0, R37, R55 ;  /* 0x0000003725007220 */ /* 0x002fc60000400000 */
[----:B------:R-:W-:Y:S04]  /*203e0*/  STL [R1+0x21c], R3 ;  /* 0x00021c0301007387 */ /* 0x000fe80000100800 */
[----:B------:R-:W3:Y:S04]  /*203f0*/  LDL.LU R56, [R1+0x390] ;  /* 0x0003900001387983 */ /* 0x000ee80000300800 */
[----:B------:R-:W-:Y:S04]  /*20400*/  STL [R1+0x200], R2 ;  /* 0x0002000201007387 */ /* 0x000fe80000100800 */
[----:B------:R-:W3:Y:S04]  /*20410*/  LDL.LU R55, [R1+0x394] ;  /* 0x0003940001377983 */ /* 0x000ee80000300800 */
[----:B------:R0:W-:Y:S02]  /*20420*/  STL [R1+0xadc], R0 ;  /* 0x000adc0001007387 */ /* 0x0001e40000100800 */
[----:B0-----:R-:W-:-:S05]  /*20430*/  FMUL R0, R37, R54 ;  /* 0x0000003625007220 */ /* 0x001fca0000400000 */
[----:B------:R3:W-:Y:S04]  /*20440*/  STL [R1+0x1f8], R0 ;  /* 0x0001f80001007387 */ /* 0x0007e80000100800 */
[----:B------:R-:W3:Y:S01]  /*20450*/  LDL.LU R54, [R1+0x398] ;  /* 0x0003980001367983 */ /* 0x000ee20000300800 */
[----:B----4-:R0:W1:Y:S03]  /*20460*/  MUFU.RCP R37, R53 ;  /* 0x0000003500257308 */ /* 0x0100660000001000 */
[----:B0-----:R-:W4:Y:S01]  /*20470*/  LDL.LU R53, [R1+0x39c] ;  /* 0x00039c0001357983 */ /* 0x001f220000300800 */
[----:B--2---:R-:W-:-:S05]  /*20480*/  FMUL R3, R34, R52 ;  /* 0x0000003422037220 */ /* 0x004fca0000400000 */
[----:B------:R-:W-:Y:S04]  /*20490*/  STL [R1+0xae0], R3 ;  /* 0x000ae00301007387 */ /* 0x000fe80000100800 */
[----:B------:R-:W2:Y:S01]  /*204a0*/  LDL.LU R59, [R1+0x3a0] ;  /* 0x0003a000013b7983 */ /* 0x000ea20000300800 */
[----:B---3--:R-:W-:-:S05]  /*204b0*/  FMUL R0, R34, R35 ;  /* 0x0000002322007220 */ /* 0x008fca0000400000 */
[----:B------:R0:W-:Y:S04]  /*204c0*/  STL [R1+0x208], R0 ;  /* 0x0002080001007387 */ /* 0x0001e80000100800 */
[----:B------:R-:W3:Y:S01]  /*204d0*/  LDL.LU R52, [R1+0x3a4] ;  /* 0x0003a40001347983 */ /* 0x000ee20000300800 */
[----:B------:R-:W-:-:S03]  /*204e0*/  FMUL R2, R34, R31 ;  /* 0x0000001f22027220 */ /* 0x000fc60000400000 */
[----:B------:R-:W3:Y:S04]  /*204f0*/  LDL.LU R31, [R1+0x31c] ;  /* 0x00031c00011f7983 */ /* 0x000ee80000300800 */
[----:B------:R0:W-:Y:S04]  /*20500*/  STL [R1+0xae4], R2 ;  /* 0x000ae40201007387 */ /* 0x0001e80000100800 */
[----:B------:R-:W1:Y:S04]  /*20510*/  LDL.LU R58, [R1+0x174] ;  /* 0x00017400013a7983 */ /* 0x000e680000300800 */
[----:B------:R-:W3:Y:S01]  /*20520*/  LDL.LU R35, [R1+0x178] ;  /* 0x0001780001237983 */ /* 0x000ee20000300800 */
[----:B0-----:R-:W-:-:S03]  /*20530*/  FMUL R0, R34, R33 ;  /* 0x0000002122007220 */ /* 0x001fc60000400000 */
[----:B------:R-:W3:Y:S04]  /*20540*/  LDL.LU R33, [R1+0x17c] ;  /* 0x00017c0001217983 */ /* 0x000ee80000300800 */
[----:B------:R0:W-:Y:S01]  /*20550*/  STL [R1+0xae8], R0 ;  /* 0x000ae80001007387 */ /* 0x0001e20000100800 */
[----:B------:R-:W-:-:S05]  /*20560*/  FMUL R3, R34, R38 ;  /* 0x0000002622037220 */ /* 0x000fca0000400000 */
[----:B------:R0:W-:Y:S01]  /*20570*/  STL [R1+0x1f4], R3 ;  /* 0x0001f40301007387 */ /* 0x0001e20000100800 */
[C---:B------:R-:W-:Y:S02]  /*20580*/  FMUL R2, R34.reuse, R60 ;  /* 0x0000003c22027220 */ /* 0x040fe40000400000 */
[C---:B0-----:R-:W-:Y:S02]  /*20590*/  FMUL R0, R34.reuse, R32 ;  /* 0x0000002022007220 */ /* 0x041fe40000400000 */
[----:B------:R-:W3:Y:S01]  /*205a0*/  LDL.LU R32, [R1+0x180] ;  /* 0x0001800001207983 */ /* 0x000ee20000300800 */
[----:B------:R-:W-:-:S03]  /*205b0*/  FMUL R3, R34, R57 ;  /* 0x0000003922037220 */ /* 0x000fc60000400000 */
[----:B------:R-:W-:Y:S04]  /*205c0*/  STL [R1+0x1f0], R2 ;  /* 0x0001f00201007387 */ /* 0x000fe80000100800 */
[----:B------:R0:W-:Y:S04]  /*205d0*/  STL [R1+0x1ec], R0 ;  /* 0x0001ec0001007387 */ /* 0x0001e80000100800 */
[----:B------:R-:W-:Y:S04]  /*205e0*/  STL [R1+0x1e8], R3 ;  /* 0x0001e80301007387 */ /* 0x000fe80000100800 */
[----:B------:R-:W3:Y:S01]  /*205f0*/  LDL.LU R38, [R1+0x184] ;  /* 0x0001840001267983 */ /* 0x000ee20000300800 */
[----:B0-----:R-:W-:-:S02]  /*20600*/  FMUL R0, R34, R30 ;  /* 0x0000001e22007220 */ /* 0x001fc40000400000 */
[----:B------:R-:W-:-:S03]  /*20610*/  FMUL R2, R34, R61 ;  /* 0x0000003d22027220 */ /* 0x000fc60000400000 */
[----:B------:R0:W-:Y:S04]  /*20620*/  STL [R1+0x1e4], R0 ;  /* 0x0001e40001007387 */ /* 0x0001e80000100800 */
[----:B------:R-:W3:Y:S04]  /*20630*/  LDL.LU R57, [R1+0x188] ;  /* 0x0001880001397983 */ /* 0x000ee80000300800 */
[----:B------:R-:W3:Y:S04]  /*20640*/  LDL.LU R30, [R1+0x18c] ;  /* 0x00018c00011e7983 */ /* 0x000ee80000300800 */
[----:B------:R-:W3:Y:S04]  /*20650*/  LDL.LU R61, [R1+0x190] ;  /* 0x00019000013d7983 */ /* 0x000ee80000300800 */
[----:B------:R-:W-:Y:S01]  /*20660*/  STL [R1+0xaec], R2 ;  /* 0x000aec0201007387 */ /* 0x000fe20000100800 */
[----:B0-----:R-:W-:-:S03]  /*20670*/  FMUL R0, R34, R56 ;  /* 0x0000003822007220 */ /* 0x001fc60000400000 */
[----:B------:R-:W3:Y:S04]  /*20680*/  LDL.LU R56, [R1+0x194] ;  /* 0x0001940001387983 */ /* 0x000ee80000300800 */
[----:B------:R0:W-:Y:S01]  /*20690*/  STL [R1+0x1dc], R0 ;  /* 0x0001dc0001007387 */ /* 0x0001e20000100800 */
[----:B------:R-:W-:-:S03]  /*206a0*/  FMUL R3, R34, R55 ;  /* 0x0000003722037220 */ /* 0x000fc60000400000 */
[----:B------:R-:W3:Y:S04]  /*206b0*/  LDL.LU R55, [R1+0x198] ;  /* 0x0001980001377983 */ /* 0x000ee80000300800 */
[----:B------:R-:W-:Y:S01]  /*206c0*/  STL [R1+0xaf0], R3 ;  /* 0x000af00301007387 */ /* 0x000fe20000100800 */
[----:B0-----:R-:W-:-:S03]  /*206d0*/  FMUL R0, R34, R54 ;  /* 0x0000003622007220 */ /* 0x001fc60000400000 */
[----:B------:R-:W3:Y:S04]  /*206e0*/  LDL.LU R54, [R1+0x19c] ;  /* 0x00019c0001367983 */ /* 0x000ee80000300800 */
[----:B------:R2:W-:Y:S01]  /*206f0*/  STL [R1+0x1d4], R0 ;  /* 0x0001d40001007387 */ /* 0x0005e20000100800 */
[----:B----4-:R-:W-:-:S03]  /*20700*/  FMUL R2, R34, R53 ;  /* 0x0000003522027220 */ /* 0x010fc60000400000 */
[----:B------:R-:W4:Y:S04]  /*20710*/  LDL.LU R53, [R1+0x1a0] ;  /* 0x0001a00001357983 */ /* 0x000f280000300800 */
[----:B------:R-:W-:Y:S01]  /*20720*/  STL [R1+0x1d0], R2 ;  /* 0x0001d00201007387 */ /* 0x000fe20000100800 */
[----:B--2---:R-:W-:-:S05]  /*20730*/  FMUL R0, R34, R59 ;  /* 0x0000003b22007220 */ /* 0x004fca0000400000 */
[----:B------:R3:W-:Y:S02]  /*20740*/  STL [R1+0xaf4], R0 ;  /* 0x000af40001007387 */ /* 0x0007e40000100800 */
[----:B---3--:R-:W-:Y:S02]  /*20750*/  FMUL R0, R34, R52 ;  /* 0x0000003422007220 */ /* 0x008fe40000400000 */
[----:B------:R-:W2:Y:S04]  /*20760*/  LDL.LU R52, [R1+0x1a4] ;  /* 0x0001a40001347983 */ /* 0x000ea80000300800 */
[----:B------:R1:W-:Y:S04]  /*20770*/  STL [R1+0x1c8], R0 ;  /* 0x0001c80001007387 */ /* 0x0003e80000100800 */
[----:B------:R-:W3:Y:S04]  /*20780*/  LDL.LU R34, [R1+0x1a8] ;  /* 0x0001a80001227983 */ /* 0x000ee80000300800 */
[----:B------:R-:W3:Y:S01]  /*20790*/  LDL.LU R60, [R1+0x1ac] ;  /* 0x0001ac00013c7983 */ /* 0x000ee20000300800 */
[----:B-1----:R-:W-:-:S02]  /*207a0*/  FMUL R0, R37, R58 ;  /* 0x0000003a25007220 */ /* 0x002fc40000400000 */
[----:B------:R-:W-:-:S03]  /*207b0*/  FMUL R2, R37, R35 ;  /* 0x0000002325027220 */ /* 0x000fc60000400000 */
[----:B------:R0:W-:Y:S04]  /*207c0*/  STL [R1+0x1c4], R0 ;  /* 0x0001c40001007387 */ /* 0x0001e80000100800 */
[----:B------:R-:W-:Y:S04]  /*207d0*/  STL [R1+0x1bc], R2 ;  /* 0x0001bc0201007387 */ /* 0x000fe80000100800 */
[----:B------:R-:W3:Y:S01]  /*207e0*/  LDL.LU R59, [R1+0x228] ;  /* 0x00022800013b7983 */ /* 0x000ee20000300800 */
[----:B0-----:R-:W-:-:S03]  /*207f0*/  FMUL R0, R37, R33 ;  /* 0x0000002125007220 */ /* 0x001fc60000400000 */
[----:B------:R-:W3:Y:S04]  /*20800*/  LDL.LU R33, [R1+0x318] ;  /* 0x0003180001217983 */ /* 0x000ee80000300800 */
[----:B------:R0:W-:Y:S04]  /*20810*/  STL [R1+0x1c0], R0 ;  /* 0x0001c00001007387 */ /* 0x0001e80000100800 */
[----:B------:R-:W3:Y:S04]  /*20820*/  LDL.LU R58, [R1+0x134] ;  /* 0x00013400013a7983 */ /* 0x000ee80000300800 */
[----:B------:R-:W3:Y:S01]  /*20830*/  LDL.LU R35, [R1+0x138] ;  /* 0x0001380001237983 */ /* 0x000ee20000300800 */
[----:B0-----:R-:W-:-:S03]  /*20840*/  FMUL R0, R37, R32 ;  /* 0x0000002025007220 */ /* 0x001fc60000400000 */
[----:B------:R-:W3:Y:S04]  /*20850*/  LDL.LU R32, [R1+0x13c] ;  /* 0x00013c0001207983 */ /* 0x000ee80000300800 */
[----:B------:R0:W-:Y:S01]  /*20860*/  STL [R1+0xb00], R0 ;  /* 0x000b000001007387 */ /* 0x0001e20000100800 */
[----:B------:R-:W-:-:S05]  /*20870*/  FMUL R3, R37, R38 ;  /* 0x0000002625037220 */ /* 0x000fca0000400000 */
[----:B------:R-:W-:Y:S01]  /*20880*/  STL [R1+0x1b8], R3 ;  /* 0x0001b80301007387 */ /* 0x000fe20000100800 */
[C---:B0-----:R-:W-:Y:S02]  /*20890*/  FMUL R0, R37.reuse, R57 ;  /* 0x0000003925007220 */ /* 0x041fe40000400000 */
[C---:B------:R-:W-:Y:S02]  /*208a0*/  FMUL R2, R37.reuse, R30 ;  /* 0x0000001e25027220 */ /* 0x040fe40000400000 */
[----:B------:R-:W3:Y:S04]  /*208b0*/  LDL.LU R30, [R1+0x140] ;  /* 0x00014000011e7983 */ /* 0x000ee80000300800 */
[----:B------:R0:W-:Y:S04]  /*208c0*/  STL [R1+0x188], R0 ;  /* 0x0001880001007387 */ /* 0x0001e80000100800 */
[----:B------:R1:W-:Y:S01]  /*208d0*/  STL [R1+0x1b0], R2 ;  /* 0x0001b00201007387 */ /* 0x0003e20000100800 */
[----:B0-----:R-:W-:-:S03]  /*208e0*/  FMUL R0, R37, R61 ;  /* 0x0000003d25007220 */ /* 0x001fc60000400000 */
[----:B------:R-:W3:Y:S04]  /*208f0*/  LDL.LU R61, [R1+0x144] ;  /* 0x00014400013d7983 */ /* 0x000ee80000300800 */
[----:B------:R0:W-:Y:S04]  /*20900*/  STL [R1+0xb0c], R0 ;  /* 0x000b0c0001007387 */ /* 0x0001e80000100800 */
[----:B------:R-:W3:Y:S01]  /*20910*/  LDL.LU R57, [R1+0x148] ;  /* 0x0001480001397983 */ /* 0x000ee20000300800 */
[----:B-1----:R-:W-:-:S05]  /*20920*/  FMUL R2, R37, R56 ;  /* 0x0000003825027220 */ /* 0x002fca0000400000 */
[----:B------:R1:W-:Y:S01]  /*20930*/  STL [R1+0x18c], R2 ;  /* 0x00018c0201007387 */ /* 0x0003e20000100800 */
[----:B0-----:R-:W-:-:S03]  /*20940*/  FMUL R0, R37, R55 ;  /* 0x0000003725007220 */ /* 0x001fc60000400000 */
[----:B------:R-:W3:Y:S04]  /*20950*/  LDL.LU R56, [R1+0x14c] ;  /* 0x00014c0001387983 */ /* 0x000ee80000300800 */
[----:B------:R4:W-:Y:S04]  /*20960*/  STL [R1+0x174], R0 ;  /* 0x0001740001007387 */ /* 0x0009e80000100800 */
[----:B------:R-:W3:Y:S01]  /*20970*/  LDL.LU R55, [R1+0x150] ;  /* 0x0001500001377983 */ /* 0x000ee20000300800 */
[----:B-1----:R-:W-:-:S05]  /*20980*/  FMUL R2, R37, R54 ;  /* 0x0000003625027220 */ /* 0x002fca0000400000 */
[----:B------:R-:W-:Y:S04]  /*20990*/  STL [R1+0x184], R2 ;  /* 0x0001840201007387 */ /* 0x000fe80000100800 */
[----:B------:R-:W3:Y:S01]  /*209a0*/  LDL.LU R54, [R1+0x154] ;  /* 0x0001540001367983 */ /* 0x000ee20000300800 */
[----:B----4-:R-:W-:-:S03]  /*209b0*/  FMUL R0, R37, R53 ;  /* 0x0000003525007220 */ /* 0x010fc60000400000 */
[----:B------:R-:W4:Y:S01]  /*209c0*/  LDL.LU R53, [R1+0x158] ;  /* 0x0001580001357983 */ /* 0x000f220000300800 */
[----:B------:R-:W0:Y:S03]  /*209d0*/  MUFU.RCP R31, R31 ;  /* 0x0000001f001f7308 */ /* 0x000e260000001000 */
[----:B------:R3:W-:Y:S01]  /*209e0*/  STL [R1+0xb14], R0 ;  /* 0x000b140001007387 */ /* 0x0007e20000100800 */
[----:B--2---:R-:W-:-:S05]  /*209f0*/  FMUL R3, R37, R52 ;  /* 0x0000003425037220 */ /* 0x004fca0000400000 */
[----:B------:R-:W-:Y:S01]  /*20a00*/  STL [R1+0xaf8], R3 ;  /* 0x000af80301007387 */ /* 0x000fe20000100800 */
[----:B---3--:R-:W-:-:S03]  /*20a10*/  FMUL R0, R37, R34 ;  /* 0x0000002225007220 */ /* 0x008fc60000400000 */
[----:B------:R-:W2:Y:S01]  /*20a20*/  LDL.LU R52, [R1+0x15c] ;  /* 0x00015c0001347983 */ /* 0x000ea20000300800 */
[----:B------:R-:W-:-:S03]  /*20a30*/  FMUL R2, R37, R60 ;  /* 0x0000003c25027220 */ /* 0x000fc60000400000 */
[----:B------:R-:W3:Y:S04]  /*20a40*/  LDL.LU R34, [R1+0x160] ;  /* 0x0001600001227983 */ /* 0x000ee80000300800 */
[----:B------:R1:W-:Y:S04]  /*20a50*/  STL [R1+0x11c], R0 ;  /* 0x00011c0001007387 */ /* 0x0003e80000100800 */
[----:B------:R0:W-:Y:S01]  /*20a60*/  STL [R1+0xafc], R2 ;  /* 0x000afc0201007387 */ /* 0x0001e20000100800 */
[----:B-1----:R-:W-:-:S05]  /*20a70*/  FMUL R0, R37, R59 ;  /* 0x0000003b25007220 */ /* 0x002fca0000400000 */
[----:B------:R1:W-:Y:S01]  /*20a80*/  STL [R1+0x114], R0 ;  /* 0x0001140001007387 */ /* 0x0003e20000100800 */
[C---:B0-----:R-:W-:Y:S02]  /*20a90*/  FMUL R2, R31.reuse, R58 ;  /* 0x0000003a1f027220 */ /* 0x041fe40000400000 */
[----:B-1----:R-:W-:-:S03]  /*20aa0*/  FMUL R0, R31, R35 ;  /* 0x000000231f007220 */ /* 0x002fc60000400000 */
[----:B------:R-:W-:Y:S04]  /*20ab0*/  STL [R1+0xb04], R2 ;  /* 0x000b040201007387 */ /* 0x000fe80000100800 */
[----:B------:R-:W3:Y:S04]  /*20ac0*/  LDL.LU R39, [R1+0x164] ;  /* 0x0001640001277983 */ /* 0x000ee80000300800 */
[----:B------:R0:W-:Y:S04]  /*20ad0*/  STL [R1+0x124], R0 ;  /* 0x0001240001007387 */ /* 0x0001e80000100800 */
[----:B------:R-:W3:Y:S01]  /*20ae0*/  LDL.LU R35, [R1+0x168] ;  /* 0x0001680001237983 */ /* 0x000ee20000300800 */
[----:B------:R-:W-:-:S03]  /*20af0*/  FMUL R3, R31, R32 ;  /* 0x000000201f037220 */ /* 0x000fc60000400000 */
[----:B------:R-:W3:Y:S04]  /*20b00*/  LDL.LU R32, [R1+0x16c] ;  /* 0x00016c0001207983 */ /* 0x000ee80000300800 */
[----:B------:R1:W-:Y:S04]  /*20b10*/  STL [R1+0xb08], R3 ;  /* 0x000b080301007387 */ /* 0x0003e80000100800 */
[----:B0-----:R-:W3:Y:S01]  /*20b20*/  LDL.LU R0, [R1+0x170] ;  /* 0x0001700001007983 */ /* 0x001ee20000300800 */
[----:B------:R-:W-:-:S05]  /*20b30*/  FMUL R2, R31, R30 ;  /* 0x0000001e1f027220 */ /* 0x000fca0000400000 */
[----:B------:R-:W-:Y:S04]  /*20b40*/  STL [R1+0x118], R2 ;  /* 0x0001180201007387 */ /* 0x000fe80000100800 */
[----:B------:R-:W3:Y:S01]  /*20b50*/  LDL.LU R30, [R1+0x5c] ;  /* 0x00005c00011e7983 */ /* 0x000ee20000300800 */
[----:B-1----:R-:W-:-:S03]  /*20b60*/  FMUL R3, R31, R61 ;  /* 0x0000003d1f037220 */ /* 0x002fc60000400000 */
[----:B------:R-:W3:Y:S04]  /*20b70*/  LDL.LU R61, [R1+0x60] ;  /* 0x00006000013d7983 */ /* 0x000ee80000300800 */
[----:B------:R0:W-:Y:S02]  /*20b80*/  STL [R1+0xb10], R3 ;  /* 0x000b100301007387 */ /* 0x0001e40000100800 */
[C---:B0-----:R-:W-:Y:S02]  /*20b90*/  FMUL R3, R31.reuse, R57 ;  /* 0x000000391f037220 */ /* 0x041fe40000400000 */
[----:B------:R-:W-:-:S05]  /*20ba0*/  FMUL R2, R31, R56 ;  /* 0x000000381f027220 */ /* 0x000fca0000400000 */
[----:B------:R0:W-:Y:S04]  /*20bb0*/  STL [R1+0xb18], R2 ;  /* 0x000b180201007387 */ /* 0x0001e80000100800 */
[----:B------:R1:W-:Y:S04]  /*20bc0*/  STL [R1+0x10c], R3 ;  /* 0x00010c0301007387 */ /* 0x0003e80000100800 */
[----:B------:R-:W3:Y:S01]  /*20bd0*/  LDL.LU R38, [R1+0x64] ;  /* 0x0000640001267983 */ /* 0x000ee20000300800 */
[----:B0-----:R-:W-:-:S03]  /*20be0*/  FMUL R2, R31, R55 ;  /* 0x000000371f027220 */ /* 0x001fc60000400000 */
[----:B-1----:R-:W3:Y:S04]  /*20bf0*/  LDL.LU R3, [R1+0x68] ;  /* 0x0000680001037983 */ /* 0x002ee80000300800 */
[----:B------:R4:W-:Y:S04]  /*20c00*/  STL [R1+0x104], R2 ;  /* 0x0001040201007387 */ /* 0x0009e80000100800 */
[----:B------:R-:W3:Y:S01]  /*20c10*/  LDL.LU R37, [R1+0x6c] ;  /* 0x00006c0001257983 */ /* 0x000ee20000300800 */
[----:B------:R-:W-:-:S05]  /*20c20*/  FMUL R54, R31, R54 ;  /* 0x000000361f367220 */ /* 0x000fca0000400000 */
[----:B------:R-:W-:Y:S04]  /*20c30*/  STL [R1+0x100], R54 ;  /* 0x0001003601007387 */ /* 0x000fe80000100800 */
[----:B------:R-:W3:Y:S01]  /*20c40*/  LDL.LU R60, [R1+0x70] ;  /* 0x00007000013c7983 */ /* 0x000ee20000300800 */
[----:B----4-:R-:W-:-:S05]  /*20c50*/  FMUL R2, R31, R53 ;  /* 0x000000351f027220 */ /* 0x010fca0000400000 */
[----:B------:R0:W-:Y:S04]  /*20c60*/  STL [R1+0xfc], R2 ;  /* 0x0000fc0201007387 */ /* 0x0001e80000100800 */
[----:B0-----:R-:W4:Y:S01]  /*20c70*/  LDL.LU R2, [R1+0x74] ;  /* 0x0000740001027983 */ /* 0x001f220000300800 */
[----:B------:R-:W0:Y:S03]  /*20c80*/  MUFU.RCP R33, R33 ;  /* 0x0000002100217308 */ /* 0x000e260000001000 */
[----:B------:R-:W4:Y:S01]  /*20c90*/  LDL.LU R59, [R1+0x78] ;  /* 0x00007800013b7983 */ /* 0x000f220000300800 */
[C---:B--2---:R-:W-:Y:S02]  /*20ca0*/  FMUL R52, R31.reuse, R52 ;  /* 0x000000341f347220 */ /* 0x044fe40000400000 */
[----:B---3--:R-:W-:-:S03]  /*20cb0*/  FMUL R34, R31, R34 ;  /* 0x000000221f227220 */ /* 0x008fc60000400000 */
[----:B------:R1:W-:Y:S04]  /*20cc0*/  STL [R1+0xf8], R52 ;  /* 0x0000f83401007387 */ /* 0x0003e80000100800 */
[----:B------:R-:W2:Y:S04]  /*20cd0*/  LDL.LU R58, [R1+0x7c] ;  /* 0x00007c00013a7983 */ /* 0x000ea80000300800 */
[----:B------:R3:W-:Y:S04]  /*20ce0*/  STL [R1+0xf4], R34 ;  /* 0x0000f42201007387 */ /* 0x0007e80000100800 */
[----:B------:R-:W2:Y:S04]  /*20cf0*/  LDL.LU R57, [R1+0x88] ;  /* 0x0000880001397983 */ /* 0x000ea80000300800 */
[----:B------:R-:W2:Y:S04]  /*20d00*/  LDL.LU R56, [R1+0x8c] ;  /* 0x00008c0001387983 */ /* 0x000ea80000300800 */
[----:B------:R-:W2:Y:S04]  /*20d10*/  LDL.LU R55, [R1+0x98] ;  /* 0x0000980001377983 */ /* 0x000ea80000300800 */
[----:B------:R-:W2:Y:S04]  /*20d20*/  LDL.LU R54, [R1+0x9c] ;  /* 0x00009c0001367983 */ /* 0x000ea80000300800 */
[----:B------:R-:W2:Y:S04]  /*20d30*/  LDL.LU R53, [R1+0xa8] ;  /* 0x0000a80001357983 */ /* 0x000ea80000300800 */
[----:B-1----:R-:W2:Y:S01]  /*20d40*/  LDL.LU R52, [R1+0xac] ;  /* 0x0000ac0001347983 */ /* 0x002ea20000300800 */
[----:B------:R-:W-:-:S03]  /*20d50*/  FMUL R39, R31, R39 ;  /* 0x000000271f277220 */ /* 0x000fc60000400000 */
[----:B---3--:R-:W3:Y:S01]  /*20d60*/  LDL.LU R34, [R1+0x130] ;  /* 0x0001300001227983 */ /* 0x008ee20000300800 */
[----:B------:R-:W-:-:S03]  /*20d70*/  FMUL R35, R31, R35 ;  /* 0x000000231f237220 */ /* 0x000fc60000400000 */
[----:B------:R1:W-:Y:S01]  /*20d80*/  STL [R1+0xf0], R39 ;  /* 0x0000f02701007387 */ /* 0x0003e20000100800 */
[----:B------:R-:W-:-:S03]  /*20d90*/  FMUL R32, R31, R32 ;  /* 0x000000201f207220 */ /* 0x000fc60000400000 */
[----:B-1----:R-:W3:Y:S01]  /*20da0*/  LDL.LU R39, [R1+0xbd0] ;  /* 0x000bd00001277983 */ /* 0x002ee20000300800 */
[----:B------:R-:W-:-:S03]  /*20db0*/  FMUL R0, R31, R0 ;  /* 0x000000001f007220 */ /* 0x000fc60000400000 */
[----:B------:R1:W-:Y:S04]  /*20dc0*/  STL [R1+0xec], R35 ;  /* 0x0000ec2301007387 */ /* 0x0003e80000100800 */
[----:B-1----:R-:W3:Y:S04]  /*20dd0*/  LDL.LU R35, [R1+0xbcc] ;  /* 0x000bcc0001237983 */ /* 0x002ee80000300800 */
[----:B------:R1:W-:Y:S04]  /*20de0*/  STL [R1+0xe8], R32 ;  /* 0x0000e82001007387 */ /* 0x0003e80000100800 */
[----:B-1----:R-:W3:Y:S01]  /*20df0*/  LDL.LU R32, [R1+0x20] ;  /* 0x0000200001207983 */ /* 0x002ee20000300800 */
[----:B0-----:R-:W-:-:S03]  /*20e00*/  FMUL R30, R33, R30 ;  /* 0x0000001e211e7220 */ /* 0x001fc60000400000 */
[----:B------:R0:W-:Y:S04]  /*20e10*/  STL [R1+0xe4], R0 ;  /* 0x0000e40001007387 */ /* 0x0001e80000100800 */
[----:B------:R-:W3:Y:S04]  /*20e20*/  LDL.LU R31, [R1+0x2c] ;  /* 0x00002c00011f7983 */ /* 0x000ee80000300800 */
[----:B------:R1:W-:Y:S01]  /*20e30*/  STL [R1+0xe0], R30 ;  /* 0x0000e01e01007387 */ /* 0x0003e20000100800 */
[----:B0-----:R-:W-:-:S03]  /*20e40*/  FMUL R0, R33, R61 ;  /* 0x0000003d21007220 */ /* 0x001fc60000400000 */
[----:B-1----:R-:W3:Y:S04]  /*20e50*/  LDL.LU R30, [R1+0x30] ;  /* 0x00003000011e7983 */ /* 0x002ee80000300800 */
[----:B------:R-:W3:Y:S04]  /*20e60*/  LDL.LU R61, [R1+0x34] ;  /* 0x00003400013d7983 */ /* 0x000ee80000300800 */
[----:B------:R0:W-:Y:S04]  /*20e70*/  STL [R1+0xb1c], R0 ;  /* 0x000b1c0001007387 */ /* 0x0001e80000100800 */
[----:B0-----:R-:W3:Y:S01]  /*20e80*/  LDL.LU R0, [R1+0x24] ;  /* 0x0000240001007983 */ /* 0x001ee20000300800 */
[----:B------:R-:W-:-:S02]  /*20e90*/  FMUL R38, R33, R38 ;  /* 0x0000002621267220 */ /* 0x000fc40000400000 */
[----:B------:R-:W-:-:S03]  /*20ea0*/  FMUL R3, R33, R3 ;  /* 0x0000000321037220 */ /* 0x000fc60000400000 */
[----:B------:R0:W-:Y:S01]  /*20eb0*/  STL [R1+0xd8], R38 ;  /* 0x0000d82601007387 */ /* 0x0001e20000100800 */
[----:B------:R-:W-:-:S03]  /*20ec0*/  FMUL R37, R33, R37 ;  /* 0x0000002521257220 */ /* 0x000fc60000400000 */
[----:B0-----:R-:W3:Y:S04]  /*20ed0*/  LDL.LU R38, [R1+0xbc8] ;  /* 0x000bc80001267983 */ /* 0x001ee80000300800 */
[----:B------:R0:W-:Y:S01]  /*20ee0*/  STL [R1+0xb20], R3 ;  /* 0x000b200301007387 */ /* 0x0001e20000100800 */
[----:B------:R-:W-:-:S03]  /*20ef0*/  FMUL R60, R33, R60 ;  /* 0x0000003c213c7220 */ /* 0x000fc60000400000 */
[----:B0-----:R-:W3:Y:S04]  /*20f00*/  LDL.LU R3, [R1+0x1c] ;  /* 0x00001c0001037983 */ /* 0x001ee80000300800 */
[----:B------:R0:W-:Y:S04]  /*20f10*/  STL [R1+0xd0], R37 ;  /* 0x0000d02501007387 */ /* 0x0001e80000100800 */
[----:B0-----:R-:W3:Y:S04]  /*20f20*/  LDL.LU R37, [R1+0xbc4] ;  /* 0x000bc40001257983 */ /* 0x001ee80000300800 */
[----:B------:R0:W-:Y:S04]  /*20f30*/  STL [R1+0xcc], R60 ;  /* 0x0000cc3c01007387 */ /* 0x0001e80000100800 */
[----:B0-----:R-:W3:Y:S01]  /*20f40*/  LDL.LU R60, [R1+0xbc0] ;  /* 0x000bc000013c7983 */ /* 0x001ee20000300800 */
[----:B----4-:R-:W-:-:S05]  /*20f50*/  FMUL R2, R33, R2 ;  /* 0x0000000221027220 */ /* 0x010fca0000400000 */
[----:B------:R0:W-:Y:S04]  /*20f60*/  STL [R1+0xb24], R2 ;  /* 0x000b240201007387 */ /* 0x0001e80000100800 */
[----:B0-----:R-:W4:Y:S01]  /*20f70*/  LDL.LU R2, [R1+0x28] ;  /* 0x0000280001027983 */ /* 0x001f220000300800 */
[----:B------:R-:W-:-:S05]  /*20f80*/  FMUL R59, R33, R59 ;  /* 0x0000003b213b7220 */ /* 0x000fca0000400000 */
[----:B------:R0:W-:Y:S04]  /*20f90*/  STL [R1+0xc4], R59 ;  /* 0x0000c43b01007387 */ /* 0x0001e80000100800 */
[----:B0-----:R-:W4:Y:S01]  /*20fa0*/  LDL.LU R59, [R1+0xbbc] ;  /* 0x000bbc00013b7983 */ /* 0x001f220000300800 */
[----:B--2---:R-:W-:-:S05]  /*20fb0*/  FMUL R58, R33, R58 ;  /* 0x0000003a213a7220 */ /* 0x004fca0000400000 */
[----:B------:R0:W-:Y:S01]  /*20fc0*/  STL [R1+0xc0], R58 ;  /* 0x0000c03a01007387 */ /* 0x0001e20000100800 */
[C---:B------:R-:W-:Y:S02]  /*20fd0*/  FMUL R57, R33.reuse, R57 ;  /* 0x0000003921397220 */ /* 0x040fe40000400000 */
[C---:B------:R-:W-:Y:S01]  /*20fe0*/  FMUL R56, R33.reuse, R56 ;  /* 0x0000003821387220 */ /* 0x040fe20000400000 */
[----:B0-----:R-:W2:Y:S01]  /*20ff0*/  LDL.LU R58, [R1+0xbb8] ;  /* 0x000bb800013a7983 */ /* 0x001ea20000300800 */
[----:B------:R-:W-:-:S03]  /*21000*/  FMUL R55, R33, R55 ;  /* 0x0000003721377220 */ /* 0x000fc60000400000 */
[----:B------:R0:W-:Y:S01]  /*21010*/  STL [R1+0xbc], R57 ;  /* 0x0000bc3901007387 */ /* 0x0001e20000100800 */
[C---:B------:R-:W-:Y:S02]  /*21020*/  FMUL R54, R33.reuse, R54 ;  /* 0x0000003621367220 */ /* 0x040fe40000400000 */
[C---:B------:R-:W-:Y:S01]  /*21030*/  FMUL R53, R33.reuse, R53 ;  /* 0x0000003521357220 */ /* 0x040fe20000400000 */
[----:B0-----:R-:W2:Y:S01]  /*21040*/  LDL.LU R57, [R1+0xbb4] ;  /* 0x000bb40001397983 */ /* 0x001ea20000300800 */
[----:B------:R-:W-:-:S03]  /*21050*/  FMUL R52, R33, R52 ;  /* 0x0000003421347220 */ /* 0x000fc60000400000 */
[----:B------:R0:W-:Y:S01]  /*21060*/  STL [R1+0xb8], R56 ;  /* 0x0000b83801007387 */ /* 0x0001e20000100800 */
[----:B---3--:R-:W-:-:S03]  /*21070*/  FMUL R33, R33, R34 ;  /* 0x0000002221217220 */ /* 0x008fc60000400000 */
[----:B0-----:R-:W3:Y:S04]  /*21080*/  LDL.LU R56, [R1+0xbb0] ;  /* 0x000bb00001387983 */ /* 0x001ee80000300800 */
[----:B------:R0:W-:Y:S04]  /*21090*/  STL [R1+0xb4], R55 ;  /* 0x0000b43701007387 */ /* 0x0001e80000100800 */
[----:B0-----:R-:W2:Y:S01]  /*210a0*/  LDL.LU R55, [R1+0xbac] ;  /* 0x000bac0001377983 */ /* 0x001ea20000300800 */
[----:B------:R-:W0:Y:S03]  /*210b0*/  MUFU.RCP R35, R35 ;  /* 0x0000002300237308 */ /* 0x000e260000001000 */
[----:B------:R1:W-:Y:S04]  /*210c0*/  STL [R1+0xb0], R54 ;  /* 0x0000b03601007387 */ /* 0x0003e80000100800 */
[----:B-1----:R-:W2:Y:S04]  /*210d0*/  LDL.LU R54, [R1+0xba8] ;  /* 0x000ba80001367983 */ /* 0x002ea80000300800 */
[----:B------:R1:W-:Y:S01]  /*210e0*/  STL [R1+0xa4], R53 ;  /* 0x0000a43501007387 */ /* 0x0003e20000100800 */
[----:B0-----:R-:W-:-:S03]  /*210f0*/  FMUL R32, R35, R32 ;  /* 0x0000002023207220 */ /* 0x001fc60000400000 */
[----:B-1----:R-:W2:Y:S04]  /*21100*/  LDL.LU R53, [R1+0xba4] ;  /* 0x000ba40001357983 */ /* 0x002ea80000300800 */
[----:B------:R0:W-:Y:S01]  /*21110*/  STL [R1+0xa0], R52 ;  /* 0x0000a03401007387 */ /* 0x0001e20000100800 */
[----:B------:R-:W-:-:S03]  /*21120*/  FMUL R31, R35, R31 ;  /* 0x0000001f231f7220 */ /* 0x000fc60000400000 */
[----:B0-----:R-:W2:Y:S04]  /*21130*/  LDL.LU R52, [R1+0xba0] ;  /* 0x000ba00001347983 */ /* 0x001ea80000300800 */
[----:B------:R-:W2:Y:S04]  /*21140*/  LDL.LU R34, [R1+0xb9c] ;  /* 0x000b9c0001227983 */ /* 0x000ea80000300800 */
[----:B------:R0:W-:Y:S01]  /*21150*/  STL [R1+0x9c], R33 ;  /* 0x00009c2101007387 */ /* 0x0001e20000100800 */
[C---:B------:R-:W-:Y:S02]  /*21160*/  FMUL R30, R35.reuse, R30 ;  /* 0x0000001e231e7220 */ /* 0x040fe40000400000 */
[C---:B------:R-:W-:Y:S01]  /*21170*/  FMUL R0, R35.reuse, R0 ;  /* 0x0000000023007220 */ /* 0x040fe20000400000 */
[----:B0-----:R-:W2:Y:S01]  /*21180*/  LDL.LU R33, [R1+0xb98] ;  /* 0x000b980001217983 */ /* 0x001ea20000300800 */
[----:B------:R-:W-:-:S02]  /*21190*/  FMUL R61, R35, R61 ;  /* 0x0000003d233d7220 */ /* 0x000fc40000400000 */
[----:B------:R-:W-:-:S05]  /*211a0*/  FMUL R3, R35, R3 ;  /* 0x0000000323037220 */ /* 0x000fca0000400000 */
[----:B------:R0:W-:Y:S04]  /*211b0*/  STL [R1+0xb28], R3 ;  /* 0x000b280301007387 */ /* 0x0001e80000100800 */
[----:B0-----:R-:W2:Y:S04]  /*211c0*/  LDL.LU R3, [R1+0x40] ;  /* 0x0000400001037983 */ /* 0x001ea80000300800 */
[----:B------:R0:W-:Y:S04]  /*211d0*/  STL [R1+0x94], R32 ;  /* 0x0000942001007387 */ /* 0x0001e80000100800 */
[----:B0-----:R-:W2:Y:S04]  /*211e0*/  LDL.LU R32, [R1+0xb94] ;  /* 0x000b940001207983 */ /* 0x001ea80000300800 */
[----:B------:R0:W-:Y:S04]  /*211f0*/  STL [R1+0xb2c], R0 ;  /* 0x000b2c0001007387 */ /* 0x0001e80000100800 */
[----:B0-----:R-:W2:Y:S01]  /*21200*/  LDL.LU R0, [R1+0x3c] ;  /* 0x00003c0001007983 */ /* 0x001ea20000300800 */
[----:B----4-:R-:W-:-:S05]  /*21210*/  FMUL R2, R35, R2 ;  /* 0x0000000223027220 */ /* 0x010fca0000400000 */
[----:B------:R0:W-:Y:S04]  /*21220*/  STL [R1+0xb30], R2 ;  /* 0x000b300201007387 */ /* 0x0001e80000100800 */
[----:B0-----:R-:W4:Y:S04]  /*21230*/  LDL.LU R2, [R1+0x38] ;  /* 0x0000380001027983 */ /* 0x001f280000300800 */
[----:B------:R0:W-:Y:S04]  /*21240*/  STL [R1+0x88], R31 ;  /* 0x0000881f01007387 */ /* 0x0001e80000100800 */
[----:B0-----:R-:W3:Y:S04]  /*21250*/  LDL.LU R31, [R1+0xb90] ;  /* 0x000b9000011f7983 */ /* 0x001ee80000300800 */
[----:B------:R0:W-:Y:S04]  /*21260*/  STL [R1+0x84], R30 ;  /* 0x0000841e01007387 */ /* 0x0001e80000100800 */
[----:B0-----:R-:W3:Y:S04]  /*21270*/  LDL.LU R30, [R1+0xb8c] ;  /* 0x000b8c00011e7983 */ /* 0x001ee80000300800 */
[----:B------:R0:W-:Y:S04]  /*21280*/  STL [R1+0x7c], R61 ;  /* 0x00007c3d01007387 */ /* 0x0001e80000100800 */
[----:B0-----:R-:W3:Y:S01]  /*21290*/  LDL.LU R61, [R1+0xb88] ;  /* 0x000b8800013d7983 */ /* 0x001ee20000300800 */
[----:B--2---:R-:W-:-:S02]  /*212a0*/  FMUL R0, R35, R0 ;  /* 0x0000000023007220 */ /* 0x004fc40000400000 */
[----:B----4-:R-:W-:-:S05]  /*212b0*/  FMUL R2, R35, R2 ;  /* 0x0000000223027220 */ /* 0x010fca0000400000 */
[----:B------:R-:W-:Y:S04]  /*212c0*/  STL [R1+0x78], R2 ;  /* 0x0000780201007387 */ /* 0x000fe80000100800 */
[----:B------:R3:W-:Y:S02]  /*212d0*/  STL [R1+0x74], R0 ;  /* 0x0000740001007387 */ /* 0x0007e40000100800 */
[C---:B---3--:R-:W-:Y:S02]  /*212e0*/  FMUL R0, R35.reuse, R61 ;  /* 0x0000003d23007220 */ /* 0x048fe40000400000 */
[----:B------:R-:W2:Y:S01]  /*212f0*/  LDL.LU R61, [R1+0xb84] ;  /* 0x000b8400013d7983 */ /* 0x000ea20000300800 */
[----:B------:R-:W-:-:S05]  /*21300*/  FMUL R2, R35, R3 ;  /* 0x0000000323027220 */ /* 0x000fca0000400000 */
[----:B------:R0:W-:Y:S01]  /*21310*/  STL [R1+0x70], R2 ;  /* 0x0000700201007387 */ /* 0x0001e20000100800 */
[----:B------:R-:W1:Y:S01]  /*21320*/  MUFU.RCP R44, R44 ;  /* 0x0000002c002c7308 */ /* 0x000e620000001000 */
[C---:B0-----:R-:W-:Y:S02]  /*21330*/  FMUL R2, R35.reuse, R30 ;  /* 0x0000001e23027220 */ /* 0x041fe40000400000 */
[----:B------:R-:W3:Y:S04]  /*21340*/  LDL.LU R30, [R1+0xb80] ;  /* 0x000b8000011e7983 */ /* 0x000ee80000300800 */
[----:B------:R0:W-:Y:S01]  /*21350*/  STL [R1+0x6c], R0 ;  /* 0x00006c0001007387 */ /* 0x0001e20000100800 */
[C---:B------:R-:W-:Y:S02]  /*21360*/  FMUL R3, R35.reuse, R33 ;  /* 0x0000002123037220 */ /* 0x040fe40000400000 */
[----:B0-----:R-:W-:-:S02]  /*21370*/  FMUL R0, R35, R31 ;  /* 0x0000001f23007220 */ /* 0x001fc40000400000 */
[----:B------:R-:W4:Y:S04]  /*21380*/  LDL.LU R31, [R1+0xb7c] ;  /* 0x000b7c00011f7983 */ /* 0x000f280000300800 */
[----:B------:R-:W-:Y:S04]  /*21390*/  STL [R1+0x68], R2 ;  /* 0x0000680201007387 */ /* 0x000fe80000100800 */
[----:B------:R0:W-:Y:S02]  /*213a0*/  STL [R1+0xb34], R0 ;  /* 0x000b340001007387 */ /* 0x0001e40000100800 */
[----:B0-----:R-:W-:-:S02]  /*213b0*/  FMUL R0, R35, R32 ;  /* 0x0000002023007220 */ /* 0x001fc40000400000 */
[----:B------:R-:W3:Y:S04]  /*213c0*/  LDL.LU R32, [R1+0xb78] ;  /* 0x000b780001207983 */ /* 0x000ee80000300800 */
[----:B------:R-:W3:Y:S01]  /*213d0*/  LDL.LU R33, [R1+0xb74] ;  /* 0x000b740001217983 */ /* 0x000ee20000300800 */
[----:B------:R-:W-:-:S03]  /*213e0*/  FMUL R2, R35, R34 ;  /* 0x0000002223027220 */ /* 0x000fc60000400000 */
[----:B------:R0:W-:Y:S04]  /*213f0*/  STL [R1+0x60], R0 ;  /* 0x0000600001007387 */ /* 0x0001e80000100800 */
[----:B------:R1:W-:Y:S04]  /*21400*/  STL [R1+0xb38], R3 ;  /* 0x000b380301007387 */ /* 0x0003e80000100800 */
[----:B------:R-:W3:Y:S01]  /*21410*/  LDL.LU R34, [R1+0xb70] ;  /* 0x000b700001227983 */ /* 0x000ee20000300800 */
[----:B0-----:R0:W0:Y:S03]  /*21420*/  MUFU.RCP R0, R36 ;  /* 0x0000002400007308 */ /* 0x0010260000001000 */
[----:B------:R-:W3:Y:S04]  /*21430*/  LDL.LU R35, [R1+0xb6c] ;  /* 0x000b6c0001237983 */ /* 0x000ee80000300800 */
[----:B------:R0:W-:Y:S01]  /*21440*/  STL [R1+0xb3c], R2 ;  /* 0x000b3c0201007387 */ /* 0x0001e20000100800 */
[----:B-1----:R-:W-:-:S03]  /*21450*/  FMUL R3, R44, R53 ;  /* 0x000000352c037220 */ /* 0x002fc60000400000 */
[----:B0-----:R-:W3:Y:S01]  /*21460*/  LDL.LU R36, [R1+0xb68] ;  /* 0x000b680001247983 */ /* 0x001ee20000300800 */
[----:B------:R-:W-:Y:S01]  /*21470*/  FMUL R2, R44, R52 ;  /* 0x000000342c027220 */ /* 0x000fe20000400000 */
[----:B------:R-:W-:-:S04]  /*21480*/  MOV R53, R0 ;  /* 0x0000000000357202 */ /* 0x000fc80000000f00 */
[----:B------:R0:W-:Y:S01]  /*21490*/  STL [R1+0x4c], R2 ;  /* 0x00004c0201007387 */ /* 0x0001e20000100800 */
[----:B------:R-:W-:-:S03]  /*214a0*/  FMUL R0, R44, R55 ;  /* 0x000000372c007220 */ /* 0x000fc60000400000 */
[----:B------:R1:W-:Y:S01]  /*214b0*/  STL [R1+0x48], R3 ;  /* 0x0000480301007387 */ /* 0x0003e20000100800 */
[C---:B0-----:R-:W-:Y:S02]  /*214c0*/  FMUL R2, R44.reuse, R54 ;  /* 0x000000362c027220 */ /* 0x041fe40000400000 */
[----:B-1----:R-:W-:-:S03]  /*214d0*/  FMUL R3, R44, R56 ;  /* 0x000000382c037220 */ /* 0x002fc60000400000 */
        /* <DEDUP_REMOVED lines=9> */
[----:B------:R1:W-:Y:S01]  /*21570*/  STL [R1+0x30], R3 ;  /* 0x0000300301007387 */ /* 0x0003e20000100800 */
[----:B0-----:R-:W-:-:S03]  /*21580*/  FMUL R0, R44, R37 ;  /* 0x000000252c007220 */ /* 0x001fc60000400000 */
[----:B------:R-:W3:Y:S04]  /*21590*/  LDL.LU R37, [R1+0xb64] ;  /* 0x000b640001257983 */ /* 0x000ee80000300800 */
[----:B------:R0:W-:Y:S01]  /*215a0*/  STL [R1+0x2c], R2 ;  /* 0x00002c0201007387 */ /* 0x0001e20000100800 */
[C---:B-1----:R-:W-:Y:S02]  /*215b0*/  FMUL R3, R44.reuse, R40 ;  /* 0x000000282c037220 */ /* 0x042fe40000400000 */
[----:B------:R-:W-:Y:S02]  /*215c0*/  FMUL R54, R53, R13 ;  /* 0x0000000d35367220 */ /* 0x000fe40000400000 */
[----:B0-----:R-:W-:Y:S02]  /*215d0*/  FMUL R2, R44, R38 ;  /* 0x000000262c027220 */ /* 0x001fe40000400000 */
[----:B------:R-:W3:Y:S04]  /*215e0*/  LDL.LU R38, [R1+0xb60] ;  /* 0x000b600001267983 */ /* 0x000ee80000300800 */
[----:B------:R0:W-:Y:S01]  /*215f0*/  STL [R1+0x28], R0 ;  /* 0x0000280001007387 */ /* 0x0001e20000100800 */
[----:B------:R-:W-:-:S02]  /*21600*/  IMAD.MOV.U32 R13, RZ, RZ, R53 ;  /* 0x000000ffff0d7224 */ /* 0x000fc400078e0035 */
[C---:B0-----:R-:W-:Y:S02]  /*21610*/  FMUL R0, R44.reuse, R39 ;  /* 0x000000272c007220 */ /* 0x041fe40000400000 */
[----:B------:R-:W3:Y:S04]  /*21620*/  LDL.LU R39, [R1+0xb5c] ;  /* 0x000b5c0001277983 */ /* 0x000ee80000300800 */
[----:B------:R0:W-:Y:S04]  /*21630*/  STL [R1+0x24], R2 ;  /* 0x0000240201007387 */ /* 0x0001e80000100800 */
[----:B------:R-:W3:Y:S01]  /*21640*/  LDL.LU R40, [R1+0xb58] ;  /* 0x000b580001287983 */ /* 0x000ee20000300800 */
[----:B------:R-:W-:-:S03]  /*21650*/  FMUL R60, R44, R43 ;  /* 0x0000002b2c3c7220 */ /* 0x000fc60000400000 */
[----:B------:R1:W-:Y:S01]  /*21660*/  STL [R1+0x20], R0 ;  /* 0x0000200001007387 */ /* 0x0003e20000100800 */
[----:B0-----:R-:W-:-:S03]  /*21670*/  FMUL R2, R44, R41 ;  /* 0x000000292c027220 */ /* 0x001fc60000400000 */
[----:B------:R-:W3:Y:S01]  /*21680*/  LDL.LU R41, [R1+0xb54] ;  /* 0x000b540001297983 */ /* 0x000ee20000300800 */
[C---:B------:R-:W-:Y:S01]  /*21690*/  FMUL R11, R13.reuse, R11 ;  /* 0x0000000b0d0b7220 */ /* 0x040fe20000400000 */
[----:B------:R0:W0:Y:S01]  /*216a0*/  MUFU.RCP R52, R45 ;  /* 0x0000002d00347308 */ /* 0x0000220000001000 */
[----:B-1----:R-:W-:Y:S02]  /*216b0*/  FMUL R0, R44, R42 ;  /* 0x0000002a2c007220 */ /* 0x002fe40000400000 */
[----:B------:R-:W3:Y:S01]  /*216c0*/  LDL.LU R42, [R1+0xb50] ;  /* 0x000b5000012a7983 */ /* 0x000ee20000300800 */
[----:B------:R-:W-:-:S03]  /*216d0*/  FMUL R53, R13, R6 ;  /* 0x000000060d357220 */ /* 0x000fc60000400000 */
[----:B------:R-:W3:Y:S04]  /*216e0*/  LDL.LU R43, [R1+0xb4c] ;  /* 0x000b4c00012b7983 */ /* 0x000ee80000300800 */
[----:B------:R-:W3:Y:S04]  /*216f0*/  LDL.LU R44, [R1+0xb48] ;  /* 0x000b4800012c7983 */ /* 0x000ee80000300800 */
[----:B0-----:R-:W3:Y:S04]  /*21700*/  LDL.LU R45, [R1+0xb44] ;  /* 0x000b4400012d7983 */ /* 0x001ee80000300800 */
[----:B------:R0:W-:Y:S04]  /*21710*/  STL [R1+0x10], R54 ;  /* 0x0000103601007387 */ /* 0x0001e80000100800 */
[----:B------:R1:W-:Y:S01]  /*21720*/  STL [R1+0x8], R11 ;  /* 0x0000080b01007387 */ /* 0x0003e20000100800 */
[----:B--2---:R-:W-:-:S04]  /*21730*/  @!P6 FMUL R61, R61, 16777216 ;  /* 0x4b8000003d3de820 */ /* 0x004fc80000400000 */
[----:B------:R2:W0:Y:S02]  /*21740*/  MUFU.RCP R6, R61 ;  /* 0x0000003d00067308 */ /* 0x0004240000001000 */
[----:B--2---:R-:W2:Y:S01]  /*21750*/  LDL.LU R61, [R1+0xb40] ;  /* 0x000b4000013d7983 */ /* 0x004ea20000300800 */
[C---:B------:R-:W-:Y:S02]  /*21760*/  FMUL R58, R13.reuse, R7 ;  /* 0x000000070d3a7220 */ /* 0x040fe40000400000 */
[----:B------:R-:W-:Y:S02]  /*21770*/  FMUL R7, R13, R4 ;  /* 0x000000040d077220 */ /* 0x000fe40000400000 */
[C---:B------:R-:W-:Y:S02]  /*21780*/  FMUL R4, R52.reuse, R20 ;  /* 0x0000001434047220 */ /* 0x040fe40000400000 */
[C---:B------:R-:W-:Y:S02]  /*21790*/  FMUL R18, R52.reuse, R18 ;  /* 0x0000001234127220 */ /* 0x040fe40000400000 */
[----:B------:R-:W-:-:S03]  /*217a0*/  FMUL R20, R52, R17 ;  /* 0x0000001134147220 */ /* 0x000fc60000400000 */
[----:B------:R-:W-:Y:S02]  /*217b0*/  F2FP.BF16.PACK_AB R17, R4, R18 ;  /* 0x000000120411723e */ /* 0x000fe400000010ff */
[----:B------:R-:W0:Y:S01]  /*217c0*/  S2R R4, SR_TID.X ;  /* 0x0000000000047919 */ /* 0x000e220000002100 */
[C---:B------:R-:W-:Y:S02]  /*217d0*/  FMUL R56, R13.reuse, R10 ;  /* 0x0000000a0d387220 */ /* 0x040fe40000400000 */
[C---:B------:R-:W-:Y:S02]  /*217e0*/  FMUL R21, R52.reuse, R21 ;  /* 0x0000001534157220 */ /* 0x040fe40000400000 */
[C---:B------:R-:W-:Y:S02]  /*217f0*/  FMUL R19, R52.reuse, R19 ;  /* 0x0000001334137220 */ /* 0x040fe40000400000 */
[----:B------:R-:W-:Y:S02]  /*21800*/  FMUL R55, R13, R5 ;  /* 0x000000050d377220 */ /* 0x000fe40000400000 */
[----:B------:R-:W-:Y:S01]  /*21810*/  FMUL R5, R52, R15 ;  /* 0x0000000f34057220 */ /* 0x000fe20000400000 */
[----:B------:R-:W-:Y:S01]  /*21820*/  F2FP.BF16.PACK_AB R21, R21, R19 ;  /* 0x000000131515723e */ /* 0x000fe200000010ff */
[----:B----4-:R-:W-:-:S02]  /*21830*/  @!P6 FMUL R31, R31, 16777216 ;  /* 0x4b8000001f1fe820 */ /* 0x010fc40000400000 */
[----:B---3--:R-:W-:Y:S02]  /*21840*/  @!P6 FMUL R30, R30, 16777216 ;  /* 0x4b8000001e1ee820 */ /* 0x008fe40000400000 */
[C---:B------:R-:W-:Y:S02]  /*21850*/  FMUL R29, R52.reuse, R29 ;  /* 0x0000001d341d7220 */ /* 0x040fe40000400000 */
[C---:B------:R-:W-:Y:S02]  /*21860*/  FMUL R28, R52.reuse, R28 ;  /* 0x0000001c341c7220 */ /* 0x040fe40000400000 */
[C---:B------:R-:W-:Y:S02]  /*21870*/  FMUL R27, R52.reuse, R27 ;  /* 0x0000001b341b7220 */ /* 0x040fe40000400000 */
[C---:B------:R-:W-:Y:S02]  /*21880*/  FMUL R26, R52.reuse, R26 ;  /* 0x0000001a341a7220 */ /* 0x040fe40000400000 */
[----:B------:R-:W-:-:S02]  /*21890*/  FMUL R25, R52, R25 ;  /* 0x0000001934197220 */ /* 0x000fc40000400000 */
[----:B------:R-:W-:Y:S02]  /*218a0*/  FMUL R24, R52, R24 ;  /* 0x0000001834187220 */ /* 0x000fe40000400000 */
[----:B------:R-:W-:Y:S02]  /*218b0*/  @!P6 FMUL R32, R32, 16777216 ;  /* 0x4b8000002020e820 */ /* 0x000fe40000400000 */
[C---:B------:R-:W-:Y:S02]  /*218c0*/  FMUL R23, R52.reuse, R23 ;  /* 0x0000001734177220 */ /* 0x040fe40000400000 */
[----:B------:R-:W-:Y:S02]  /*218d0*/  @!P6 FMUL R33, R33, 16777216 ;  /* 0x4b8000002121e820 */ /* 0x000fe40000400000 */
[C---:B------:R-:W-:Y:S02]  /*218e0*/  FMUL R22, R52.reuse, R22 ;  /* 0x0000001634167220 */ /* 0x040fe40000400000 */
[----:B------:R-:W-:-:S02]  /*218f0*/  FMUL R16, R52, R16 ;  /* 0x0000001034107220 */ /* 0x000fc40000400000 */
[----:B------:R-:W-:Y:S02]  /*21900*/  FMUL R52, R52, R14 ;  /* 0x0000000e34347220 */ /* 0x000fe40000400000 */
[C---:B------:R-:W-:Y:S02]  /*21910*/  FMUL R57, R13.reuse, R12 ;  /* 0x0000000c0d397220 */ /* 0x040fe40000400000 */
[----:B------:R-:W-:Y:S02]  /*21920*/  FMUL R59, R13, R9 ;  /* 0x000000090d3b7220 */ /* 0x000fe40000400000 */
[----:B------:R-:W-:Y:S02]  /*21930*/  @!P6 FMUL R34, R34, 16777216 ;  /* 0x4b8000002222e820 */ /* 0x000fe40000400000 */
[----:B------:R-:W-:Y:S02]  /*21940*/  @!P6 FMUL R35, R35, 16777216 ;  /* 0x4b8000002323e820 */ /* 0x000fe40000400000 */
[----:B0-----:R-:W-:-:S02]  /*21950*/  FMUL R54, R13, R8 ;  /* 0x000000080d367220 */ /* 0x001fc40000400000 */
[C---:B------:R-:W-:Y:S02]  /*21960*/  FMUL R46, R13.reuse, R46 ;  /* 0x0000002e0d2e7220 */ /* 0x040fe40000400000 */
[----:B------:R-:W-:Y:S02]  /*21970*/  @!P6 FMUL R36, R36, 16777216 ;  /* 0x4b8000002424e820 */ /* 0x000fe40000400000 */
[C---:B------:R-:W-:Y:S02]  /*21980*/  FMUL R47, R13.reuse, R47 ;  /* 0x0000002f0d2f7220 */ /* 0x040fe40000400000 */
[C---:B------:R-:W-:Y:S02]  /*21990*/  FMUL R48, R13.reuse, R48 ;  /* 0x000000300d307220 */ /* 0x040fe40000400000 */
[C---:B------:R-:W-:Y:S02]  /*219a0*/  FMUL R49, R13.reuse, R49 ;  /* 0x000000310d317220 */ /* 0x040fe40000400000 */
[----:B------:R-:W-:-:S02]  /*219b0*/  FMUL R50, R13, R50 ;  /* 0x000000320d327220 */ /* 0x000fc40000400000 */
[----:B------:R-:W-:Y:S02]  /*219c0*/  FMUL R51, R13, R51 ;  /* 0x000000330d337220 */ /* 0x000fe40000400000 */
[C---:B------:R-:W-:Y:S02]  /*219d0*/  FMUL R12, R6.reuse, R33 ;  /* 0x00000021060c7220 */ /* 0x040fe40000400000 */
[C---:B------:R-:W-:Y:S02]  /*219e0*/  FMUL R8, R6.reuse, R32 ;  /* 0x0000002006087220 */ /* 0x040fe40000400000 */
[C---:B------:R-:W-:Y:S02]  /*219f0*/  FMUL R30, R6.reuse, R30 ;  /* 0x0000001e061e7220 */ /* 0x040fe40000400000 */
[C---:B------:R-:W-:Y:S02]  /*21a00*/  FMUL R31, R6.reuse, R31 ;  /* 0x0000001f061f7220 */ /* 0x040fe40000400000 */
[----:B------:R-:W-:-:S02]  /*21a10*/  FMUL R9, R6, R36 ;  /* 0x0000002406097220 */ /* 0x000fc40000400000 */
[----:B------:R-:W-:Y:S01]  /*21a20*/  FMUL R35, R6, R35 ;  /* 0x0000002306237220 */ /* 0x000fe20000400000 */
[----:B------:R-:W-:Y:S02]  /*21a30*/  F2FP.BF16.PACK_AB R8, R8, R30 ;  /* 0x0000001e0808723e */ /* 0x000fe400000010ff */
[----:B------:R-:W-:Y:S02]  /*21a40*/  F2FP.BF16.PACK_AB R12, R12, R31 ;  /* 0x0000001f0c0c723e */ /* 0x000fe400000010ff */
[----:B------:R-:W-:Y:S02]  /*21a50*/  F2FP.BF16.PACK_AB R16, R16, R52 ;  /* 0x000000341010723e */ /* 0x000fe400000010ff */
[----:B------:R-:W-:Y:S01]  /*21a60*/  F2FP.BF16.PACK_AB R20, R20, R5 ;  /* 0x000000051414723e */ /* 0x000fe200000010ff */
[----:B------:R-:W-:-:S04]  /*21a70*/  @!P6 FMUL R38, R38, 16777216 ;  /* 0x4b8000002626e820 */ /* 0x000fc80000400000 */
[----:B------:R-:W-:Y:S02]  /*21a80*/  FMUL R38, R6, R38 ;  /* 0x0000002606267220 */ /* 0x000fe40000400000 */
[----:B------:R-:W-:Y:S02]  /*21a90*/  @!P6 FMUL R37, R37, 16777216 ;  /* 0x4b8000002525e820 */ /* 0x000fe40000400000 */
[----:B------:R-:W-:-:S04]  /*21aa0*/  @!P6 FMUL R40, R40, 16777216 ;  /* 0x4b8000002828e820 */ /* 0x000fc80000400000 */
[----:B------:R-:W-:-:S05]  /*21ab0*/  FMUL R10, R6, R40 ;  /* 0x00000028060a7220 */ /* 0x000fca0000400000 */
[----:B------:R-:W-:Y:S02]  /*21ac0*/  F2FP.BF16.PACK_AB R10, R10, R38 ;  /* 0x000000260a0a723e */ /* 0x000fe400000010ff */
[----:B------:R-:W-:Y:S01]  /*21ad0*/  SHF.L.U32 R38, R4, 0x5, RZ ;  /* 0x0000000504267819 */ /* 0x000fe200000006ff */
[----:B------:R-:W-:Y:S02]  /*21ae0*/  @!P6 FMUL R41, R41, 16777216 ;  /* 0x4b8000002929e820 */ /* 0x000fe40000400000 */
[----:B------:R-:W-:Y:S02]  /*21af0*/  @!P6 FMUL R39, R39, 16777216 ;  /* 0x4b8000002727e820 */ /* 0x000fe40000400000 */
[----:B------:R-:W-:Y:S02]  /*21b00*/  @!P6 FMUL R42, R42, 16777216 ;  /* 0x4b8000002a2ae820 */ /* 0x000fe40000400000 */
[----:B------:R-:W-:Y:S02]  /*21b10*/  @!P6 FMUL R43, R43, 16777216 ;  /* 0x4b8000002b2be820 */ /* 0x000fe40000400000 */
[----:B------:R-:W-:-:S02]  /*21b20*/  @!P6 FMUL R44, R44, 16777216 ;  /* 0x4b8000002c2ce820 */ /* 0x000fc40000400000 */
[----:B------:R-:W-:Y:S02]  /*21b30*/  @!P6 FMUL R45, R45, 16777216 ;  /* 0x4b8000002d2de820 */ /* 0x000fe40000400000 */
[C---:B-1----:R-:W-:Y:S02]  /*21b40*/  FMUL R11, R6.reuse, R44 ;  /* 0x0000002c060b7220 */ /* 0x042fe40000400000 */
[C---:B------:R-:W-:Y:S02]  /*21b50*/  FMUL R15, R6.reuse, R45 ;  /* 0x0000002d060f7220 */ /* 0x040fe40000400000 */
[----:B------:R-:W3:Y:S01]  /*21b60*/  LDL.LU R45, [R1+0x60] ;  /* 0x00006000012d7983 */ /* 0x000ee20000300800 */
[C---:B------:R-:W-:Y:S02]  /*21b70*/  FMUL R14, R6.reuse, R41 ;  /* 0x00000029060e7220 */ /* 0x040fe40000400000 */
[C---:B------:R-:W-:Y:S01]  /*21b80*/  FMUL R43, R6.reuse, R43 ;  /* 0x0000002b062b7220 */ /* 0x040fe20000400000 */
[----:B------:R-:W4:Y:S01]  /*21b90*/  LDL.LU R44, [R1+0x44] ;  /* 0x00004400012c7983 */ /* 0x000f220000300800 */
[----:B------:R-:W-:-:S02]  /*21ba0*/  FMUL R42, R6, R42 ;  /* 0x0000002a062a7220 */ /* 0x000fc40000400000 */
[C---:B------:R-:W-:Y:S01]  /*21bb0*/  FMUL R39, R6.reuse, R39 ;  /* 0x0000002706277220 */ /* 0x040fe20000400000 */
[----:B------:R-:W4:Y:S01]  /*21bc0*/  LDL.LU R41, [R1+0x4c] ;  /* 0x00004c0001297983 */ /* 0x000f220000300800 */
[C---:B------:R-:W-:Y:S02]  /*21bd0*/  FMUL R13, R6.reuse, R37 ;  /* 0x00000025060d7220 */ /* 0x040fe40000400000 */
[----:B------:R-:W-:Y:S01]  /*21be0*/  FMUL R6, R6, R34 ;  /* 0x0000002206067220 */ /* 0x000fe20000400000 */
[----:B------:R-:W3:Y:S04]  /*21bf0*/  LDL.LU R40, [R1+0x40] ;  /* 0x0000400001287983 */ /* 0x000ee80000300800 */
[----:B------:R-:W3:Y:S01]  /*21c00*/  LDL.LU R37, [R1+0x48] ;  /* 0x0000480001257983 */ /* 0x000ee20000300800 */
[----:B------:R-:W-:-:S03]  /*21c10*/  F2FP.BF16.PACK_AB R9, R9, R6 ;  /* 0x000000060909723e */ /* 0x000fc600000010ff */
[----:B------:R-:W3:Y:S01]  /*21c20*/  LDL.LU R33, [R1+0x8] ;  /* 0x0000080001217983 */ /* 0x000ee20000300800 */
[----:B------:R-:W-:-:S03]  /*21c30*/  F2FP.BF16.PACK_AB R11, R11, R42 ;  /* 0x0000002a0b0b723e */ /* 0x000fc600000010ff */
[----:B------:R-:W3:Y:S01]  /*21c40*/  LDL.LU R32, [R1+0x10] ;  /* 0x0000100001207983 */ /* 0x000ee20000300800 */
[----:B------:R-:W-:-:S03]  /*21c50*/  F2FP.BF16.PACK_AB R13, R13, R35 ;  /* 0x000000230d0d723e */ /* 0x000fc600000010ff */
[----:B------:R-:W3:Y:S01]  /*21c60*/  LDL.LU R36, [R1+0x34] ;  /* 0x0000340001247983 */ /* 0x000ee20000300800 */
[----:B------:R-:W-:Y:S02]  /*21c70*/  F2FP.BF16.PACK_AB R14, R14, R39 ;  /* 0x000000270e0e723e */ /* 0x000fe400000010ff */
[----:B------:R-:W-:Y:S01]  /*21c80*/  F2FP.BF16.PACK_AB R15, R15, R43 ;  /* 0x0000002b0f0f723e */ /* 0x000fe200000010ff */
[----:B------:R-:W3:Y:S04]  /*21c90*/  LDL.LU R34, [R1+0x3c] ;  /* 0x00003c0001227983 */ /* 0x000ee80000300800 */
[----:B------:R-:W3:Y:S04]  /*21ca0*/  LDL.LU R30, [R1+0x24] ;  /* 0x00002400011e7983 */ /* 0x000ee80000300800 */
[----:B------:R-:W3:Y:S04]  /*21cb0*/  LDL.LU R31, [R1+0x30] ;  /* 0x00003000011f7983 */ /* 0x000ee80000300800 */
[----:B------:R-:W3:Y:S04]  /*21cc0*/  LDL.LU R52, [R1+0x38] ;  /* 0x0000380001347983 */ /* 0x000ee80000300800 */
[----:B------:R-:W3:Y:S04]  /*21cd0*/  LDL.LU R5, [R1+0x2c] ;  /* 0x00002c0001057983 */ /* 0x000ee80000300800 */
[----:B------:R-:W3:Y:S04]  /*21ce0*/  LDL.LU R6, [R1+0x20] ;  /* 0x0000200001067983 */ /* 0x000ee80000300800 */
[----:B------:R-:W3:Y:S01]  /*21cf0*/  LDL.LU R35, [R1+0x28] ;  /* 0x0000280001237983 */ /* 0x000ee20000300800 */
[C---:B--2---:R-:W-:Y:S01]  /*21d00*/  SHF.L.U32 R4, R61.reuse, 0x7, RZ ;  /* 0x000000073d047819 */ /* 0x044fe200000006ff */
[----:B------:R-:W-:-:S03]  /*21d10*/  IMAD.SHL.U32 R19, R61, 0x4, RZ ;  /* 0x000000043d137824 */ /* 0x000fc600078e00ff */
[----:B------:R-:W-:-:S04]  /*21d20*/  LOP3.LUT R4, R4, 0x7000, RZ, 0xc0, !PT ;  /* 0x0000700004047812 */ /* 0x000fc800078ec0ff */
[----:B------:R-:W-:Y:S02]  /*21d30*/  LOP3.LUT R4, R4, 0x60, R38, 0xf8, !PT ;  /* 0x0000006004047812 */ /* 0x000fe400078ef826 */
[----:B------:R-:W-:Y:S02]  /*21d40*/  LOP3.LUT R38, R61, 0x18, RZ, 0xc0, !PT ;  /* 0x000000183d267812 */ /* 0x000fe400078ec0ff */
[----:B------:R-:W-:-:S05]  /*21d50*/  LOP3.LUT R4, R4, 0x70, R19, 0x78, !PT ;  /* 0x0000007004047812 */ /* 0x000fca00078e7813 */
[----:B------:R-:W-:-:S05]  /*21d60*/  IMAD R4, R38, 0x1000, R4 ;  /* 0x0000100026047824 */ /* 0x000fca00078e0204 */
[----:B------:R0:W-:Y:S04]  /*21d70*/  STS.128 [R4], R8 ;  /* 0x0000000804007388 */ /* 0x0001e80000000c00 */
[----:B------:R1:W-:Y:S01]  /*21d80*/  STS.128 [R4+0x800], R12 ;  /* 0x0008000c04007388 */ /* 0x0003e20000000c00 */
[----:B0-----:R-:W-:-:S03]  /*21d90*/  F2FP.BF16.PACK_AB R8, R2, R60 ;  /* 0x0000003c0208723e */ /* 0x001fc600000010ff */
[----:B------:R-:W3:Y:S01]  /*21da0*/  LDL.LU R2, [R1+0xb3c] ;  /* 0x000b3c0001027983 */ /* 0x000ee20000300800 */
[----:B-1----:R-:W-:-:S03]  /*21db0*/  F2FP.BF16.PACK_AB R12, R3, R0 ;  /* 0x00000000030c723e */ /* 0x002fc600000010ff */
[----:B------:R-:W2:Y:S04]  /*21dc0*/  LDL.LU R3, [R1+0xb38] ;  /* 0x000b380001037983 */ /* 0x000ea80000300800 */
[----:B------:R-:W2:Y:S01]  /*21dd0*/  LDL.LU R0, [R1+0xb34] ;  /* 0x000b340001007983 */ /* 0x000ea20000300800 */
[----:B------:R-:W-:Y:S02]  /*21de0*/  F2FP.BF16.PACK_AB R18, R24, R22 ;  /* 0x000000161812723e */ /* 0x000fe400000010ff */
[----:B------:R-:W-:Y:S02]  /*21df0*/  F2FP.BF16.PACK_AB R22, R25, R23 ;  /* 0x000000171916723e */ /* 0x000fe400000010ff */
[----:B------:R-:W-:Y:S02]  /*21e00*/  F2FP.BF16.PACK_AB R19, R28, R26 ;  /* 0x0000001a1c13723e */ /* 0x000fe400000010ff */
[----:B------:R-:W-:-:S02]  /*21e10*/  F2FP.BF16.PACK_AB R23, R29, R27 ;  /* 0x0000001b1d17723e */ /* 0x000fc400000010ff */
[----:B------:R-:W-:Y:S01]  /*21e20*/  F2FP.BF16.PACK_AB R24, R49, R51 ;  /* 0x000000333118723e */ /* 0x000fe200000010ff */
[----:B------:R3:W-:Y:S01]  /*21e30*/  STS.128 [R4+0x80], R16 ;  /* 0x0000801004007388 */ /* 0x0007e20000000c00 */
[----:B------:R-:W-:Y:S02]  /*21e40*/  F2FP.BF16.PACK_AB R25, R7, R47 ;  /* 0x0000002f0719723e */ /* 0x000fe400000010ff */
[----:B------:R-:W-:Y:S02]  /*21e50*/  F2FP.BF16.PACK_AB R26, R54, R53 ;  /* 0x00000035361a723e */ /* 0x000fe400000010ff */
[----:B------:R-:W-:Y:S01]  /*21e60*/  F2FP.BF16.PACK_AB R27, R57, R56 ;  /* 0x00000038391b723e */ /* 0x000fe200000010ff */
[----:B------:R2:W-:Y:S04]  /*21e70*/  STS.128 [R4+0x880], R20 ;  /* 0x0008801404007388 */ /* 0x0005e80000000c00 */
[----:B------:R0:W-:Y:S01]  /*21e80*/  STS.128 [R4+0x100], R24 ;  /* 0x0001001804007388 */ /* 0x0001e20000000c00 */
[----:B----4-:R-:W-:-:S02]  /*21e90*/  F2FP.BF16.PACK_AB R15, R41, R44 ;  /* 0x0000002c290f723e */ /* 0x010fc400000010ff */
[----:B---3--:R-:W-:Y:S02]  /*21ea0*/  F2FP.BF16.PACK_AB R16, R45, R2 ;  /* 0x000000022d10723e */ /* 0x008fe400000010ff */
[----:B------:R-:W3:Y:S01]  /*21eb0*/  LDL.LU R2, [R1+0xb30] ;  /* 0x000b300001027983 */ /* 0x000ee20000300800 */
[----:B--2---:R-:W-:-:S03]  /*21ec0*/  F2FP.BF16.PACK_AB R20, R0, R3 ;  /* 0x000000030014723e */ /* 0x004fc600000010ff */
[----:B------:R-:W2:Y:S04]  /*21ed0*/  LDL.LU R0, [R1+0xb2c] ;  /* 0x000b2c0001007983 */ /* 0x000ea80000300800 */
[----:B------:R-:W2:Y:S04]  /*21ee0*/  LDL.LU R3, [R1+0xb28] ;  /* 0x000b280001037983 */ /* 0x000ea80000300800 */
[----:B0-----:R-:W4:Y:S04]  /*21ef0*/  LDL.LU R24, [R1+0x70] ;  /* 0x0000700001187983 */ /* 0x001f280000300800 */
[----:B------:R-:W4:Y:S04]  /*21f00*/  LDL.LU R17, [R1+0x68] ;  /* 0x0000680001117983 */ /* 0x000f280000300800 */
[----:B------:R-:W2:Y:S04]  /*21f10*/  LDL.LU R25, [R1+0x74] ;  /* 0x0000740001197983 */ /* 0x000ea80000300800 */
[----:B------:R-:W2:Y:S04]  /*21f20*/  LDL.LU R21, [R1+0x6c] ;  /* 0x00006c0001157983 */ /* 0x000ea80000300800 */
[----:B------:R-:W2:Y:S04]  /*21f30*/  LDL.LU R22, [R1+0x84] ;  /* 0x0000840001167983 */ /* 0x000ea80000300800 */
[----:B------:R-:W2:Y:S04]  /*21f40*/  LDL.LU R18, [R1+0x78] ;  /* 0x0000780001127983 */ /* 0x000ea80000300800 */
[----:B------:R-:W3:Y:S04]  /*21f50*/  LDL.LU R23, [R1+0x88] ;  /* 0x0000880001177983 */ /* 0x000ee80000300800 */
[----:B------:R-:W3:Y:S04]  /*21f60*/  LDL.LU R19, [R1+0x7c] ;  /* 0x00007c0001137983 */ /* 0x000ee80000300800 */
[----:B------:R-:W4:Y:S01]  /*21f70*/  LDL.LU R41, [R1+0x94] ;  /* 0x0000940001297983 */ /* 0x000f220000300800 */
[----:B------:R-:W-:-:S03]  /*21f80*/  F2FP.BF16.PACK_AB R10, R52, R31 ;  /* 0x0000001f340a723e */ /* 0x000fc600000010ff */
[----:B------:R-:W4:Y:S01]  /*21f90*/  LDL.LU R26, [R1+0xa4] ;  /* 0x0000a400011a7983 */ /* 0x000f220000300800 */
[----:B------:R-:W-:-:S03]  /*21fa0*/  F2FP.BF16.PACK_AB R31, R32, R33 ;  /* 0x00000021201f723e */ /* 0x000fc600000010ff */
[----:B------:R-:W4:Y:S04]  /*21fb0*/  LDL.LU R43, [R1+0x9c] ;  /* 0x00009c00012b7983 */ /* 0x000f280000300800 */
[----:B------:R-:W4:Y:S04]  /*21fc0*/  LDL.LU R27, [R1+0xb0] ;  /* 0x0000b000011b7983 */ /* 0x000f280000300800 */
[----:B------:R-:W4:Y:S01]  /*21fd0*/  LDL.LU R32, [R1+0xa0] ;  /* 0x0000a00001207983 */ /* 0x000f220000300800 */
[----:B------:R-:W-:-:S03]  /*21fe0*/  F2FP.BF16.PACK_AB R14, R34, R36 ;  /* 0x00000024220e723e */ /* 0x000fc600000010ff */
[----:B------:R-:W4:Y:S04]  /*21ff0*/  LDL.LU R56, [R1+0xbc] ;  /* 0x0000bc0001387983 */ /* 0x000f280000300800 */
[----:B------:R-:W4:Y:S04]  /*22000*/  LDL.LU R57, [R1+0xb4] ;  /* 0x0000b40001397983 */ /* 0x000f280000300800 */
[----:B------:R-:W4:Y:S04]  /*22010*/  LDL.LU R53, [R1+0xc0] ;  /* 0x0000c00001357983 */ /* 0x000f280000300800 */
        /* <DEDUP_REMOVED lines=21> */
[----:B------:R-:W4:Y:S01]  /*22170*/  LDL.LU R40, [R1+0x104] ;  /* 0x0001040001287983 */ /* 0x000f220000300800 */
[----:B--2---:R-:W-:-:S02]  /*22180*/  F2FP.BF16.PACK_AB R18, R22, R18 ;  /* 0x000000121612723e */ /* 0x004fc400000010ff */
[----:B---3--:R-:W-:Y:S02]  /*22190*/  F2FP.BF16.PACK_AB R22, R23, R19 ;  /* 0x000000131716723e */ /* 0x008fe400000010ff */
[----:B------:R-:W-:Y:S02]  /*221a0*/  F2FP.BF16.PACK_AB R23, R3, R0 ;  /* 0x000000000317723e */ /* 0x000fe400000010ff */
[----:B----4-:R-:W-:Y:S02]  /*221b0*/  F2FP.BF16.PACK_AB R19, R41, R2 ;  /* 0x000000022913723e */ /* 0x010fe400000010ff */
[----:B------:R-:W2:Y:S04]  /*221c0*/  LDL.LU R2, [R1+0xb24] ;  /* 0x000b240001027983 */ /* 0x000ea80000300800 */
[----:B------:R-:W3:Y:S04]  /*221d0*/  LDL.LU R3, [R1+0xb20] ;  /* 0x000b200001037983 */ /* 0x000ee80000300800 */
[----:B------:R-:W3:Y:S01]  /*221e0*/  LDL.LU R0, [R1+0xb1c] ;  /* 0x000b1c0001007983 */ /* 0x000ee20000300800 */
[----:B------:R-:W-:-:S02]  /*221f0*/  F2FP.BF16.PACK_AB R17, R24, R17 ;  /* 0x000000111811723e */ /* 0x000fc400000010ff */
[----:B------:R-:W-:Y:S01]  /*22200*/  F2FP.BF16.PACK_AB R24, R26, R43 ;  /* 0x0000002b1a18723e */ /* 0x000fe200000010ff */
[----:B------:R-:W4:Y:S01]  /*22210*/  LDL.LU R41, [R1+0x188] ;  /* 0x0001880001297983 */ /* 0x000f220000300800 */
[----:B------:R-:W-:-:S03]  /*22220*/  F2FP.BF16.PACK_AB R32, R27, R32 ;  /* 0x000000201b20723e */ /* 0x000fc600000010ff */
[----:B------:R-:W4:Y:S01]  /*22230*/  LDL R43, [R1+0x550] ;  /* 0x00055000012b7983 */ /* 0x000f220000100800 */
[----:B------:R-:W-:Y:S02]  /*22240*/  F2FP.BF16.PACK_AB R26, R34, R44 ;  /* 0x0000002c221a723e */ /* 0x000fe400000010ff */
[----:B--2---:R-:W-:Y:S02]  /*22250*/  F2FP.BF16.PACK_AB R34, R45, R2 ;  /* 0x000000022d22723e */ /* 0x004fe400000010ff */
[----:B------:R-:W2:Y:S01]  /*22260*/  LDL.LU R2, [R1+0xb18] ;  /* 0x000b180001027983 */ /* 0x000ea20000300800 */
[----:B---3--:R-:W-:-:S03]  /*22270*/  F2FP.BF16.PACK_AB R27, R0, R3 ;  /* 0x00000003001b723e */ /* 0x008fc600000010ff */
[----:B------:R-:W3:Y:S04]  /*22280*/  LDL.LU R0, [R1+0xb14] ;  /* 0x000b140001007983 */ /* 0x000ee80000300800 */
[----:B------:R-:W2:Y:S01]  /*22290*/  LDL.LU R3, [R1+0xb10] ;  /* 0x000b100001037983 */ /* 0x000ea20000300800 */
[----:B------:R-:W-:-:S03]  /*222a0*/  F2FP.BF16.PACK_AB R29, R55, R46 ;  /* 0x0000002e371d723e */ /* 0x000fc600000010ff */
[----:B------:R-:W4:Y:S04]  /*222b0*/  LDL.LU R44, [R1+0x124] ;  /* 0x00012400012c7983 */ /* 0x000f280000300800 */
[----:B------:R3:W-:Y:S04]  /*222c0*/  STS.128 [R4+0x200], R16 ;  /* 0x0002001004007388 */ /* 0x0007e80000000c00 */
[----:B------:R-:W4:Y:S04]  /*222d0*/  LDL.LU R45, [R1+0x118] ;  /* 0x00011800012d7983 */ /* 0x000f280000300800 */
[----:B------:R-:W4:Y:S04]  /*222e0*/  LDL.LU R46, [R1+0x1bc] ;  /* 0x0001bc00012e7983 */ /* 0x000f280000300800 */
[----:B------:R2:W-:Y:S01]  /*222f0*/  STS.128 [R4+0x980], R12 ;  /* 0x0009800c04007388 */ /* 0x0005e20000000c00 */
[----:B---3--:R-:W-:-:S03]  /*22300*/  F2FP.BF16.PACK_AB R17, R36, R0 ;  /* 0x000000002411723e */ /* 0x008fc600000010ff */
[----:B------:R-:W4:Y:S01]  /*22310*/  LDL.LU R0, [R1+0xb0c] ;  /* 0x000b0c0001007983 */ /* 0x000f220000300800 */
[----:B--2---:R-:W-:-:S03]  /*22320*/  F2FP.BF16.PACK_AB R14, R3, R2 ;  /* 0x00000002030e723e */ /* 0x004fc600000010ff */
[----:B------:R-:W2:Y:S04]  /*22330*/  LDL.LU R3, [R1+0xb08] ;  /* 0x000b080001037983 */ /* 0x000ea80000300800 */
[----:B------:R-:W2:Y:S01]  /*22340*/  LDL.LU R2, [R1+0xb04] ;  /* 0x000b040001027983 */ /* 0x000ea20000300800 */
[----:B------:R-:W-:-:S03]  /*22350*/  F2FP.BF16.PACK_AB R28, R48, R50 ;  /* 0x00000032301c723e */ /* 0x000fc600000010ff */
[----:B------:R-:W3:Y:S01]  /*22360*/  LDL.LU R55, [R1+0x18c] ;  /* 0x00018c0001377983 */ /* 0x000ee20000300800 */
[----:B------:R-:W-:-:S03]  /*22370*/  F2FP.BF16.PACK_AB R16, R42, R39 ;  /* 0x000000272a10723e */ /* 0x000fc600000010ff */
[----:B------:R-:W3:Y:S01]  /*22380*/  LDL.LU R60, [R1+0x184] ;  /* 0x00018400013c7983 */ /* 0x000ee20000300800 */
[----:B------:R-:W-:-:S03]  /*22390*/  F2FP.BF16.PACK_AB R13, R5, R52 ;  /* 0x00000034050d723e */ /* 0x000fc600000010ff */
[----:B------:R-:W2:Y:S01]  /*223a0*/  LDL.LU R50, [R1+0x1b8] ;  /* 0x0001b80001327983 */ /* 0x000ea20000300800 */
[----:B------:R-:W-:-:S03]  /*223b0*/  F2FP.BF16.PACK_AB R21, R25, R21 ;  /* 0x000000151915723e */ /* 0x000fc600000010ff */
[----:B------:R-:W2:Y:S01]  /*223c0*/  LDL.LU R48, [R1+0x1b0] ;  /* 0x0001b00001307983 */ /* 0x000ea20000300800 */
[----:B------:R-:W-:-:S03]  /*223d0*/  F2FP.BF16.PACK_AB R25, R56, R57 ;  /* 0x000000393819723e */ /* 0x000fc600000010ff */
[----:B------:R-:W2:Y:S04]  /*223e0*/  LDL.LU R42, [R1+0x1c4] ;  /* 0x0001c400012a7983 */ /* 0x000ea80000300800 */
[----:B------:R-:W2:Y:S01]  /*223f0*/  LDL.LU R52, [R1+0x1c0] ;  /* 0x0001c00001347983 */ /* 0x000ea20000300800 */
[----:B------:R-:W-:-:S03]  /*22400*/  F2FP.BF16.PACK_AB R33, R53, R33 ;  /* 0x000000213521723e */ /* 0x000fc600000010ff */
[----:B------:R0:W-:Y:S01]  /*22410*/  STS.128 [R4+0x180], R8 ;  /* 0x0001800804007388 */ /* 0x0001e20000000c00 */
[----:B------:R-:W-:Y:S02]  /*22420*/  F2FP.BF16.PACK_AB R35, R54, R35 ;  /* 0x000000233623723e */ /* 0x000fe400000010ff */
[----:B------:R-:W-:Y:S02]  /*22430*/  F2FP.BF16.PACK_AB R12, R51, R49 ;  /* 0x00000031330c723e */ /* 0x000fe400000010ff */
[----:B0-----:R-:W-:Y:S02]  /*22440*/  F2FP.BF16.PACK_AB R9, R38, R6 ;  /* 0x000000062609723e */ /* 0x001fe400000010ff */
[----:B------:R-:W-:Y:S02]  /*22450*/  F2FP.BF16.PACK_AB R8, R47, R7 ;  /* 0x000000072f08723e */ /* 0x000fe400000010ff */
[----:B------:R-:W-:Y:S02]  /*22460*/  F2FP.BF16.PACK_AB R10, R37, R40 ;  /* 0x00000028250a723e */ /* 0x000fe400000010ff */
[----:B----4-:R-:W-:-:S02]  /*22470*/  F2FP.BF16.PACK_AB R18, R41, R0 ;  /* 0x000000002912723e */ /* 0x010fc400000010ff */
[----:B------:R-:W4:Y:S04]  /*22480*/  LDL.LU R0, [R1+0xb00] ;  /* 0x000b000001007983 */ /* 0x000f280000300800 */
        /* <DEDUP_REMOVED lines=8> */
[----:B------:R-:W3:Y:S01]  /*22510*/  LDL.LU R7, [R1+0x210] ;  /* 0x0002100001077983 */ /* 0x000ee20000300800 */
[----:B--2---:R-:W-:-:S03]  /*22520*/  F2FP.BF16.PACK_AB R15, R2, R3 ;  /* 0x00000003020f723e */ /* 0x004fc600000010ff */
[----:B------:R-:W2:Y:S04]  /*22530*/  LDL.LU R51, [R1+0x1f0] ;  /* 0x0001f00001337983 */ /* 0x000ea80000300800 */
[----:B------:R-:W2:Y:S04]  /*22540*/  LDL.LU R36, [R1+0x1e8] ;  /* 0x0001e80001247983 */ /* 0x000ea80000300800 */
[----:B------:R-:W2:Y:S04]  /*22550*/  LDL.LU R37, [R1+0x1f4] ;  /* 0x0001f40001257983 */ /* 0x000ea80000300800 */
[----:B------:R-:W2:Y:S04]  /*22560*/  LDL.LU R40, [R1+0x1ec] ;  /* 0x0001ec0001287983 */ /* 0x000ea80000300800 */
[----:B------:R-:W2:Y:S04]  /*22570*/  LDL.LU R2, [R1+0xafc] ;  /* 0x000afc0001027983 */ /* 0x000ea80000300800 */
[----:B------:R-:W2:Y:S01]  /*22580*/  LDL.LU R3, [R1+0xaf8] ;  /* 0x000af80001037983 */ /* 0x000ea20000300800 */
[----:B------:R-:W-:-:S03]  /*22590*/  F2FP.BF16.PACK_AB R11, R44, R45 ;  /* 0x0000002d2c0b723e */ /* 0x000fc600000010ff */
[----:B------:R-:W3:Y:S04]  /*225a0*/  LDL.LU R49, [R1+0x22c] ;  /* 0x00022c0001317983 */ /* 0x000ee80000300800 */
[----:B------:R-:W3:Y:S04]  /*225b0*/  LDL.LU R5, [R1+0x220] ;  /* 0x0002200001057983 */ /* 0x000ee80000300800 */
[----:B------:R-:W3:Y:S04]  /*225c0*/  LDL.LU R41, [R1+0x208] ;  /* 0x0002080001297983 */ /* 0x000ee80000300800 */
[----:B------:R-:W3:Y:S04]  /*225d0*/  LDL.LU R44, [R1+0x23c] ;  /* 0x00023c00012c7983 */ /* 0x000ee80000300800 */
[----:B------:R2:W-:Y:S04]  /*225e0*/  STS.128 [R4+0xa00], R20 ;  /* 0x000a001404007388 */ /* 0x0005e80000000c00 */
[----:B------:R-:W3:Y:S01]  /*225f0*/  LDL.LU R45, [R1+0x234] ;  /* 0x00023400012d7983 */ /* 0x000ee20000300800 */
[----:B----4-:R-:W-:-:S03]  /*22600*/  F2FP.BF16.PACK_AB R19, R46, R0 ;  /* 0x000000002e13723e */ /* 0x010fc600000010ff */
[----:B------:R-:W3:Y:S01]  /*22610*/  LDL.LU R0, [R1+0xaf4] ;  /* 0x000af40001007983 */ /* 0x000ee20000300800 */
[----:B--2---:R-:W-:-:S03]  /*22620*/  F2FP.BF16.PACK_AB R20, R3, R2 ;  /* 0x000000020314723e */ /* 0x004fc600000010ff */
[----:B------:R-:W2:Y:S04]  /*22630*/  LDL.LU R3, [R1+0xaf0] ;  /* 0x000af00001037983 */ /* 0x000ea80000300800 */
[----:B------:R-:W2:Y:S01]  /*22640*/  LDL.LU R2, [R1+0xaec] ;  /* 0x000aec0001027983 */ /* 0x000ea20000300800 */
[----:B------:R-:W-:-:S03]  /*22650*/  F2FP.BF16.PACK_AB R23, R42, R52 ;  /* 0x000000342a17723e */ /* 0x000fc600000010ff */
[----:B------:R3:W-:Y:S04]  /*22660*/  STS.128 [R4+0xb00], R12 ;  /* 0x000b000c04007388 */ /* 0x0007e80000000c00 */
[----:B------:R0:W4:Y:S04]  /*22670*/  LDL R42, [R1+0x5dc] ;  /* 0x0005dc00012a7983 */ /* 0x0001280000100800 */
[----:B------:R-:W4:Y:S04]  /*22680*/  LDL.LU R52, [R1+0x21c] ;  /* 0x00021c0001347983 */ /* 0x000f280000300800 */
[----:B------:R2:W-:Y:S01]  /*22690*/  STS.128 [R4+0x300], R8 ;  /* 0x0003000804007388 */ /* 0x0005e20000000c00 */
[----:B---3--:R-:W-:-:S03]  /*226a0*/  F2FP.BF16.PACK_AB R12, R39, R0 ;  /* 0x00000000270c723e */ /* 0x008fc600000010ff */
[----:B------:R-:W3:Y:S01]  /*226b0*/  LDL.LU R0, [R1+0xae8] ;  /* 0x000ae80001007983 */ /* 0x000ee20000300800 */
[----:B--2---:R-:W-:-:S03]  /*226c0*/  F2FP.BF16.PACK_AB R9, R2, R3 ;  /* 0x000000030209723e */ /* 0x004fc600000010ff */
[----:B------:R-:W2:Y:S04]  /*226d0*/  LDL.LU R2, [R1+0xae4] ;  /* 0x000ae40001027983 */ /* 0x000ea80000300800 */
[----:B------:R-:W2:Y:S01]  /*226e0*/  LDL.LU R3, [R1+0xae0] ;  /* 0x000ae00001037983 */ /* 0x000ea20000300800 */
[----:B------:R-:W-:-:S03]  /*226f0*/  F2FP.BF16.PACK_AB R10, R51, R36 ;  /* 0x00000024330a723e */ /* 0x000fc600000010ff */
[----:B------:R1:W-:Y:S01]  /*22700*/  STS.128 [R4+0x380], R16 ;  /* 0x0003801004007388 */ /* 0x0003e20000000c00 */
[----:B------:R-:W-:-:S03]  /*22710*/  F2FP.BF16.PACK_AB R14, R37, R40 ;  /* 0x00000028250e723e */ /* 0x000fc600000010ff */
[----:B------:R-:W4:Y:S01]  /*22720*/  LDL.LU R39, [R1+0x240] ;  /* 0x0002400001277983 */ /* 0x000f220000300800 */
[----:B-1----:R-:W-:-:S03]  /*22730*/  F2FP.BF16.PACK_AB R16, R38, R6 ;  /* 0x000000062610723e */ /* 0x002fc600000010ff */
[----:B------:R-:W4:Y:S04]  /*22740*/  LDL.LU R38, [R1+0x238] ;  /* 0x0002380001267983 */ /* 0x000f280000300800 */
[----:B------:R-:W4:Y:S04]  /*22750*/  LDL.LU R6, [R1+0x248] ;  /* 0x0002480001067983 */ /* 0x000f280000300800 */
[----:B------:R-:W4:Y:S04]  /*22760*/  LDL.LU R36, [R1+0x250] ;  /* 0x0002500001247983 */ /* 0x000f280000300800 */
[----:B------:R-:W4:Y:S04]  /*22770*/  LDL.LU R37, [R1+0x258] ;  /* 0x0002580001257983 */ /* 0x000f280000300800 */
[----:B------:R-:W4:Y:S01]  /*22780*/  LDL.LU R40, [R1+0x254] ;  /* 0x0002540001287983 */ /* 0x000f220000300800 */
[----:B---3--:R-:W-:-:S03]  /*22790*/  F2FP.BF16.PACK_AB R11, R41, R0 ;  /* 0x00000000290b723e */ /* 0x008fc600000010ff */
[----:B------:R-:W3:Y:S01]  /*227a0*/  LDL.LU R0, [R1+0xadc] ;  /* 0x000adc0001007983 */ /* 0x000ee20000300800 */
[----:B--2---:R-:W-:-:S03]  /*227b0*/  F2FP.BF16.PACK_AB R15, R3, R2 ;  /* 0x00000002030f723e */ /* 0x004fc600000010ff */
[----:B------:R-:W2:Y:S04]  /*227c0*/  LDL.LU R3, [R1+0xad8] ;  /* 0x000ad80001037983 */ /* 0x000ea80000300800 */
[----:B------:R-:W2:Y:S01]  /*227d0*/  LDL.LU R2, [R1+0xad4] ;  /* 0x000ad40001027983 */ /* 0x000ea20000300800 */
[----:B------:R-:W-:Y:S02]  /*227e0*/  ISETP.GE.U32.AND P0, PT, R43, 0x7f800000, PT ;  /* 0x7f8000002b00780c */ /* 0x000fe40003f06070 */
[----:B------:R-:W-:Y:S01]  /*227f0*/  F2FP.BF16.PACK_AB R18, R49, R5 ;  /* 0x000000053112723e */ /* 0x000fe200000010ff */
[----:B------:R-:W2:Y:S01]  /*22800*/  LDL.LU R51, [R1+0x294] ;  /* 0x0002940001337983 */ /* 0x000ea20000300800 */
[----:B------:R-:W-:-:S03]  /*22810*/  F2FP.BF16.PACK_AB R19, R44, R45 ;  /* 0x0000002d2c13723e */ /* 0x000fc600000010ff */
[----:B------:R-:W2:Y:S04]  /*22820*/  LDL.LU R41, [R1+0x280] ;  /* 0x0002800001297983 */ /* 0x000ea80000300800 */
[----:B------:R3:W-:Y:S02]  /*22830*/  STS.128 [R4+0x280], R24 ;  /* 0x0002801804007388 */ /* 0x0007e40000000c00 */
[----:B------:R-:W-:Y:S02]  /*22840*/  @P0 MOV R5, 0x7f800000 ;  /* 0x7f80000000050802 */ /* 0x000fe40000000f00 */
[----:B------:R-:W2:Y:S03]  /*22850*/  LDL.LU R44, [R1+0x2d8] ;  /* 0x0002d800012c7983 */ /* 0x000ea60000300800 */
[----:B----4-:R-:W-:Y:S01]  /*22860*/  @P0 FFMA.FTZ R42, R43, R5, +INF ;  /* 0x7f8000002b2a0423 */ /* 0x010fe20000010005 */
[----:B------:R-:W4:Y:S01]  /*22870*/  LDL.LU R45, [R1+0x298] ;  /* 0x00029800012d7983 */ /* 0x000f220000300800 */
[----:B---3--:R-:W-:-:S03]  /*22880*/  F2FP.BF16.PACK_AB R24, R52, R0 ;  /* 0x000000003418723e */ /* 0x008fc600000010ff */
[----:B------:R-:W3:Y:S04]  /*22890*/  LDL.LU R0, [R1+0xad0] ;  /* 0x000ad00001007983 */ /* 0x000ee80000300800 */
[----:B------:R1:W-:Y:S01]  /*228a0*/  @P0 STL [R1+0x5dc], R42 ;  /* 0x0005dc2a01000387 */ /* 0x0003e20000100800 */
[----:B--2---:R-:W-:-:S03]  /*228b0*/  F2FP.BF16.PACK_AB R25, R2, R3 ;  /* 0x000000030219723e */ /* 0x004fc600000010ff */
[----:B------:R-:W2:Y:S04]  /*228c0*/  LDL.LU R2, [R1+0xacc] ;  /* 0x000acc0001027983 */ /* 0x000ea80000300800 */
[----:B------:R-:W0:Y:S01]  /*228d0*/  S2R R49, SR_TID.X ;  /* 0x0000000000317919 */ /* 0x000e220000002100 */
[----:B------:R-:W-:Y:S02]  /*228e0*/  F2FP.BF16.PACK_AB R17, R47, R7 ;  /* 0x000000072f11723e */ /* 0x000fe400000010ff */
[----:B------:R-:W-:Y:S01]  /*228f0*/  F2FP.BF16.PACK_AB R13, R53, R54 ;  /* 0x00000036350d723e */ /* 0x000fe200000010ff */
[----:B------:R-:W4:Y:S01]  /*22900*/  LDL.LU R3, [R1+0xac8] ;  /* 0x000ac80001037983 */ /* 0x000f220000300800 */
[----:B------:R-:W-:-:S03]  /*22910*/  F2FP.BF16.PACK_AB R8, R56, R57 ;  /* 0x000000393808723e */ /* 0x000fc600000010ff */
[----:B------:R-:W4:Y:S04]  /*22920*/  LDL.LU R53, [R1+0x284] ;  /* 0x0002840001357983 */ /* 0x000f280000300800 */
[----:B------:R-:W4:Y:S01]  /*22930*/  LDL.LU R47, [R1+0x25c] ;  /* 0x00025c00012f7983 */ /* 0x000f220000300800 */
[----:B0-----:R-:W-:-:S04]  /*22940*/  SHF.R.U32.HI R7, RZ, 0x7, R49 ;  /* 0x00000007ff077819 */ /* 0x001fc80000011631 */
[----:B------:R-:W-:-:S05]  /*22950*/  SGXT.U32 R7, R7, 0x1 ;  /* 0x000000010707781a */ /* 0x000fca0000000000 */
[----:B------:R-:W-:Y:S02]  /*22960*/  IMAD R5, R7, c[0x0][0x1c8], RZ ;  /* 0x0000720007057a24 */ /* 0x000fe400078e02ff */
[----:B------:R-:W4:Y:S01]  /*22970*/  LDL.LU R7, [R1+0x2ec] ;  /* 0x0002ec0001077983 */ /* 0x000f220000300800 */
[----:B------:R-:W-:-:S03]  /*22980*/  F2FP.BF16.PACK_AB R26, R39, R38 ;  /* 0x00000026271a723e */ /* 0x000fc600000010ff */
[----:B------:R-:W4:Y:S04]  /*22990*/  LDL.LU R52, [R1+0x2e4] ;  /* 0x0002e40001347983 */ /* 0x000f280000300800 */
[----:B------:R2:W-:Y:S01]  /*229a0*/  STS.128 [R4+0x400], R8 ;  /* 0x0004000804007388 */ /* 0x0005e20000000c00 */
[----:B---3--:R-:W-:-:S03]  /*229b0*/  F2FP.BF16.PACK_AB R27, R6, R0 ;  /* 0x00000000061b723e */ /* 0x008fc600000010ff */
[----:B------:R-:W3:Y:S04]  /*229c0*/  LDL.LU R0, [R1+0xac4] ;  /* 0x000ac40001007983 */ /* 0x000ee80000300800 */
[----:B------:R-:W3:Y:S04]  /*229d0*/  LDL.LU R43, [R1+0x2dc] ;  /* 0x0002dc00012b7983 */ /* 0x000ee80000300800 */
[----:B-1----:R-:W3:Y:S04]  /*229e0*/  LDL.LU R42, [R1+0x2fc] ;  /* 0x0002fc00012a7983 */ /* 0x002ee80000300800 */
[----:B------:R-:W3:Y:S01]  /*229f0*/  LDL.LU R39, [R1+0x2f4] ;  /* 0x0002f40001277983 */ /* 0x000ee20000300800 */
[----:B--2---:R-:W-:-:S03]  /*22a00*/  F2FP.BF16.PACK_AB R8, R36, R2 ;  /* 0x000000022408723e */ /* 0x004fc600000010ff */
[----:B------:R-:W3:Y:S01]  /*22a10*/  LDL.LU R2, [R1+0xac0] ;  /* 0x000ac00001027983 */ /* 0x000ee20000300800 */
[----:B------:R-:W-:Y:S02]  /*22a20*/  F2FP.BF16.PACK_AB R9, R37, R40 ;  /* 0x000000282509723e */ /* 0x000fe400000010ff */
[----:B------:R-:W-:Y:S01]  /*22a30*/  F2FP.BF16.PACK_AB R10, R51, R41 ;  /* 0x00000029330a723e */ /* 0x000fe200000010ff */
[----:B------:R-:W2:Y:S01]  /*22a40*/  LDL.LU R38, [R1+0x2e8] ;  /* 0x0002e80001267983 */ /* 0x000ea20000300800 */
[----:B----4-:R-:W-:-:S03]  /*22a50*/  F2FP.BF16.PACK_AB R11, R44, R45 ;  /* 0x0000002d2c0b723e */ /* 0x010fc600000010ff */
[----:B------:R-:W2:Y:S04]  /*22a60*/  LDL.LU R36, [R1+0x2e0] ;  /* 0x0002e00001247983 */ /* 0x000ea80000300800 */
[----:B------:R-:W4:Y:S04]  /*22a70*/  LDL.LU R37, [R1+0x308] ;  /* 0x0003080001257983 */ /* 0x000f280000300800 */
[----:B------:R-:W4:Y:S04]  /*22a80*/  LDL.LU R40, [R1+0x300] ;  /* 0x0003000001287983 */ /* 0x000f280000300800 */
[----:B------:R-:W2:Y:S04]  /*22a90*/  LDL.LU R41, [R1+0x2f8] ;  /* 0x0002f80001297983 */ /* 0x000ea80000300800 */
[----:B------:R-:W2:Y:S04]  /*22aa0*/  LDL.LU R44, [R1+0x32c] ;  /* 0x00032c00012c7983 */ /* 0x000ea80000300800 */
[----:B------:R3:W-:Y:S04]  /*22ab0*/  STS.128 [R4+0x500], R8 ;  /* 0x0005000804007388 */ /* 0x0007e80000000c00 */
[----:B------:R-:W2:Y:S01]  /*22ac0*/  LDL.LU R45, [R1+0x324] ;  /* 0x00032400012d7983 */ /* 0x000ea20000300800 */
[----:B------:R-:W-:Y:S01]  /*22ad0*/  F2FP.BF16.PACK_AB R21, R55, R60 ;  /* 0x0000003c3715723e */ /* 0x000fe200000010ff */
[----:B------:R-:W-:Y:S01]  /*22ae0*/  IMAD.MOV.U32 R60, RZ, RZ, c[0x0][0x1c8] ;  /* 0x00007200ff3c7624 */ /* 0x000fe200078e00ff */
[----:B---3--:R-:W-:-:S02]  /*22af0*/  F2FP.BF16.PACK_AB R9, R43, R2 ;  /* 0x000000022b09723e */ /* 0x008fc400000010ff */
[----:B------:R-:W3:Y:S01]  /*22b00*/  LDL.LU R2, [R1+0xabc] ;  /* 0x000abc0001027983 */ /* 0x000ee20000300800 */
[----:B------:R-:W-:Y:S02]  /*22b10*/  F2FP.BF16.PACK_AB R22, R50, R48 ;  /* 0x000000303216723e */ /* 0x000fe400000010ff */
[C---:B------:R-:W-:Y:S01]  /*22b20*/  LEA R48, P0, R5.reuse, R3, 0x1 ;  /* 0x0000000305307211 */ /* 0x040fe200078008ff */
[----:B------:R0:W-:Y:S01]  /*22b30*/  STS.128 [R4+0xc00], R12 ;  /* 0x000c000c04007388 */ /* 0x0001e20000000c00 */
[----:B------:R-:W-:Y:S02]  /*22b40*/  LEA R6, R60, R5, 0x1 ;  /* 0x000000053c067211 */ /* 0x000fe400078e08ff */
[-C--:B------:R-:W-:Y:S01]  /*22b50*/  LEA.HI.X.SX32 R49, R5, R0.reuse, 0x1, P0 ;  /* 0x0000000005317211 */ /* 0x080fe200000f0eff */
[----:B------:R1:W-:Y:S01]  /*22b60*/  STS.128 [R4+0x480], R16 ;  /* 0x0004801004007388 */ /* 0x0003e20000000c00 */
[----:B------:R-:W-:Y:S01]  /*22b70*/  LEA R54, P0, R6, R3, 0x1 ;  /* 0x0000000306367211 */ /* 0x000fe200078008ff */
[----:B------:R-:W-:Y:S01]  /*22b80*/  IMAD R5, R60, 0x2, R6 ;  /* 0x000000023c057824 */ /* 0x000fe200078e0206 */
[----:B------:R-:W-:Y:S01]  /*22b90*/  F2FP.BF16.PACK_AB R8, R53, R47 ;  /* 0x0000002f3508723e */ /* 0x000fe200000010ff */
[----:B------:R-:W4:Y:S01]  /*22ba0*/  LDL.LU R46, [R1+0x30c] ;  /* 0x00030c00012e7983 */ /* 0x000f220000300800 */
[----:B------:R-:W-:-:S02]  /*22bb0*/  LEA.HI.X.SX32 R55, R6, R0, 0x1, P0 ;  /* 0x0000000006377211 */ /* 0x000fc400000f0eff */
[C---:B------:R-:W-:Y:S01]  /*22bc0*/  LEA R56, P0, R5.reuse, R3, 0x1 ;  /* 0x0000000305387211 */ /* 0x040fe200078008ff */
[----:B------:R-:W4:Y:S01]  /*22bd0*/  LDL.LU R47, [R1+0x304] ;  /* 0x00030400012f7983 */ /* 0x000f220000300800 */
[----:B------:R-:W-:Y:S02]  /*22be0*/  LEA R6, R60, R5, 0x1 ;  /* 0x000000053c067211 */ /* 0x000fe400078e08ff */
[----:B------:R-:W-:Y:S01]  /*22bf0*/  LEA.HI.X.SX32 R57, R5, R0, 0x1, P0 ;  /* 0x0000000005397211 */ /* 0x000fe200000f0eff */
[----:B------:R-:W4:Y:S01]  /*22c00*/  LDL.LU R43, [R1+0x328] ;  /* 0x00032800012b7983 */ /* 0x000f220000300800 */
[----:B------:R-:W-:Y:S01]  /*22c10*/  LEA R50, P0, R6, R3, 0x1 ;  /* 0x0000000306327211 */ /* 0x000fe200078008ff */
[----:B------:R-:W-:Y:S01]  /*22c20*/  IMAD R5, R60, 0x2, R6 ;  /* 0x000000023c057824 */ /* 0x000fe200078e0206 */
[----:B0-----:R-:W-:Y:S02]  /*22c30*/  F2FP.BF16.PACK_AB R12, R7, R52 ;  /* 0x00000034070c723e */ /* 0x001fe400000010ff */
[----:B------:R-:W-:-:S02]  /*22c40*/  LEA.HI.X.SX32 R51, R6, R0, 0x1, P0 ;  /* 0x0000000006337211 */ /* 0x000fc400000f0eff */
[----:B------:R-:W-:Y:S02]  /*22c50*/  LEA R52, P0, R5, R3, 0x1 ;  /* 0x0000000305347211 */ /* 0x000fe400078008ff */
[----:B------:R-:W-:Y:S02]  /*22c60*/  LEA R6, R60, R5, 0x1 ;  /* 0x000000053c067211 */ /* 0x000fe400078e08ff */
[----:B------:R-:W-:Y:S02]  /*22c70*/  F2FP.BF16.PACK_AB R30, R59, R58 ;  /* 0x0000003a3b1e723e */ /* 0x000fe400000010ff */
[----:B------:R-:W-:Y:S02]  /*22c80*/  LEA.HI.X.SX32 R53, R5, R0, 0x1, P0 ;  /* 0x0000000005357211 */ /* 0x000fe400000f0eff */
[----:B-1----:R-:W-:Y:S01]  /*22c90*/  LEA R16, P0, R6, R3, 0x1 ;  /* 0x0000000306107211 */ /* 0x002fe200078008ff */
[----:B------:R0:W-:Y:S01]  /*22ca0*/  STS.128 [R4+0x900], R28 ;  /* 0x0009001c04007388 */ /* 0x0001e20000000c00 */
[----:B------:R-:W-:-:S02]  /*22cb0*/  F2FP.BF16.PACK_AB R13, R42, R39 ;  /* 0x000000272a0d723e */ /* 0x000fc400000010ff */
[----:B------:R-:W-:Y:S02]  /*22cc0*/  LEA.HI.X.SX32 R17, R6, R0, 0x1, P0 ;  /* 0x0000000006117211 */ /* 0x000fe400000f0eff */
[----:B--2---:R-:W-:Y:S01]  /*22cd0*/  F2FP.BF16.PACK_AB R10, R38, R36 ;  /* 0x00000024260a723e */ /* 0x004fe200000010ff */
[----:B0-----:R-:W2:Y:S04]  /*22ce0*/  LDL.LU R30, [R1+0x334] ;  /* 0x00033400011e7983 */ /* 0x001ea80000300800 */
[----:B------:R-:W2:Y:S04]  /*22cf0*/  LDL.LU R42, [R1+0x330] ;  /* 0x00033000012a7983 */ /* 0x000ea80000300800 */
[----:B------:R-:W2:Y:S04]  /*22d00*/  LDL.LU R39, [R1+0x33c] ;  /* 0x00033c0001277983 */ /* 0x000ea80000300800 */
[----:B------:R-:W2:Y:S04]  /*22d10*/  LDL.LU R38, [R1+0x338] ;  /* 0x0003380001267983 */ /* 0x000ea80000300800 */
[----:B------:R0:W-:Y:S01]  /*22d20*/  STL.64 [R1], R16 ;  /* 0x0000001001007387 */ /* 0x0001e20000100a00 */
[----:B---3--:R-:W-:-:S03]  /*22d30*/  F2FP.BF16.PACK_AB R11, R41, R2 ;  /* 0x00000002290b723e */ /* 0x008fc600000010ff */
[----:B------:R-:W3:Y:S01]  /*22d40*/  LDL.LU R2, [R1+0xab8] ;  /* 0x000ab80001027983 */ /* 0x000ee20000300800 */
[----:B------:R-:W-:Y:S01]  /*22d50*/  IMAD R5, R60, 0x2, R6 ;  /* 0x000000023c057824 */ /* 0x000fe200078e0206 */
[----:B----4-:R-:W-:Y:S02]  /*22d60*/  F2FP.BF16.PACK_AB R14, R37, R40 ;  /* 0x00000028250e723e */ /* 0x010fe400000010ff */
[----:B------:R-:W4:Y:S02]  /*22d70*/  LDL.LU R7, [R1+0x344] ;  /* 0x0003440001077983 */ /* 0x000f240000300800 */
[C---:B0-----:R-:W-:Y:S02]  /*22d80*/  LEA R16, P0, R5.reuse, R3, 0x1 ;  /* 0x0000000305107211 */ /* 0x041fe400078008ff */
[----:B------:R-:W2:Y:S02]  /*22d90*/  LDL.LU R36, [R1+0x34c] ;  /* 0x00034c0001247983 */ /* 0x000ea40000300800 */
[----:B------:R-:W-:-:S02]  /*22da0*/  LEA.HI.X.SX32 R17, R5, R0, 0x1, P0 ;  /* 0x0000000005117211 */ /* 0x000fc400000f0eff */
[----:B------:R-:W2:Y:S01]  /*22db0*/  LDL.LU R37, [R1+0x348] ;  /* 0x0003480001257983 */ /* 0x000ea20000300800 */
[----:B------:R-:W-:Y:S02]  /*22dc0*/  LEA R6, R60, R5, 0x1 ;  /* 0x000000053c067211 */ /* 0x000fe400078e08ff */
[----:B------:R-:W-:Y:S01]  /*22dd0*/  F2FP.BF16.PACK_AB R15, R44, R45 ;  /* 0x0000002d2c0f723e */ /* 0x000fe200000010ff */
[----:B------:R-:W2:Y:S04]  /*22de0*/  LDL.LU R40, [R1+0x35c] ;  /* 0x00035c0001287983 */ /* 0x000ea80000300800 */
[----:B------:R-:W4:Y:S04]  /*22df0*/  LDL.LU R41, [R1+0x354] ;  /* 0x0003540001297983 */ /* 0x000f280000300800 */
[----:B------:R-:W4:Y:S04]  /*22e00*/  LDL.LU R44, [R1+0x364] ;  /* 0x00036400012c7983 */ /* 0x000f280000300800 */
[----:B------:R0:W-:Y:S04]  /*22e10*/  STL.64 [R1+0x8], R16 ;  /* 0x0000081001007387 */ /* 0x0001e80000100a00 */
[----:B------:R-:W4:Y:S01]  /*22e20*/  LDL.LU R45, [R1+0x360] ;  /* 0x00036000012d7983 */ /* 0x000f220000300800 */
[----:B0-----:R-:W-:-:S04]  /*22e30*/  LEA R16, P0, R6, R3, 0x1 ;  /* 0x0000000306107211 */ /* 0x001fc800078008ff */
[----:B------:R-:W-:-:S05]  /*22e40*/  LEA.HI.X.SX32 R17, R6, R0, 0x1, P0 ;  /* 0x0000000006117211 */ /* 0x000fca00000f0eff */
[----:B------:R3:W-:Y:S02]  /*22e50*/  STL.64 [R1+0x20], R16 ;  /* 0x0000201001007387 */ /* 0x0007e40000100a00 */
[----:B---3--:R-:W-:Y:S02]  /*22e60*/  F2FP.BF16.PACK_AB R17, R43, R2 ;  /* 0x000000022b11723e */ /* 0x008fe400000010ff */
[----:B------:R-:W4:Y:S01]  /*22e70*/  LDL.LU R2, [R1+0xab4] ;  /* 0x000ab40001027983 */ /* 0x000f220000300800 */
[----:B------:R-:W-:-:S03]  /*22e80*/  IMAD R5, R60, 0x2, R6 ;  /* 0x000000023c057824 */ /* 0x000fc600078e0206 */
[----:B------:R0:W-:Y:S02]  /*22e90*/  STS.128 [R4+0xd00], R8 ;  /* 0x000d000804007388 */ /* 0x0001e40000000c00 */
[C---:B------:R-:W-:Y:S02]  /*22ea0*/  LEA R58, P0, R5.reuse, R3, 0x1 ;  /* 0x00000003053a7211 */ /* 0x040fe400078008ff */
[----:B------:R-:W-:Y:S01]  /*22eb0*/  LEA R6, R60, R5, 0x1 ;  /* 0x000000053c067211 */ /* 0x000fe200078e08ff */
[----:B------:R-:W3:Y:S01]  /*22ec0*/  LDL.LU R31, [R1+0x358] ;  /* 0x00035800011f7983 */ /* 0x000ee20000300800 */
[----:B------:R-:W-:Y:S02]  /*22ed0*/  LEA.HI.X.SX32 R59, R5, R0, 0x1, P0 ;  /* 0x00000000053b7211 */ /* 0x000fe400000f0eff */
[----:B------:R-:W-:Y:S02]  /*22ee0*/  F2FP.BF16.PACK_AB R16, R46, R47 ;  /* 0x0000002f2e10723e */ /* 0x000fe400000010ff */
[----:B------:R-:W3:Y:S01]  /*22ef0*/  LDL.LU R46, [R1+0x350] ;  /* 0x00035000012e7983 */ /* 0x000ee20000300800 */
[----:B--2---:R-:W-:-:S03]  /*22f00*/  F2FP.BF16.PACK_AB R18, R30, R42 ;  /* 0x0000002a1e12723e */ /* 0x004fc600000010ff */
[----:B------:R-:W2:Y:S01]  /*22f10*/  LDL.LU R47, [R1+0x378] ;  /* 0x00037800012f7983 */ /* 0x000ea20000300800 */
[----:B0-----:R-:W-:-:S03]  /*22f20*/  LEA R8, P0, R6, R3, 0x1 ;  /* 0x0000000306087211 */ /* 0x001fc600078008ff */
[----:B------:R-:W2:Y:S01]  /*22f30*/  LDL.LU R43, [R1+0x370] ;  /* 0x00037000012b7983 */ /* 0x000ea20000300800 */
[----:B------:R-:W-:Y:S02]  /*22f40*/  LEA.HI.X.SX32 R9, R6, R0, 0x1, P0 ;  /* 0x0000000006097211 */ /* 0x000fe400000f0eff */
[----:B------:R-:W-:Y:S01]  /*22f50*/  F2FP.BF16.PACK_AB R19, R39, R38 ;  /* 0x000000262713723e */ /* 0x000fe200000010ff */
[----:B------:R-:W2:Y:S04]  /*22f60*/  LDL.LU R42, [R1+0x36c] ;  /* 0x00036c00012a7983 */ /* 0x000ea80000300800 */
[----:B------:R-:W2:Y:S04]  /*22f70*/  LDL.LU R39, [R1+0x388] ;  /* 0x0003880001277983 */ /* 0x000ea80000300800 */
[----:B------:R-:W2:Y:S04]  /*22f80*/  LDL.LU R38, [R1+0x380] ;  /* 0x0003800001267983 */ /* 0x000ea80000300800 */
[----:B------:R4:W-:Y:S02]  /*22f90*/  STL.64 [R1+0x10], R8 ;  /* 0x0000100801007387 */ /* 0x0009e40000100a00 */
[----:B----4-:R-:W-:-:S02]  /*22fa0*/  F2FP.BF16.PACK_AB R8, R7, R2 ;  /* 0x000000020708723e */ /* 0x010fc400000010ff */
[----:B------:R-:W2:Y:S01]  /*22fb0*/  LDL.LU R2, [R1+0xab0] ;  /* 0x000ab00001027983 */ /* 0x000ea20000300800 */
[----:B------:R-:W-:-:S05]  /*22fc0*/  IMAD R5, R60, 0x2, R6 ;  /* 0x000000023c057824 */ /* 0x000fca00078e0206 */
[C---:B------:R-:W-:Y:S02]  /*22fd0*/  LEA R10, P0, R5.reuse, R3, 0x1 ;  /* 0x00000003050a7211 */ /* 0x040fe400078008ff */
[----:B------:R-:W-:Y:S01]  /*22fe0*/  LEA R6, R60, R5, 0x1 ;  /* 0x000000053c067211 */ /* 0x000fe200078e08ff */
[----:B------:R0:W-:Y:S01]  /*22ff0*/  STS.128 [R4+0x580], R12 ;  /* 0x0005800c04007388 */ /* 0x0001e20000000c00 */
[----:B------:R-:W-:Y:S02]  /*23000*/  LEA.HI.X.SX32 R11, R5, R0, 0x1, P0 ;  /* 0x00000000050b7211 */ /* 0x000fe400000f0eff */
[----:B------:R-:W-:Y:S01]  /*23010*/  F2FP.BF16.PACK_AB R9, R36, R37 ;  /* 0x000000252409723e */ /* 0x000fe200000010ff */
[----:B------:R-:W-:Y:S02]  /*23020*/  IMAD R7, R60, 0x2, R6 ;  /* 0x000000023c077824 */ /* 0x000fe400078e0206 */
[----:B------:R1:W-:Y:S04]  /*23030*/  STL.64 [R1+0x18], R10 ;  /* 0x0000180a01007387 */ /* 0x0003e80000100a00 */
[----:B------:R-:W4:Y:S01]  /*23040*/  LDL.LU R36, [R1+0x37c] ;  /* 0x00037c0001247983 */ /* 0x000f220000300800 */
[----:B0-----:R-:W-:-:S02]  /*23050*/  LEA R12, P0, R6, R3, 0x1 ;  /* 0x00000003060c7211 */ /* 0x001fc400078008ff */
[----:B-1----:R-:W-:Y:S02]  /*23060*/  F2FP.BF16.PACK_AB R11, R44, R45 ;  /* 0x0000002d2c0b723e */ /* 0x002fe400000010ff */
[----:B------:R-:W-:Y:S01]  /*23070*/  LEA.HI.X.SX32 R13, R6, R0, 0x1, P0 ;  /* 0x00000000060d7211 */ /* 0x000fe200000f0eff */
[----:B------:R-:W4:Y:S01]  /*23080*/  LDL.LU R44, [R1+0x484] ;  /* 0x00048400012c7983 */ /* 0x000f220000300800 */
[----:B------:R-:W-:-:S03]  /*23090*/  F2FP.BF16.PACK_AB R10, R40, R41 ;  /* 0x00000029280a723e */ /* 0x000fc600000010ff */
[----:B------:R-:W4:Y:S01]  /*230a0*/  LDL.LU R45, [R1+0x474] ;  /* 0x00047400012d7983 */ /* 0x000f220000300800 */
[----:B------:R-:W-:-:S03]  /*230b0*/  LEA R5, R60, R7, 0x1 ;  /* 0x000000073c057211 */ /* 0x000fc600078e08ff */
[----:B------:R0:W-:Y:S04]  /*230c0*/  STL.64 [R1+0x38], R12 ;  /* 0x0000380c01007387 */ /* 0x0001e80000100a00 */
[----:B------:R1:W-:Y:S04]  /*230d0*/  STS.128 [R4+0x600], R8 ;  /* 0x0006000804007388 */ /* 0x0003e80000000c00 */
[----:B------:R-:W4:Y:S01]  /*230e0*/  LDL.LU R37, [R1+0x38c] ;  /* 0x00038c0001257983 */ /* 0x000f220000300800 */
[----:B0-----:R-:W-:-:S03]  /*230f0*/  LEA R12, P0, R7, R3, 0x1 ;  /* 0x00000003070c7211 */ /* 0x001fc600078008ff */
[----:B------:R-:W4:Y:S01]  /*23100*/  LDL.LU R40, [R1+0x384] ;  /* 0x0003840001287983 */ /* 0x000f220000300800 */
[----:B------:R-:W-:-:S03]  /*23110*/  LEA.HI.X.SX32 R13, R7, R0, 0x1, P0 ;  /* 0x00000000070d7211 */ /* 0x000fc600000f0eff */
[----:B------:R-:W4:Y:S01]  /*23120*/  LDL.LU R41, [R1+0x4b0] ;  /* 0x0004b00001297983 */ /* 0x000f220000300800 */
[----:B-1----:R-:W-:-:S04]  /*23130*/  LEA R10, P0, R5, R3, 0x1 ;  /* 0x00000003050a7211 */ /* 0x002fc800078008ff */
[----:B------:R-:W-:Y:S01]  /*23140*/  LEA.HI.X.SX32 R11, R5, R0, 0x1, P0 ;  /* 0x00000000050b7211 */ /* 0x000fe200000f0eff */
[----:B------:R-:W-:Y:S04]  /*23150*/  STL.64 [R1+0x40], R12 ;  /* 0x0000400c01007387 */ /* 0x000fe80000100a00 */
[----:B------:R0:W-:Y:S01]  /*23160*/  STL.64 [R1+0x28], R10 ;  /* 0x0000280a01007387 */ /* 0x0001e20000100a00 */
[----:B--2---:R-:W-:-:S03]  /*23170*/  F2FP.BF16.PACK_AB R9, R42, R2 ;  /* 0x000000022a09723e */ /* 0x004fc600000010ff */
[----:B------:R-:W4:Y:S01]  /*23180*/  LDL.LU R2, [R1+0xaac] ;  /* 0x000aac0001027983 */ /* 0x000f220000300800 */
[----:B------:R-:W-:Y:S01]  /*23190*/  IMAD R7, R60, 0x2, R5 ;  /* 0x000000023c077824 */ /* 0x000fe200078e0205 */
[----:B---3--:R-:W-:Y:S02]  /*231a0*/  F2FP.BF16.PACK_AB R8, R31, R46 ;  /* 0x0000002e1f08723e */ /* 0x008fe400000010ff */
[----:B------:R-:W2:Y:S02]  /*231b0*/  LDL.LU R29, [R1+0x494] ;  /* 0x00049400011d7983 */ /* 0x000ea40000300800 */
[C---:B0-----:R-:W-:Y:S02]  /*231c0*/  LEA R10, P0, R7.reuse, R3, 0x1 ;  /* 0x00000003070a7211 */ /* 0x041fe400078008ff */
[----:B------:R-:W2:Y:S02]  /*231d0*/  LDL.LU R30, [R1+0x490] ;  /* 0x00049000011e7983 */ /* 0x000ea40000300800 */
[----:B------:R-:W-:-:S02]  /*231e0*/  LEA.HI.X.SX32 R11, R7, R0, 0x1, P0 ;  /* 0x00000000070b7211 */ /* 0x000fc400000f0eff */
[----:B------:R-:W3:Y:S01]  /*231f0*/  LDL.LU R31, [R1+0x4b4] ;  /* 0x0004b400011f7983 */ /* 0x000ee20000300800 */
[----:B------:R-:W-:-:S03]  /*23200*/  F2FP.BF16.PACK_AB R12, R47, R43 ;  /* 0x0000002b2f0c723e */ /* 0x000fc600000010ff */
[----:B------:R4:W-:Y:S01]  /*23210*/  STL.64 [R1+0x30], R10 ;  /* 0x0000300a01007387 */ /* 0x0009e20000100a00 */
[----:B------:R-:W-:-:S03]  /*23220*/  F2FP.BF16.PACK_AB R13, R39, R38 ;  /* 0x00000026270d723e */ /* 0x000fc600000010ff */
[----:B------:R-:W3:Y:S04]  /*23230*/  LDL.LU R46, [R1+0x4a4] ;  /* 0x0004a400012e7983 */ /* 0x000ee80000300800 */
[----:B------:R-:W2:Y:S04]  /*23240*/  LDL.LU R47, [R1+0x4c4] ;  /* 0x0004c400012f7983 */ /* 0x000ea80000300800 */
[----:B------:R-:W2:Y:S04]  /*23250*/  LDL.LU R43, [R1+0x4c0] ;  /* 0x0004c000012b7983 */ /* 0x000ea80000300800 */
[----:B------:R-:W2:Y:S04]  /*23260*/  LDL.LU R42, [R1+0x4d4] ;  /* 0x0004d400012a7983 */ /* 0x000ea80000300800 */
[----:B------:R-:W2:Y:S01]  /*23270*/  LDL.LU R39, [R1+0x4d0] ;  /* 0x0004d00001277983 */ /* 0x000ea20000300800 */
[----:B----4-:R-:W-:-:S03]  /*23280*/  F2FP.BF16.PACK_AB R10, R36, R2 ;  /* 0x00000002240a723e */ /* 0x010fc600000010ff */
[----:B------:R-:W4:Y:S01]  /*23290*/  LDL.LU R2, [R1+0xaa8] ;  /* 0x000aa80001027983 */ /* 0x000f220000300800 */
[----:B------:R-:W-:-:S03]  /*232a0*/  LEA R6, R60, R7, 0x1 ;  /* 0x000000073c067211 */ /* 0x000fc600078e08ff */
[----:B------:R0:W-:Y:S02]  /*232b0*/  STS.128 [R4+0xd80], R16 ;  /* 0x000d801004007388 */ /* 0x0001e40000000c00 */
[----:B------:R-:W-:Y:S01]  /*232c0*/  IMAD R5, R60, 0x2, R6 ;  /* 0x000000023c057824 */ /* 0x000fe200078e0206 */
[----:B------:R-:W-:Y:S01]  /*232d0*/  F2FP.BF16.PACK_AB R14, R44, R45 ;  /* 0x0000002d2c0e723e */ /* 0x000fe200000010ff */
[----:B------:R-:W2:Y:S04]  /*232e0*/  LDL.LU R38, [R1+0x55c] ;  /* 0x00055c0001267983 */ /* 0x000ea80000300800 */
[----:B------:R-:W2:Y:S04]  /*232f0*/  LDL.LU R36, [R1+0x558] ;  /* 0x0005580001247983 */ /* 0x000ea80000300800 */
[----:B------:R-:W2:Y:S01]  /*23300*/  LDL.LU R44, [R1+0x564] ;  /* 0x00056400012c7983 */ /* 0x000ea20000300800 */
[----:B0-----:R-:W-:-:S04]  /*23310*/  LEA R16, P0, R6, R3, 0x1 ;  /* 0x0000000306107211 */ /* 0x001fc800078008ff */
[----:B------:R-:W-:-:S05]  /*23320*/  LEA.HI.X.SX32 R17, R6, R0, 0x1, P0 ;  /* 0x0000000006117211 */ /* 0x000fca00000f0eff */
[----:B------:R0:W-:Y:S01]  /*23330*/  STL.64 [R1+0x60], R16 ;  /* 0x0000601001007387 */ /* 0x0001e20000100a00 */
[----:B------:R-:W-:-:S03]  /*23340*/  F2FP.BF16.PACK_AB R11, R37, R40 ;  /* 0x00000028250b723e */ /* 0x000fc600000010ff */
[----:B------:R-:W2:Y:S04]  /*23350*/  LDL.LU R45, [R1+0x560] ;  /* 0x00056000012d7983 */ /* 0x000ea80000300800 */
[----:B------:R-:W2:Y:S01]  /*23360*/  LDL.LU R37, [R1+0x570] ;  /* 0x0005700001257983 */ /* 0x000ea20000300800 */
[----:B0-----:R-:W-:-:S03]  /*23370*/  LEA R16, P0, R5, R3, 0x1 ;  /* 0x0000000305107211 */ /* 0x001fc600078008ff */
[----:B------:R-:W2:Y:S01]  /*23380*/  LDL.LU R40, [R1+0x568] ;  /* 0x0005680001287983 */ /* 0x000ea20000300800 */
[----:B------:R-:W-:Y:S02]  /*23390*/  LEA.HI.X.SX32 R17, R5, R0, 0x1, P0 ;  /* 0x0000000005117211 */ /* 0x000fe400000f0eff */
[----:B----4-:R-:W-:Y:S02]  /*233a0*/  F2FP.BF16.PACK_AB R15, R41, R2 ;  /* 0x00000002290f723e */ /* 0x010fe400000010ff */
[----:B------:R-:W4:Y:S04]  /*233b0*/  LDL.LU R41, [R1+0x57c] ;  /* 0x00057c0001297983 */ /* 0x000f280000300800 */
[----:B------:R0:W-:Y:S04]  /*233c0*/  STL.64 [R1+0x78], R16 ;  /* 0x0000781001007387 */ /* 0x0001e80000100a00 */
[----:B------:R-:W4:Y:S01]  /*233d0*/  LDL.LU R2, [R1+0x578] ;  /* 0x0005780001027983 */ /* 0x000f220000300800 */
[----:B------:R-:W-:-:S05]  /*233e0*/  LEA R6, R60, R5, 0x1 ;  /* 0x000000053c067211 */ /* 0x000fca00078e08ff */
[----:B------:R-:W-:Y:S01]  /*233f0*/  IMAD R5, R60, 0x2, R6 ;  /* 0x000000023c057824 */ /* 0x000fe200078e0206 */
[C---:B0-----:R-:W-:Y:S01]  /*23400*/  LEA R16, P0, R6.reuse, R3, 0x1 ;  /* 0x0000000306107211 */ /* 0x041fe200078008ff */
[----:B------:R0:W-:Y:S03]  /*23410*/  STS.128 [R4+0xe00], R8 ;  /* 0x000e000804007388 */ /* 0x0001e60000000c00 */
[----:B------:R-:W-:Y:S02]  /*23420*/  LEA.HI.X.SX32 R17, R6, R0, 0x1, P0 ;  /* 0x0000000006117211 */ /* 0x000fe400000f0eff */
[----:B------:R-:W-:-:S03]  /*23430*/  LEA R7, R60, R5, 0x1 ;  /* 0x000000053c077211 */ /* 0x000fc600078e08ff */
[----:B------:R-:W-:Y:S01]  /*23440*/  STL.64 [R1+0x70], R16 ;  /* 0x0000701001007387 */ /* 0x000fe20000100a00 */
[----:B0-----:R-:W-:-:S04]  /*23450*/  LEA R8, P0, R5, R3, 0x1 ;  /* 0x0000000305087211 */ /* 0x001fc800078008ff */
[----:B------:R-:W-:Y:S01]  /*23460*/  LEA.HI.X.SX32 R9, R5, R0, 0x1, P0 ;  /* 0x0000000005097211 */ /* 0x000fe200000f0eff */
[----:B------:R-:W-:-:S04]  /*23470*/  IMAD R6, R60, 0x2, R7 ;  /* 0x000000023c067824 */ /* 0x000fc800078e0207 */
[----:B------:R0:W-:Y:S04]  /*23480*/  STL.64 [R1+0x50], R8 ;  /* 0x0000500801007387 */ /* 0x0001e80000100a00 */
[----:B------:R1:W-:Y:S01]  /*23490*/  STS.128 [R4+0xa80], R32 ;  /* 0x000a802004007388 */ /* 0x0003e20000000c00 */
[----:B0-----:R-:W-:-:S04]  /*234a0*/  LEA R8, P0, R7, R3, 0x1 ;  /* 0x0000000307087211 */ /* 0x001fc800078008ff */
[----:B------:R-:W-:Y:S02]  /*234b0*/  LEA.HI.X.SX32 R9, R7, R0, 0x1, P0 ;  /* 0x0000000007097211 */ /* 0x000fe400000f0eff */
[----:B------:R-:W-:Y:S01]  /*234c0*/  LEA R10, P0, R6, R3, 0x1 ;  /* 0x00000003060a7211 */ /* 0x000fe200078008ff */
[----:B-1----:R-:W4:Y:S01]  /*234d0*/  LDL.LU R33, [R1+0x574] ;  /* 0x0005740001217983 */ /* 0x002f220000300800 */
[----:B--2---:R-:W-:-:S03]  /*234e0*/  F2FP.BF16.PACK_AB R16, R29, R30 ;  /* 0x0000001e1d10723e */ /* 0x004fc600000010ff */
[----:B------:R-:W2:Y:S01]  /*234f0*/  LDL.LU R34, [R1+0x56c] ;  /* 0x00056c0001227983 */ /* 0x000ea20000300800 */
[----:B------:R-:W-:-:S03]  /*23500*/  LEA.HI.X.SX32 R11, R6, R0, 0x1, P0 ;  /* 0x00000000060b7211 */ /* 0x000fc600000f0eff */
[----:B------:R-:W2:Y:S01]  /*23510*/  LDL.LU R35, [R1+0x59c] ;  /* 0x00059c0001237983 */ /* 0x000ea20000300800 */
[----:B---3--:R-:W-:-:S03]  /*23520*/  F2FP.BF16.PACK_AB R17, R31, R46 ;  /* 0x0000002e1f11723e */ /* 0x008fc600000010ff */
[----:B------:R-:W-:Y:S04]  /*23530*/  STL.64 [R1+0x48], R8 ;  /* 0x0000480801007387 */ /* 0x000fe80000100a00 */
[----:B------:R-:W3:Y:S01]  /*23540*/  LDL.LU R28, [R1+0x598] ;  /* 0x00059800011c7983 */ /* 0x000ee20000300800 */
[----:B------:R-:W-:-:S03]  /*23550*/  F2FP.BF16.PACK_AB R18, R47, R43 ;  /* 0x0000002b2f12723e */ /* 0x000fc600000010ff */
[----:B------:R-:W3:Y:S04]  /*23560*/  LDL.LU R29, [R1+0x584] ;  /* 0x00058400011d7983 */ /* 0x000ee80000300800 */
[----:B------:R-:W3:Y:S04]  /*23570*/  LDL.LU R30, [R1+0x580] ;  /* 0x00058000011e7983 */ /* 0x000ee80000300800 */
[----:B------:R-:W3:Y:S04]  /*23580*/  LDL.LU R46, [R1+0x5a4] ;  /* 0x0005a400012e7983 */ /* 0x000ee80000300800 */
[----:B------:R4:W-:Y:S04]  /*23590*/  STL.64 [R1+0x58], R10 ;  /* 0x0000580a01007387 */ /* 0x0009e80000100a00 */
[----:B------:R-:W3:Y:S04]  /*235a0*/  LDL.LU R47, [R1+0x5a0] ;  /* 0x0005a000012f7983 */ /* 0x000ee80000300800 */
[----:B------:R-:W3:Y:S01]  /*235b0*/  LDL.LU R31, [R1+0x58c] ;  /* 0x00058c00011f7983 */ /* 0x000ee20000300800 */
[----:B----4-:R-:W-:-:S03]  /*235c0*/  F2FP.BF16.PACK_AB R11, R41, R2 ;  /* 0x00000002290b723e */ /* 0x010fc600000010ff */
[----:B------:R-:W4:Y:S01]  /*235d0*/  LDL.LU R2, [R1+0x588] ;  /* 0x0005880001027983 */ /* 0x000f220000300800 */
[----:B------:R-:W-:Y:S02]  /*235e0*/  LEA R5, R60, R6, 0x1 ;  /* 0x000000063c057211 */ /* 0x000fe400078e08ff */
[----:B------:R-:W-:Y:S01]  /*235f0*/  F2FP.BF16.PACK_AB R9, R44, R45 ;  /* 0x0000002d2c09723e */ /* 0x000fe200000010ff */
[----:B------:R-:W4:Y:S01]  /*23600*/  LDL.LU R43, [R1+0x5ac] ;  /* 0x0005ac00012b7983 */ /* 0x000f220000300800 */
[----:B------:R-:W-:Y:S01]  /*23610*/  LEA R44, P0, R5, R3, 0x1 ;  /* 0x00000003052c7211 */ /* 0x000fe200078008ff */
[----:B------:R-:W-:Y:S01]  /*23620*/  IMAD R7, R60, 0x2, R5 ;  /* 0x000000023c077824 */ /* 0x000fe200078e0205 */
[----:B------:R-:W-:Y:S02]  /*23630*/  F2FP.BF16.PACK_AB R19, R42, R39 ;  /* 0x000000272a13723e */ /* 0x000fe400000010ff */
[----:B------:R-:W-:Y:S01]  /*23640*/  F2FP.BF16.PACK_AB R8, R38, R36 ;  /* 0x000000242608723e */ /* 0x000fe200000010ff */
[----:B------:R-:W4:Y:S01]  /*23650*/  LDL.LU R42, [R1+0x5a8] ;  /* 0x0005a800012a7983 */ /* 0x000f220000300800 */
[----:B------:R-:W-:-:S02]  /*23660*/  F2FP.BF16.PACK_AB R10, R37, R40 ;  /* 0x00000028250a723e */ /* 0x000fc400000010ff */
[-C--:B------:R-:W-:Y:S01]  /*23670*/  LEA.HI.X.SX32 R45, R5, R0.reuse, 0x1, P0 ;  /* 0x00000000052d7211 */ /* 0x080fe200000f0eff */
[----:B------:R-:W4:Y:S01]  /*23680*/  LDL.LU R36, [R1+0x594] ;  /* 0x0005940001247983 */ /* 0x000f220000300800 */
[C---:B------:R-:W-:Y:S02]  /*23690*/  LEA R6, P0, R7.reuse, R3, 0x1 ;  /* 0x0000000307067211 */ /* 0x040fe400078008ff */
[----:B------:R-:W-:Y:S01]  /*236a0*/  LEA R5, R60, R7, 0x1 ;  /* 0x000000073c057211 */ /* 0x000fe200078e08ff */
[----:B------:R-:W4:Y:S01]  /*236b0*/  LDL.LU R37, [R1+0x590] ;  /* 0x0005900001257983 */ /* 0x000f220000300800 */
[-C--:B------:R-:W-:Y:S02]  /*236c0*/  LEA.HI.X.SX32 R7, R7, R0.reuse, 0x1, P0 ;  /* 0x0000000007077211 */ /* 0x080fe400000f0eff */
[C---:B------:R-:W-:Y:S01]  /*236d0*/  LEA R38, P0, R5.reuse, R3, 0x1 ;  /* 0x0000000305267211 */ /* 0x040fe200078008ff */
[----:B------:R-:W4:Y:S04]  /*236e0*/  LDL.LU R40, [R1+0x5c0] ;  /* 0x0005c00001287983 */ /* 0x000f280000300800 */
[----:B------:R0:W-:Y:S04]  /*236f0*/  STS.128 [R4+0x700], R8 ;  /* 0x0007000804007388 */ /* 0x0001e80000000c00 */
[----:B------:R-:W4:Y:S01]  /*23700*/  LDL.LU R41, [R1+0x5b8] ;  /* 0x0005b80001297983 */ /* 0x000f220000300800 */
[----:B------:R-:W-:-:S03]  /*23710*/  LEA.HI.X.SX32 R39, R5, R0, 0x1, P0 ;  /* 0x0000000005277211 */ /* 0x000fc600000f0eff */
[----:B------:R1:W-:Y:S01]  /*23720*/  STS.128 [R4+0x680], R12 ;  /* 0x0006800c04007388 */ /* 0x0003e20000000c00 */
[----:B0-----:R-:W-:-:S05]  /*23730*/  IMAD R10, R60, 0x2, R5 ;  /* 0x000000023c0a7824 */ /* 0x001fca00078e0205 */
[----:B-1----:R-:W-:-:S04]  /*23740*/  LEA R14, P0, R10, R3, 0x1 ;  /* 0x000000030a0e7211 */ /* 0x002fc800078008ff */
[----:B------:R-:W-:Y:S02]  /*23750*/  LEA.HI.X.SX32 R15, R10, R0, 0x1, P0 ;  /* 0x000000000a0f7211 */ /* 0x000fe400000f0eff */
[----:B--2---:R-:W-:Y:S02]  /*23760*/  F2FP.BF16.PACK_AB R8, R33, R34 ;  /* 0x000000222108723e */ /* 0x004fe400000010ff */
[----:B------:R-:W2:Y:S04]  /*23770*/  LDL.LU R33, [R1+0x5b4] ;  /* 0x0005b40001217983 */ /* 0x000ea80000300800 */
[----:B------:R-:W2:Y:S01]  /*23780*/  LDL.LU R34, [R1+0x5b0] ;  /* 0x0005b00001227983 */ /* 0x000ea20000300800 */
[----:B------:R-:W-:Y:S02]  /*23790*/  LEA R11, R60, R10, 0x1 ;  /* 0x0000000a3c0b7211 */ /* 0x000fe400078e08ff */
[----:B---3--:R-:W-:-:S02]  /*237a0*/  F2FP.BF16.PACK_AB R12, R35, R28 ;  /* 0x0000001c230c723e */ /* 0x008fc400000010ff */
[----:B------:R-:W3:Y:S04]  /*237b0*/  LDL.LU R35, [R1+0x5c4] ;  /* 0x0005c40001237983 */ /* 0x000ee80000300800 */
[----:B------:R-:W3:Y:S01]  /*237c0*/  LDL.LU R28, [R1+0x5bc] ;  /* 0x0005bc00011c7983 */ /* 0x000ee20000300800 */
[----:B------:R-:W-:-:S03]  /*237d0*/  F2FP.BF16.PACK_AB R9, R29, R30 ;  /* 0x0000001e1d09723e */ /* 0x000fc600000010ff */
[----:B------:R-:W3:Y:S04]  /*237e0*/  LDL.LU R29, [R1+0x5cc] ;  /* 0x0005cc00011d7983 */ /* 0x000ee80000300800 */
[----:B------:R-:W3:Y:S04]  /*237f0*/  LDL.LU R30, [R1+0x5c8] ;  /* 0x0005c800011e7983 */ /* 0x000ee80000300800 */
[----:B------:R0:W-:Y:S01]  /*23800*/  STL.64 [R1+0x68], R14 ;  /* 0x0000680e01007387 */ /* 0x0001e20000100a00 */
[----:B----4-:R-:W-:-:S03]  /*23810*/  F2FP.BF16.PACK_AB R10, R31, R2 ;  /* 0x000000021f0a723e */ /* 0x010fc600000010ff */
[----:B------:R-:W4:Y:S04]  /*23820*/  LDL.LU R31, [R1+0x5d4] ;  /* 0x0005d400011f7983 */ /* 0x000f280000300800 */
[----:B------:R-:W4:Y:S01]  /*23830*/  LDL.LU R2, [R1+0x5d0] ;  /* 0x0005d00001027983 */ /* 0x000f220000300800 */
[----:B------:R-:W-:Y:S01]  /*23840*/  F2FP.BF16.PACK_AB R13, R46, R47 ;  /* 0x0000002f2e0d723e */ /* 0x000fe200000010ff */
[----:B------:R-:W-:Y:S01]  /*23850*/  IMAD R5, R60, 0x2, R11 ;  /* 0x000000023c057824 */ /* 0x000fe200078e020b */
[----:B------:R-:W-:Y:S01]  /*23860*/  LEA R46, P0, R11, R3, 0x1 ;  /* 0x000000030b2e7211 */ /* 0x000fe200078008ff */
[----:B------:R1:W-:Y:S01]  /*23870*/  STS.128 [R4+0xe80], R16 ;  /* 0x000e801004007388 */ /* 0x0003e20000000c00 */
[----:B0-----:R-:W-:Y:S02]  /*23880*/  F2FP.BF16.PACK_AB R14, R43, R42 ;  /* 0x0000002a2b0e723e */ /* 0x001fe400000010ff */
[----:B------:R-:W-:-:S02]  /*23890*/  LEA.HI.X.SX32 R47, R11, R0, 0x1, P0 ;  /* 0x000000000b2f7211 */ /* 0x000fc400000f0eff */
[C---:B------:R-:W-:Y:S02]  /*238a0*/  LEA R42, P0, R5.reuse, R3, 0x1 ;  /* 0x00000003052a7211 */ /* 0x040fe400078008ff */
[----:B------:R-:W-:Y:S02]  /*238b0*/  F2FP.BF16.PACK_AB R11, R36, R37 ;  /* 0x00000025240b723e */ /* 0x000fe400000010ff */
[----:B------:R-:W-:Y:S02]  /*238c0*/  LEA.HI.X.SX32 R43, R5, R0, 0x1, P0 ;  /* 0x00000000052b7211 */ /* 0x000fe400000f0eff */
[----:B-1----:R-:W-:Y:S02]  /*238d0*/  LEA R16, R60, R5, 0x1 ;  /* 0x000000053c107211 */ /* 0x002fe400078e08ff */
[----:B------:R-:W-:-:S03]  /*238e0*/  F2FP.BF16.PACK_AB R15, R40, R41 ;  /* 0x00000029280f723e */ /* 0x000fc600000010ff */
[----:B------:R-:W-:Y:S01]  /*238f0*/  IMAD R5, R60, 0x2, R16 ;  /* 0x000000023c057824 */ /* 0x000fe200078e0210 */
[CC--:B------:R-:W-:Y:S01]  /*23900*/  LEA R40, P0, R16.reuse, R3.reuse, 0x1 ;  /* 0x0000000310287211 */ /* 0x0c0fe200078008ff */
[----:B------:R0:W-:Y:S03]  /*23910*/  STS.128 [R4+0xf00], R8 ;  /* 0x000f000804007388 */ /* 0x0001e60000000c00 */
[----:B------:R-:W-:Y:S02]  /*23920*/  LEA.HI.X.SX32 R41, R16, R0, 0x1, P0 ;  /* 0x0000000010297211 */ /* 0x000fe400000f0eff */
[----:B------:R-:W-:-:S04]  /*23930*/  LEA R36, P0, R5, R3, 0x1 ;  /* 0x0000000305247211 */ /* 0x000fc800078008ff */
[----:B------:R-:W-:Y:S02]  /*23940*/  LEA.HI.X.SX32 R37, R5, R0, 0x1, P0 ;  /* 0x0000000005257211 */ /* 0x000fe400000f0eff */
[----:B0-----:R-:W-:-:S05]  /*23950*/  LEA R11, R60, R5, 0x1 ;  /* 0x000000053c0b7211 */ /* 0x001fca00078e08ff */
[----:B------:R-:W-:Y:S01]  /*23960*/  IMAD R5, R60, 0x2, R11 ;  /* 0x000000023c057824 */ /* 0x000fe200078e020b */
[----:B--2---:R-:W-:Y:S02]  /*23970*/  F2FP.BF16.PACK_AB R8, R33, R34 ;  /* 0x000000222108723e */ /* 0x004fe400000010ff */
[----:B------:R-:W-:Y:S01]  /*23980*/  LEA R34, P0, R11, R3, 0x1 ;  /* 0x000000030b227211 */ /* 0x000fe200078008ff */
[----:B------:R-:W-:Y:S01]  /*23990*/  STS.128 [R4+0xb80], R20 ;  /* 0x000b801404007388 */ /* 0x000fe20000000c00 */
[----:B---3--:R-:W-:Y:S02]  /*239a0*/  F2FP.BF16.PACK_AB R9, R35, R28 ;  /* 0x0000001c2309723e */ /* 0x008fe400000010ff */
[----:B------:R-:W-:Y:S01]  /*239b0*/  LEA.HI.X.SX32 R35, R11, R0, 0x1, P0 ;  /* 0x000000000b237211 */ /* 0x000fe200000f0eff */
[----:B------:R-:W-:Y:S01]  /*239c0*/  STS.128 [R4+0xc80], R24 ;  /* 0x000c801804007388 */ /* 0x000fe20000000c00 */
[----:B------:R-:W-:-:S03]  /*239d0*/  F2FP.BF16.PACK_AB R10, R29, R30 ;  /* 0x0000001e1d0a723e */ /* 0x000fc600000010ff */
[----:B------:R0:W-:Y:S01]  /*239e0*/  STS.128 [R4+0x780], R12 ;  /* 0x0007800c04007388 */ /* 0x0001e20000000c00 */
[----:B------:R-:W-:-:S04]  /*239f0*/  LEA R32, P0, R5, R3, 0x1 ;  /* 0x0000000305207211 */ /* 0x000fc800078008ff */
[----:B------:R-:W-:Y:S02]  /*23a00*/  LEA.HI.X.SX32 R33, R5, R0, 0x1, P0 ;  /* 0x0000000005217211 */ /* 0x000fe400000f0eff */
[C---:B0-----:R-:W-:Y:S01]  /*23a10*/  SHF.L.U32 R13, R61.reuse, 0xe, RZ ;  /* 0x0000000e3d0d7819 */ /* 0x041fe200000006ff */
[----:B------:R-:W-:Y:S01]  /*23a20*/  IMAD R12, R60, 0x2, R5 ;  /* 0x000000023c0c7824 */ /* 0x000fe200078e0205 */
[----:B------:R-:W-:Y:S02]  /*23a30*/  LOP3.LUT R61, R61, 0xff, RZ, 0xc0, !PT ;  /* 0x000000ff3d3d7812 */ /* 0x000fe400078ec0ff */
[----:B------:R-:W-:Y:S02]  /*23a40*/  LOP3.LUT R13, R13, 0x18000, RZ, 0xc0, !PT ;  /* 0x000180000d0d7812 */ /* 0x000fe400078ec0ff */
[----:B------:R-:W-:Y:S02]  /*23a50*/  LEA R30, P0, R12, R3, 0x1 ;  /* 0x000000030c1e7211 */ /* 0x000fe400078008ff */
[----:B------:R-:W-:Y:S01]  /*23a60*/  LEA R5, R60, R12, 0x1 ;  /* 0x0000000c3c057211 */ /* 0x000fe200078e08ff */
[----:B------:R-:W-:Y:S04]  /*23a70*/  STL.64 [R1+0xa70], R46 ;  /* 0x000a702e01007387 */ /* 0x000fe80000100a00 */
[----:B------:R-:W-:Y:S04]  /*23a80*/  STL.64 [R1+0xa68], R44 ;  /* 0x000a682c01007387 */ /* 0x000fe80000100a00 */
[----:B------:R-:W-:Y:S04]  /*23a90*/  STL.64 [R1+0xa80], R42 ;  /* 0x000a802a01007387 */ /* 0x000fe80000100a00 */
[----:B------:R-:W-:Y:S04]  /*23aa0*/  STL.64 [R1+0xa78], R40 ;  /* 0x000a782801007387 */ /* 0x000fe80000100a00 */
[----:B------:R-:W-:Y:S04]  /*23ab0*/  STL.64 [R1+0xa90], R38 ;  /* 0x000a902601007387 */ /* 0x000fe80000100a00 */
[----:B------:R-:W-:Y:S04]  /*23ac0*/  STL.64 [R1+0xa88], R36 ;  /* 0x000a882401007387 */ /* 0x000fe80000100a00 */
[----:B------:R-:W-:Y:S04]  /*23ad0*/  STL.64 [R1+0xaa0], R34 ;  /* 0x000aa02201007387 */ /* 0x000fe80000100a00 */
[----:B------:R-:W-:Y:S01]  /*23ae0*/  STL.64 [R1+0xa98], R32 ;  /* 0x000a982001007387 */ /* 0x000fe20000100a00 */
[----:B----4-:R-:W-:-:S05]  /*23af0*/  F2FP.BF16.PACK_AB R11, R31, R2 ;  /* 0x000000021f0b723e */ /* 0x010fca00000010ff */
[----:B------:R0:W-:Y:S01]  /*23b00*/  STS.128 [R4+0xf80], R8 ;  /* 0x000f800804007388 */ /* 0x0001e20000000c00 */
[----:B------:R-:W-:Y:S01]  /*23b10*/  LEA.HI.X.SX32 R31, R12, R0, 0x1, P0 ;  /* 0x000000000c1f7211 */ /* 0x000fe200000f0eff */
[----:B0-----:R-:W-:Y:S02]  /*23b20*/  IMAD R4, R61, 0x10, R13 ;  /* 0x000000103d047824 */ /* 0x001fe400078e020d */
[----:B------:R-:W-:Y:S03]  /*23b30*/  BAR.SYNC.DEFER_BLOCKING 0x0 ;  /* 0x0000000000007b1d */ /* 0x000fe60000010000 */
[----:B------:R-:W-:-:S03]  /*23b40*/  LOP3.LUT R10, R4, 0x20, RZ, 0x3c, !PT ;  /* 0x00000020040a7812 */ /* 0x000fc600078e3cff */
[----:B------:R-:W0:Y:S04]  /*23b50*/  LDS.128 R12, [R4] ;  /* 0x00000000040c7984 */ /* 0x000e280000000c00 */
[----:B------:R-:W1:Y:S01]  /*23b60*/  LDS.128 R16, [R10] ;  /* 0x000000000a107984 */ /* 0x000e620000000c00 */
[C---:B------:R-:W-:Y:S02]  /*23b70*/  LEA R28, P0, R5.reuse, R3, 0x1 ;  /* 0x00000003051c7211 */ /* 0x040fe400078008ff */
[C---:B------:R-:W-:Y:S01]  /*23b80*/  LEA R9, R60.reuse, R5, 0x1 ;  /* 0x000000053c097211 */ /* 0x040fe200078e08ff */
[----:B------:R-:W-:Y:S01]  /*23b90*/  LDS.128 R32, [R4+0x1000] ;  /* 0x0010000004207984 */ /* 0x000fe20000000c00 */
[----:B------:R-:W-:Y:S02]  /*23ba0*/  LEA.HI.X.SX32 R29, R5, R0, 0x1, P0 ;  /* 0x00000000051d7211 */ /* 0x000fe400000f0eff */
[----:B------:R-:W-:Y:S01]  /*23bb0*/  LEA R26, P0, R9, R3, 0x1 ;  /* 0x00000003091a7211 */ /* 0x000fe200078008ff */
[----:B------:R-:W-:-:S03]  /*23bc0*/  IMAD R8, R60, 0x2, R9 ;  /* 0x000000023c087824 */ /* 0x000fc600078e0209 */
[----:B------:R-:W-:Y:S01]  /*23bd0*/  LEA.HI.X.SX32 R27, R9, R0, 0x1, P0 ;  /* 0x00000000091b7211 */ /* 0x000fe200000f0eff */
[----:B0-----:R0:W-:Y:S04]  /*23be0*/  STL.64 [R1+0x360], R12 ;  /* 0x0003600c01007387 */ /* 0x0011e80000100a00 */
[----:B------:R-:W-:Y:S01]  /*23bf0*/  STL.64 [R1+0x368], R14 ;  /* 0x0003680e01007387 */ /* 0x000fe20000100a00 */
[----:B0-----:R-:W-:-:S03]  /*23c00*/  LEA R12, P0, R8, R3, 0x1 ;  /* 0x00000003080c7211 */ /* 0x001fc600078008ff */
[----:B------:R0:W-:Y:S01]  /*23c10*/  STL [R1+0xa60], R27 ;  /* 0x000a601b01007387 */ /* 0x0001e20000100800 */
[----:B------:R-:W-:-:S03]  /*23c20*/  LEA.HI.X.SX32 R13, R8, R0, 0x1, P0 ;  /* 0x00000000080d7211 */ /* 0x000fc600000f0eff */
[----:B0-----:R-:W2:Y:S04]  /*23c30*/  LDL.LU R27, [R1+0x360] ;  /* 0x00036000011b7983 */ /* 0x001ea80000300800 */
[----:B-1----:R-:W-:Y:S04]  /*23c40*/  STL.64 [R1+0x350], R16 ;  /* 0x0003501001007387 */ /* 0x002fe80000100a00 */
[----:B------:R-:W-:Y:S04]  /*23c50*/  STL.64 [R1+0x358], R18 ;  /* 0x0003581201007387 */ /* 0x000fe80000100a00 */
[----:B------:R0:W-:Y:S04]  /*23c60*/  STL [R1+0xa5c], R13 ;  /* 0x000a5c0d01007387 */ /* 0x0001e80000100800 */
[----:B0-----:R-:W3:Y:S01]  /*23c70*/  LDL.LU R13, [R1+0x350] ;  /* 0x00035000010d7983 */ /* 0x001ee20000300800 */
[----:B------:R-:W-:-:S05]  /*23c80*/  LOP3.LUT R11, R4, 0x40, RZ, 0x3c, !PT ;  /* 0x00000040040b7812 */ /* 0x000fca00078e3cff */
[----:B------:R-:W0:Y:S01]  /*23c90*/  LDS.128 R16, [R11] ;  /* 0x000000000b107984 */ /* 0x000e220000000c00 */
[----:B------:R-:W-:-:S05]  /*23ca0*/  LOP3.LUT R2, R4, 0x60, RZ, 0x3c, !PT ;  /* 0x0000006004027812 */ /* 0x000fca00078e3cff */
[----:B------:R-:W1:Y:S01]  /*23cb0*/  LDS.128 R20, [R2] ;  /* 0x0000000002147984 */ /* 0x000e620000000c00 */
[----:B------:R-:W-:-:S04]  /*23cc0*/  LEA R5, R60, R8, 0x1 ;  /* 0x000000083c057211 */ /* 0x000fc800078e08ff */
[----:B------:R-:W-:Y:S01]  /*23cd0*/  LEA R14, P0, R5, R3, 0x1 ;  /* 0x00000003050e7211 */ /* 0x000fe200078008ff */
[----:B------:R-:W-:-:S03]  /*23ce0*/  IMAD R8, R60, 0x2, R5 ;  /* 0x000000023c087824 */ /* 0x000fc600078e0205 */
[----:B------:R-:W-:Y:S02]  /*23cf0*/  LEA.HI.X.SX32 R15, R5, R0, 0x1, P0 ;  /* 0x00000000050f7211 */ /* 0x000fe400000f0eff */
[----:B------:R-:W-:Y:S01]  /*23d00*/  LEA R5, R60, R8, 0x1 ;  /* 0x000000083c057211 */ /* 0x000fe200078e08ff */
[----:B0-----:R0:W-:Y:S04]  /*23d10*/  STL.64 [R1+0x340], R16 ;  /* 0x0003401001007387 */ /* 0x0011e80000100a00 */
[----:B------:R4:W-:Y:S01]  /*23d20*/  STL.64 [R1+0x348], R18 ;  /* 0x0003481201007387 */ /* 0x0009e20000100a00 */
[----:B0-----:R-:W-:-:S04]  /*23d30*/  LEA R16, P0, R8, R3, 0x1 ;  /* 0x0000000308107211 */ /* 0x001fc800078008ff */
[-C--:B------:R-:W-:Y:S02]  /*23d40*/  LEA.HI.X.SX32 R17, R8, R0.reuse, 0x1, P0 ;  /* 0x0000000008117211 */ /* 0x080fe400000f0eff */
[C---:B----4-:R-:W-:Y:S01]  /*23d50*/  LEA R18, P0, R5.reuse, R3, 0x1 ;  /* 0x0000000305127211 */ /* 0x050fe200078008ff */
[----:B------:R0:W-:Y:S03]  /*23d60*/  STL [R1+0xa58], R15 ;  /* 0x000a580f01007387 */ /* 0x0001e60000100800 */
[----:B------:R-:W-:Y:S01]  /*23d70*/  LEA.HI.X.SX32 R19, R5, R0, 0x1, P0 ;  /* 0x0000000005137211 */ /* 0x000fe200000f0eff */
[----:B------:R-:W-:Y:S04]  /*23d80*/  STL [R1+0xa54], R17 ;  /* 0x000a541101007387 */ /* 0x000fe80000100800 */
[----:B-1----:R-:W-:Y:S04]  /*23d90*/  STL [R1+0x334], R21 ;  /* 0x0003341501007387 */ /* 0x002fe80000100800 */
[----:B------:R-:W-:Y:S04]  /*23da0*/  STL.64 [R1+0x338], R22 ;  /* 0x0003381601007387 */ /* 0x000fe80000100a00 */
[----:B0-----:R-:W4:Y:S04]  /*23db0*/  LDL.LU R15, [R1+0x340] ;  /* 0x00034000010f7983 */ /* 0x001f280000300800 */
[----:B------:R0:W-:Y:S04]  /*23dc0*/  STL [R1+0xa50], R19 ;  /* 0x000a501301007387 */ /* 0x0001e80000100800 */
[----:B------:R-:W-:Y:S04]  /*23dd0*/  STL [R1+0x324], R33 ;  /* 0x0003242101007387 */ /* 0x000fe80000100800 */
[----:B------:R-:W-:Y:S01]  /*23de0*/  STL.64 [R1+0x328], R34 ;  /* 0x0003282201007387 */ /* 0x000fe20000100a00 */
[----:B0-----:R-:W-:-:S03]  /*23df0*/  MOV R19, R32 ;  /* 0x0000002000137202 */ /* 0x001fc60000000f00 */
[----:B------:R-:W0:Y:S01]  /*23e00*/  LDS.128 R32, [R10+0x1000] ;  /* 0x001000000a207984 */ /* 0x000e220000000c00 */
[----:B------:R-:W-:Y:S01]  /*23e10*/  IMAD R8, R60, 0x2, R5 ;  /* 0x000000023c087824 */ /* 0x000fe200078e0205 */
[----:B------:R-:W-:-:S03]  /*23e20*/  MOV R17, R20 ;  /* 0x0000001400117202 */ /* 0x000fc60000000f00 */
[----:B------:R-:W-:Y:S01]  /*23e30*/  IMAD R5, R60, 0x2, R8 ;  /* 0x000000023c057824 */ /* 0x000fe200078e0208 */
[----:B------:R-:W-:-:S04]  /*23e40*/  LEA R20, P0, R8, R3, 0x1 ;  /* 0x0000000308147211 */ /* 0x000fc800078008ff */
[----:B------:R-:W-:Y:S02]  /*23e50*/  LEA.HI.X.SX32 R21, R8, R0, 0x1, P0 ;  /* 0x0000000008157211 */ /* 0x000fe400000f0eff */
[----:B------:R-:W-:-:S04]  /*23e60*/  LEA R22, P0, R5, R3, 0x1 ;  /* 0x0000000305167211 */ /* 0x000fc800078008ff */
[----:B------:R-:W-:Y:S01]  /*23e70*/  LEA.HI.X.SX32 R23, R5, R0, 0x1, P0 ;  /* 0x0000000005177211 */ /* 0x000fe200000f0eff */
[----:B------:R1:W-:Y:S04]  /*23e80*/  STL [R1+0xa4c], R21 ;  /* 0x000a4c1501007387 */ /* 0x0003e80000100800 */
[----:B------:R-:W-:Y:S04]  /*23e90*/  STL [R1+0xa48], R23 ;  /* 0x000a481701007387 */ /* 0x000fe80000100800 */
[----:B0-----:R-:W-:Y:S01]  /*23ea0*/  STL [R1+0x314], R33 ;  /* 0x0003142101007387 */ /* 0x001fe20000100800 */
[----:B-1----:R-:W-:-:S03]  /*23eb0*/  IMAD.MOV.U32 R21, RZ, RZ, R32 ;  /* 0x000000ffff157224 */ /* 0x002fc600078e0020 */
[----:B------:R-:W-:Y:S04]  /*23ec0*/  STL.64 [R1+0x318], R34 ;  /* 0x0003182201007387 */ /* 0x000fe80000100a00 */
[----:B------:R-:W0:Y:S01]  /*23ed0*/  LDS.128 R32, [R11+0x1000] ;  /* 0x001000000b207984 */ /* 0x000e220000000c00 */
[----:B------:R-:W-:-:S05]  /*23ee0*/  IMAD R8, R60, 0x2, R5 ;  /* 0x000000023c087824 */ /* 0x000fca00078e0205 */
[----:B------:R-:W-:Y:S02]  /*23ef0*/  LEA R24, P0, R8, R3, 0x1 ;  /* 0x0000000308187211 */ /* 0x000fe400078008ff */
[----:B------:R-:W-:Y:S02]  /*23f00*/  LEA R5, R60, R8, 0x1 ;  /* 0x000000083c057211 */ /* 0x000fe400078e08ff */
[----:B------:R-:W-:Y:S02]  /*23f10*/  LEA.HI.X.SX32 R25, R8, R0, 0x1, P0 ;  /* 0x0000000008197211 */ /* 0x000fe400000f0eff */
[----:B------:R-:W-:-:S03]  /*23f20*/  LEA R8, R60, R5, 0x1 ;  /* 0x000000053c087211 */ /* 0x000fc600078e08ff */
[----:B------:R1:W-:Y:S02]  /*23f30*/  STL.64 [R1+0x80], R24 ;  /* 0x0000801801007387 */ /* 0x0003e40000100a00 */
[----:B-1----:R-:W-:-:S04]  /*23f40*/  LEA R24, P0, R5, R3, 0x1 ;  /* 0x0000000305187211 */ /* 0x002fc800078008ff */
[-C--:B------:R-:W-:Y:S01]  /*23f50*/  LEA.HI.X.SX32 R25, R5, R0.reuse, 0x1, P0 ;  /* 0x0000000005197211 */ /* 0x080fe200000f0eff */
[----:B0-----:R-:W-:Y:S01]  /*23f60*/  IMAD.MOV.U32 R23, RZ, RZ, R32 ;  /* 0x000000ffff177224 */ /* 0x001fe200078e0020 */
[C---:B------:R-:W-:Y:S01]  /*23f70*/  LEA R32, P0, R8.reuse, R3, 0x1 ;  /* 0x0000000308207211 */ /* 0x040fe200078008ff */
[----:B------:R0:W-:Y:S04]  /*23f80*/  STL [R1+0x304], R33 ;  /* 0x0003042101007387 */ /* 0x0001e80000100800 */
[----:B------:R-:W-:Y:S04]  /*23f90*/  STL.64 [R1+0x308], R34 ;  /* 0x0003082201007387 */ /* 0x000fe80000100a00 */
[----:B------:R-:W-:Y:S01]  /*23fa0*/  STL [R1+0xa44], R24 ;  /* 0x000a441801007387 */ /* 0x000fe20000100800 */
[----:B0-----:R-:W-:-:S03]  /*23fb0*/  LEA.HI.X.SX32 R33, R8, R0, 0x1, P0 ;  /* 0x0000000008217211 */ /* 0x001fc600000f0eff */
[----:B------:R-:W-:Y:S04]  /*23fc0*/  STL [R1+0xa40], R25 ;  /* 0x000a401901007387 */ /* 0x000fe80000100800 */
[----:B------:R-:W4:Y:S04]  /*23fd0*/  LDL.LU.64 R46, [R1] ;  /* 0x00000000012e7983 */ /* 0x000f280000300a00 */
[----:B------:R-:W-:Y:S04]  /*23fe0*/  STL.64 [R1+0x90], R32 ;  /* 0x0000902001007387 */ /* 0x000fe80000100a00 */
[----:B--2---:R-:W-:Y:S04]  /*23ff0*/  STG.E.U16 [R48.64], R27 ;  /* 0x0000001b30007986 */ /* 0x004fe8000c101504 */
[----:B---3--:R0:W-:Y:S02]  /*24000*/  STG.E.U16 [R54.64], R13 ;  /* 0x0000000d36007986 */ /* 0x0081e4000c101504 */
[----:B0-----:R-:W-:-:S05]  /*24010*/  LOP3.LUT R55, R4, 0x60, RZ, 0x3c, !PT ;  /* 0x0000006004377812 */ /* 0x001fca00078e3cff */
[----:B------:R-:W0:Y:S04]  /*24020*/  LDS.128 R36, [R55+0x1000] ;  /* 0x0010000037247984 */ /* 0x000e280000000c00 */
[----:B0-----:R-:W-:Y:S04]  /*24030*/  STL [R1+0x2f4], R37 ;  /* 0x0002f42501007387 */ /* 0x001fe80000100800 */
[----:B------:R-:W-:Y:S04]  /*24040*/  STL.64 [R1+0x2f8], R38 ;  /* 0x0002f82601007387 */ /* 0x000fe80000100a00 */
[----:B------:R-:W2:Y:S01]  /*24050*/  LDL.LU.64 R44, [R1+0x8] ;  /* 0x00000800012c7983 */ /* 0x000ea20000300a00 */
[----:B------:R-:W-:-:S03]  /*24060*/  MOV R24, R36 ;  /* 0x0000002400187202 */ /* 0x000fc60000000f00 */
[----:B------:R-:W0:Y:S01]  /*24070*/  LDS.128 R36, [R4+0x2000] ;  /* 0x0020000004247984 */ /* 0x000e220000000c00 */
[----:B------:R-:W-:-:S04]  /*24080*/  LEA R5, R60, R8, 0x1 ;  /* 0x000000083c057211 */ /* 0x000fc800078e08ff */
[----:B------:R-:W-:-:S04]  /*24090*/  LEA R32, P0, R5, R3, 0x1 ;  /* 0x0000000305207211 */ /* 0x000fc800078008ff */
[----:B------:R-:W-:-:S05]  /*240a0*/  LEA.HI.X.SX32 R33, R5, R0, 0x1, P0 ;  /* 0x0000000005217211 */ /* 0x000fca00000f0eff */
[----:B------:R1:W-:Y:S01]  /*240b0*/  STL.64 [R1+0x88], R32 ;  /* 0x0000882001007387 */ /* 0x0003e20000100a00 */
[----:B------:R-:W-:-:S03]  /*240c0*/  IMAD R8, R60, 0x2, R5 ;  /* 0x000000023c087824 */ /* 0x000fc600078e0205 */
[----:B0-----:R-:W-:Y:S01]  /*240d0*/  STL [R1+0x2e4], R37 ;  /* 0x0002e42501007387 */ /* 0x001fe20000100800 */
[----:B------:R-:W-:-:S03]  /*240e0*/  MOV R25, R36 ;  /* 0x0000002400197202 */ /* 0x000fc60000000f00 */
[----:B------:R-:W-:Y:S04]  /*240f0*/  STL.64 [R1+0x2e8], R38 ;  /* 0x0002e82601007387 */ /* 0x000fe80000100a00 */
[----:B------:R-:W0:Y:S01]  /*24100*/  LDS.128 R36, [R10+0x2000] ;  /* 0x002000000a247984 */ /* 0x000e220000000c00 */
[----:B-1----:R-:W-:Y:S01]  /*24110*/  LEA R32, P0, R8, R3, 0x1 ;  /* 0x0000000308207211 */ /* 0x002fe200078008ff */
[----:B------:R-:W-:-:S03]  /*24120*/  IMAD R5, R60, 0x2, R8 ;  /* 0x000000023c057824 */ /* 0x000fc600078e0208 */
[----:B------:R-:W-:-:S05]  /*24130*/  LEA.HI.X.SX32 R33, R8, R0, 0x1, P0 ;  /* 0x0000000008217211 */ /* 0x000fca00000f0eff */
[----:B------:R1:W-:Y:S04]  /*24140*/  STL.64 [R1+0xa8], R32 ;  /* 0x0000a82001007387 */ /* 0x0003e80000100a00 */
[----:B------:R-:W3:Y:S01]  /*24150*/  LDL.LU.64 R42, [R1+0x20] ;  /* 0x00002000012a7983 */ /* 0x000ee20000300a00 */
[----:B-1----:R-:W-:-:S04]  /*24160*/  LEA R32, P0, R5, R3, 0x1 ;  /* 0x0000000305207211 */ /* 0x002fc800078008ff */
[----:B------:R-:W-:-:S05]  /*24170*/  LEA.HI.X.SX32 R33, R5, R0, 0x1, P0 ;  /* 0x0000000005217211 */ /* 0x000fca00000f0eff */
[----:B------:R1:W-:Y:S04]  /*24180*/  STL.64 [R1+0xb8], R32 ;  /* 0x0000b82001007387 */ /* 0x0003e80000100a00 */
[----:B0-----:R-:W-:Y:S01]  /*24190*/  STL.64 [R1+0x280], R36 ;  /* 0x0002802401007387 */ /* 0x001fe20000100a00 */
[----:B------:R-:W-:-:S03]  /*241a0*/  IMAD.MOV.U32 R9, RZ, RZ, R36 ;  /* 0x000000ffff097224 */ /* 0x000fc600078e0024 */
[----:B------:R-:W-:Y:S04]  /*241b0*/  STL.64 [R1+0x288], R38 ;  /* 0x0002882601007387 */ /* 0x000fe80000100a00 */
[----:B------:R-:W0:Y:S04]  /*241c0*/  LDS.128 R36, [R11+0x2000] ;  /* 0x002000000b247984 */ /* 0x000e280000000c00 */
[----:B----4-:R-:W-:Y:S04]  /*241d0*/  STG.E.U16 [R56.64], R15 ;  /* 0x0000000f38007986 */ /* 0x010fe8000c101504 */
[----:B------:R-:W-:Y:S04]  /*241e0*/  STG.E.U16 [R50.64], R17 ;  /* 0x0000001132007986 */ /* 0x000fe8000c101504 */
[----:B------:R-:W4:Y:S01]  /*241f0*/  LDS.128 R48, [R55+0x2000] ;  /* 0x0020000037307984 */ /* 0x000f220000000c00 */
[----:B------:R-:W-:-:S05]  /*24200*/  IMAD R8, R60, 0x2, R5 ;  /* 0x000000023c087824 */ /* 0x000fca00078e0205 */
[----:B-1----:R-:W-:Y:S02]  /*24210*/  LEA R32, P0, R8, R3, 0x1 ;  /* 0x0000000308207211 */ /* 0x002fe400078008ff */
[----:B------:R-:W-:Y:S02]  /*24220*/  LEA R5, R60, R8, 0x1 ;  /* 0x000000083c057211 */ /* 0x000fe400078e08ff */
[----:B------:R-:W-:-:S05]  /*24230*/  LEA.HI.X.SX32 R33, R8, R0, 0x1, P0 ;  /* 0x0000000008217211 */ /* 0x000fca00000f0eff */
[----:B------:R1:W-:Y:S01]  /*24240*/  STL.64 [R1+0xd0], R32 ;  /* 0x0000d02001007387 */ /* 0x0003e20000100a00 */
[----:B------:R-:W-:Y:S02]  /*24250*/  LEA R8, R60, R5, 0x1 ;  /* 0x000000053c087211 */ /* 0x000fe400078e08ff */
[CC--:B-1----:R-:W-:Y:S01]  /*24260*/  LEA R32, P0, R5.reuse, R3.reuse, 0x1 ;  /* 0x0000000305207211 */ /* 0x0c2fe200078008ff */
[----:B0-----:R-:W-:Y:S03]  /*24270*/  STL.64 [R1+0x270], R36 ;  /* 0x0002702401007387 */ /* 0x001fe60000100a00 */
[----:B------:R-:W-:Y:S01]  /*24280*/  LEA.HI.X.SX32 R33, R5, R0, 0x1, P0 ;  /* 0x0000000005217211 */ /* 0x000fe200000f0eff */
[----:B------:R-:W-:Y:S04]  /*24290*/  STL.64 [R1+0x278], R38 ;  /* 0x0002782601007387 */ /* 0x000fe80000100a00 */
[----:B------:R0:W-:Y:S04]  /*242a0*/  STL.64 [R1+0xc8], R32 ;  /* 0x0000c82001007387 */ /* 0x0001e80000100a00 */
[----:B------:R-:W-:Y:S01]  /*242b0*/  STG.E.U16 [R52.64], R19 ;  /* 0x0000001334007986 */ /* 0x000fe2000c101504 */
[----:B0-----:R-:W-:-:S03]  /*242c0*/  LEA R32, P0, R8, R3, 0x1 ;  /* 0x0000000308207211 */ /* 0x001fc600078008ff */
[----:B------:R0:W-:Y:S01]  /*242d0*/  STG.E.U16 [R46.64], R21 ;  /* 0x000000152e007986 */ /* 0x0001e2000c101504 */
[----:B------:R-:W-:-:S03]  /*242e0*/  LEA.HI.X.SX32 R33, R8, R0, 0x1, P0 ;  /* 0x0000000008217211 */ /* 0x000fc600000f0eff */
[----:B0-----:R-:W3:Y:S04]  /*242f0*/  LDL.LU.64 R46, [R1+0x10] ;  /* 0x00001000012e7983 */ /* 0x001ee80000300a00 */
[----:B------:R-:W-:Y:S04]  /*24300*/  STL.64 [R1+0x100], R32 ;  /* 0x0001002001007387 */ /* 0x000fe80000100a00 */
[----:B----4-:R-:W-:Y:S04]  /*24310*/  STL.64 [R1+0x260], R48 ;  /* 0x0002603001007387 */ /* 0x010fe80000100a00 */
[----:B------:R-:W-:Y:S04]  /*24320*/  STL.64 [R1+0x268], R50 ;  /* 0x0002683201007387 */ /* 0x000fe80000100a00 */
[----:B--2---:R0:W-:Y:S04]  /*24330*/  STG.E.U16 [R44.64], R23 ;  /* 0x000000172c007986 */ /* 0x0041e8000c101504 */
[----:B0-----:R-:W2:Y:S01]  /*24340*/  LDL.LU.64 R44, [R1+0x18] ;  /* 0x00001800012c7983 */ /* 0x001ea20000300a00 */
[----:B------:R-:W-:Y:S01]  /*24350*/  IMAD.MOV.U32 R37, RZ, RZ, R36 ;  /* 0x000000ffff257224 */ /* 0x000fe200078e0024 */
[----:B------:R-:W-:-:S02]  /*24360*/  MOV R36, R48 ;  /* 0x0000003000247202 */ /* 0x000fc40000000f00 */
[----:B------:R-:W0:Y:S01]  /*24370*/  LDS.128 R48, [R4+0x3000] ;  /* 0x0030000004307984 */ /* 0x000e220000000c00 */
[----:B------:R-:W-:-:S04]  /*24380*/  LEA R5, R60, R8, 0x1 ;  /* 0x000000083c057211 */ /* 0x000fc800078e08ff */
[----:B------:R-:W-:-:S04]  /*24390*/  LEA R32, P0, R5, R3, 0x1 ;  /* 0x0000000305207211 */ /* 0x000fc800078008ff */
[----:B------:R-:W-:-:S05]  /*243a0*/  LEA.HI.X.SX32 R33, R5, R0, 0x1, P0 ;  /* 0x0000000005217211 */ /* 0x000fca00000f0eff */
[----:B------:R1:W-:Y:S01]  /*243b0*/  STL.64 [R1+0xf8], R32 ;  /* 0x0000f82001007387 */ /* 0x0003e20000100a00 */
[----:B------:R-:W-:-:S03]  /*243c0*/  IMAD R8, R60, 0x2, R5 ;  /* 0x000000023c087824 */ /* 0x000fc600078e0205 */
[----:B0-----:R-:W-:Y:S01]  /*243d0*/  STL.64 [R1+0x250], R48 ;  /* 0x0002503001007387 */ /* 0x001fe20000100a00 */
[----:B------:R-:W-:-:S03]  /*243e0*/  MOV R39, R48 ;  /* 0x0000003000277202 */ /* 0x000fc60000000f00 */
[----:B------:R-:W-:Y:S04]  /*243f0*/  STL.64 [R1+0x258], R50 ;  /* 0x0002583201007387 */ /* 0x000fe80000100a00 */
[----:B------:R-:W0:Y:S01]  /*24400*/  LDS.128 R48, [R10+0x3000] ;  /* 0x003000000a307984 */ /* 0x000e220000000c00 */
[----:B-1----:R-:W-:Y:S01]  /*24410*/  LEA R32, P0, R8, R3, 0x1 ;  /* 0x0000000308207211 */ /* 0x002fe200078008ff */
[----:B------:R-:W-:-:S03]  /*24420*/  IMAD R5, R60, 0x2, R8 ;  /* 0x000000023c057824 */ /* 0x000fc600078e0208 */
[----:B------:R-:W-:-:S05]  /*24430*/  LEA.HI.X.SX32 R33, R8, R0, 0x1, P0 ;  /* 0x0000000008217211 */ /* 0x000fca00000f0eff */
[----:B------:R1:W-:Y:S04]  /*24440*/  STL.64 [R1+0x110], R32 ;  /* 0x0001102001007387 */ /* 0x0003e80000100a00 */
[----:B------:R-:W4:Y:S01]  /*24450*/  LDL.LU.64 R40, [R1+0x38] ;  /* 0x0000380001287983 */ /* 0x000f220000300a00 */
[----:B-1----:R-:W-:-:S04]  /*24460*/  LEA R32, P0, R5, R3, 0x1 ;  /* 0x0000000305207211 */ /* 0x002fc800078008ff */
[----:B------:R-:W-:-:S05]  /*24470*/  LEA.HI.X.SX32 R33, R5, R0, 0x1, P0 ;  /* 0x0000000005217211 */ /* 0x000fca00000f0eff */
[----:B------:R-:W-:Y:S04]  /*24480*/  STL.64 [R1+0x128], R32 ;  /* 0x0001282001007387 */ /* 0x000fe80000100a00 */
[----:B0-----:R-:W-:Y:S01]  /*24490*/  STL.64 [R1+0x240], R48 ;  /* 0x0002403001007387 */ /* 0x001fe20000100a00 */
[----:B------:R-:W-:Y:S01]  /*244a0*/  IMAD.MOV.U32 R35, RZ, RZ, R48 ;  /* 0x000000ffff237224 */ /* 0x000fe200078e0030 */
[----:B------:R-:W-:Y:S02]  /*244b0*/  MOV R2, R50 ;  /* 0x0000003200027202 */ /* 0x000fe40000000f00 */
[----:B------:R-:W-:Y:S04]  /*244c0*/  STL.64 [R1+0x248], R50 ;  /* 0x0002483201007387 */ /* 0x000fe80000100a00 */
[----:B------:R-:W0:Y:S04]  /*244d0*/  LDS.128 R48, [R11+0x3000] ;  /* 0x003000000b307984 */ /* 0x000e280000000c00 */
[----:B---3--:R1:W-:Y:S04]  /*244e0*/  STG.E.U16 [R42.64], R24 ;  /* 0x000000182a007986 */ /* 0x0083e8000c101504 */
[----:B------:R-:W-:Y:S01]  /*244f0*/  STL [R1+0x968], R2 ;  /* 0x0009680201007387 */ /* 0x000fe20000100800 */
[----:B------:R-:W-:-:S03]  /*24500*/  IMAD R8, R60, 0x2, R5 ;  /* 0x000000023c087824 */ /* 0x000fc600078e0205 */
[----:B-1----:R-:W3:Y:S02]  /*24510*/  LDL.LU.64 R42, [R1+0x40] ;  /* 0x00004000012a7983 */ /* 0x002ee40000300a00 */
[----:B------:R-:W-:-:S04]  /*24520*/  LEA R32, P0, R8, R3, 0x1 ;  /* 0x0000000308207211 */ /* 0x000fc800078008ff */
[----:B------:R-:W-:-:S05]  /*24530*/  LEA.HI.X.SX32 R33, R8, R0, 0x1, P0 ;  /* 0x0000000008217211 */ /* 0x000fca00000f0eff */
[----:B------:R1:W-:Y:S04]  /*24540*/  STL.64 [R1+0x2d8], R32 ;  /* 0x0002d82001007387 */ /* 0x0003e80000100a00 */
[----:B0-----:R-:W-:Y:S01]  /*24550*/  STL.64 [R1+0x230], R48 ;  /* 0x0002303001007387 */ /* 0x001fe20000100a00 */
[----:B------:R-:W-:-:S03]  /*24560*/  MOV R34, R48 ;  /* 0x0000003000227202 */ /* 0x000fc60000000f00 */
[----:B------:R-:W-:Y:S04]  /*24570*/  STL.64 [R1+0x238], R50 ;  /* 0x0002383201007387 */ /* 0x000fe80000100a00 */
[----:B------:R-:W0:Y:S01]  /*24580*/  LDS.128 R48, [R55+0x3000] ;  /* 0x0030000037307984 */ /* 0x000e220000000c00 */
[----:B------:R-:W-:-:S04]  /*24590*/  LEA R5, R60, R8, 0x1 ;  /* 0x000000083c057211 */ /* 0x000fc800078e08ff */
[----:B-1----:R-:W-:Y:S01]  /*245a0*/  LEA R32, P0, R5, R3, 0x1 ;  /* 0x0000000305207211 */ /* 0x002fe200078008ff */
[----:B------:R-:W-:-:S03]  /*245b0*/  IMAD R8, R60, 0x2, R5 ;  /* 0x000000023c087824 */ /* 0x000fc600078e0205 */
[----:B------:R-:W-:-:S05]  /*245c0*/  LEA.HI.X.SX32 R33, R5, R0, 0x1, P0 ;  /* 0x0000000005217211 */ /* 0x000fca00000f0eff */
[----:B------:R1:W-:Y:S04]  /*245d0*/  STL.64 [R1+0x298], R32 ;  /* 0x0002982001007387 */ /* 0x0003e80000100a00 */
[----:B------:R-:W-:Y:S01]  /*245e0*/  STG.E.U16 [R58.64], R25 ;  /* 0x000000193a007986 */ /* 0x000fe2000c101504 */
[----:B-1----:R-:W-:-:S03]  /*245f0*/  LEA R32, P0, R8, R3, 0x1 ;  /* 0x0000000308207211 */ /* 0x002fc600078008ff */
[----:B------:R1:W-:Y:S01]  /*24600*/  STG.E.U16 [R46.64], R9 ;  /* 0x000000092e007986 */ /* 0x0003e2000c101504 */
[----:B------:R-:W-:-:S03]  /*24610*/  LEA.HI.X.SX32 R33, R8, R0, 0x1, P0 ;  /* 0x0000000008217211 */ /* 0x000fc600000f0eff */
[----:B-1----:R-:W3:Y:S04]  /*24620*/  LDL.LU.64 R46, [R1+0x28] ;  /* 0x00002800012e7983 */ /* 0x002ee80000300a00 */
[----:B------:R-:W-:Y:S04]  /*24630*/  STL.64 [R1+0x3b8], R32 ;  /* 0x0003b82001007387 */ /* 0x000fe80000100a00 */
[----:B0-----:R-:W-:Y:S04]  /*24640*/  STL.64 [R1+0x220], R48 ;  /* 0x0002203001007387 */ /* 0x001fe80000100a00 */
[----:B------:R-:W-:Y:S04]  /*24650*/  STL.64 [R1+0x228], R50 ;  /* 0x0002283201007387 */ /* 0x000fe80000100a00 */
[----:B--2---:R0:W-:Y:S04]  /*24660*/  STG.E.U16 [R44.64], R37 ;  /* 0x000000252c007986 */ /* 0x0041e8000c101504 */
[----:B0-----:R-:W2:Y:S01]  /*24670*/  LDL.LU.64 R44, [R1+0x30] ;  /* 0x00003000012c7983 */ /* 0x001ea20000300a00 */
[----:B------:R-:W-:-:S03]  /*24680*/  IMAD.MOV.U32 R9, RZ, RZ, R48 ;  /* 0x000000ffff097224 */ /* 0x000fc600078e0030 */
[----:B------:R-:W0:Y:S01]  /*24690*/  LDS.128 R48, [R4+0x4000] ;  /* 0x0040000004307984 */ /* 0x000e220000000c00 */
[----:B------:R-:W-:-:S05]  /*246a0*/  IMAD R5, R60, 0x2, R8 ;  /* 0x000000023c057824 */ /* 0x000fca00078e0208 */
[----:B------:R-:W-:-:S04]  /*246b0*/  LEA R32, P0, R5, R3, 0x1 ;  /* 0x0000000305207211 */ /* 0x000fc800078008ff */
[----:B------:R-:W-:-:S05]  /*246c0*/  LEA.HI.X.SX32 R33, R5, R0, 0x1, P0 ;  /* 0x0000000005217211 */ /* 0x000fca00000f0eff */
[----:B------:R1:W-:Y:S04]  /*246d0*/  STL.64 [R1+0x3b0], R32 ;  /* 0x0003b02001007387 */ /* 0x0003e80000100a00 */
[----:B0-----:R-:W-:Y:S01]  /*246e0*/  STL.64 [R1+0x210], R48 ;  /* 0x0002103001007387 */ /* 0x001fe20000100a00 */
[----:B------:R-:W-:-:S03]  /*246f0*/  IMAD.MOV.U32 R38, RZ, RZ, R48 ;  /* 0x000000ffff267224 */ /* 0x000fc600078e0030 */
[----:B------:R-:W-:Y:S04]  /*24700*/  STL.64 [R1+0x218], R50 ;  /* 0x0002183201007387 */ /* 0x000fe80000100a00 */
[----:B------:R-:W0:Y:S01]  /*24710*/  LDS.128 R48, [R10+0x4000] ;  /* 0x004000000a307984 */ /* 0x000e220000000c00 */
[----:B------:R-:W-:-:S04]  /*24720*/  LEA R8, R60, R5, 0x1 ;  /* 0x000000053c087211 */ /* 0x000fc800078e08ff */
[----:B-1----:R-:W-:-:S04]  /*24730*/  LEA R32, P0, R8, R3, 0x1 ;  /* 0x0000000308207211 */ /* 0x002fc800078008ff */
[----:B------:R-:W-:Y:S01]  /*24740*/  LEA.HI.X.SX32 R33, R8, R0, 0x1, P0 ;  /* 0x0000000008217211 */ /* 0x000fe200000f0eff */
[----:B----4-:R-:W-:Y:S04]  /*24750*/  STG.E.U16 [R40.64], R36 ;  /* 0x0000002428007986 */ /* 0x010fe8000c101504 */
[----:B------:R1:W-:Y:S01]  /*24760*/  STL.64 [R1+0x3a8], R32 ;  /* 0x0003a82001007387 */ /* 0x0003e20000100a00 */
[----:B------:R-:W-:-:S04]  /*24770*/  LEA R5, R60, R8, 0x1 ;  /* 0x000000083c057211 */ /* 0x000fc800078e08ff */
[C---:B-1----:R-:W-:Y:S01]  /*24780*/  LEA R32, P0, R5.reuse, R3, 0x1 ;  /* 0x0000000305207211 */ /* 0x042fe200078008ff */
[----:B0-----:R-:W-:Y:S04]  /*24790*/  STL.64 [R1+0x200], R48 ;  /* 0x0002003001007387 */ /* 0x001fe80000100a00 */
[----:B------:R-:W-:Y:S04]  /*247a0*/  STL.64 [R1+0x208], R50 ;  /* 0x0002083201007387 */ /* 0x000fe80000100a00 */
[----:B------:R-:W4:Y:S01]  /*247b0*/  LDL.LU.64 R36, [R1+0x60] ;  /* 0x0000600001247983 */ /* 0x000f220000300a00 */
[----:B------:R-:W-:-:S03]  /*247c0*/  LEA.HI.X.SX32 R33, R5, R0, 0x1, P0 ;  /* 0x0000000005217211 */ /* 0x000fc600000f0eff */
[----:B---3--:R-:W-:Y:S04]  /*247d0*/  STG.E.U16 [R42.64], R39 ;  /* 0x000000272a007986 */ /* 0x008fe8000c101504 */
[----:B------:R-:W0:Y:S04]  /*247e0*/  LDS.128 R40, [R11+0x4000] ;  /* 0x004000000b287984 */ /* 0x000e280000000c00 */
[----:B------:R1:W-:Y:S04]  /*247f0*/  STL.64 [R1+0x3a0], R32 ;  /* 0x0003a02001007387 */ /* 0x0003e80000100a00 */
[----:B------:R-:W3:Y:S01]  /*24800*/  LDL.LU.64 R52, [R1+0x78] ;  /* 0x0000780001347983 */ /* 0x000ee20000300a00 */
[----:B------:R-:W-:-:S03]  /*24810*/  IMAD.MOV.U32 R2, RZ, RZ, R48 ;  /* 0x000000ffff027224 */ /* 0x000fc600078e0030 */
[----:B------:R-:W0:Y:S01]  /*24820*/  LDS.128 R48, [R55+0x4000] ;  /* 0x0040000037307984 */ /* 0x000e220000000c00 */
[----:B------:R-:W-:-:S04]  /*24830*/  LEA R8, R60, R5, 0x1 ;  /* 0x000000053c087211 */ /* 0x000fc800078e08ff */
[----:B-1----:R-:W-:-:S04]  /*24840*/  LEA R32, P0, R8, R3, 0x1 ;  /* 0x0000000308207211 */ /* 0x002fc800078008ff */
[----:B------:R-:W-:Y:S02]  /*24850*/  LEA.HI.X.SX32 R33, R8, R0, 0x1, P0 ;  /* 0x0000000008217211 */ /* 0x000fe400000f0eff */
[----:B------:R-:W-:-:S03]  /*24860*/  LEA R5, R60, R8, 0x1 ;  /* 0x000000083c057211 */ /* 0x000fc600078e08ff */
[----:B------:R1:W-:Y:S02]  /*24870*/  STL.64 [R1+0x398], R32 ;  /* 0x0003982001007387 */ /* 0x0003e40000100a00 */
[----:B------:R-:W-:Y:S02]  /*24880*/  IMAD R8, R60, 0x2, R5 ;  /* 0x000000023c087824 */ /* 0x000fe400078e0205 */
[----:B0-----:R-:W-:Y:S01]  /*24890*/  STL.64 [R1+0x1f0], R40 ;  /* 0x0001f02801007387 */ /* 0x001fe20000100a00 */
[----:B-1----:R-:W-:-:S03]  /*248a0*/  LEA R32, P0, R5, R3, 0x1 ;  /* 0x0000000305207211 */ /* 0x002fc600078008ff */
[----:B------:R0:W-:Y:S01]  /*248b0*/  STL.64 [R1+0x1f8], R42 ;  /* 0x0001f82a01007387 */ /* 0x0001e20000100a00 */
[----:B------:R-:W-:Y:S02]  /*248c0*/  LEA.HI.X.SX32 R33, R5, R0, 0x1, P0 ;  /* 0x0000000005217211 */ /* 0x000fe400000f0eff */
[----:B0-----:R-:W-:Y:S02]  /*248d0*/  MOV R42, R40 ;  /* 0x00000028002a7202 */ /* 0x001fe40000000f00 */
[----:B------:R-:W3:Y:S04]  /*248e0*/  LDL.LU.64 R40, [R1+0x70] ;  /* 0x0000700001287983 */ /* 0x000ee80000300a00 */
[----:B------:R0:W-:Y:S04]  /*248f0*/  STL.64 [R1+0x388], R32 ;  /* 0x0003882001007387 */ /* 0x0001e80000100a00 */
[----:B------:R-:W-:Y:S01]  /*24900*/  STL.64 [R1+0x1e0], R48 ;  /* 0x0001e03001007387 */ /* 0x000fe20000100a00 */
[----:B0-----:R-:W-:-:S04]  /*24910*/  LEA R32, P0, R8, R3, 0x1 ;  /* 0x0000000308207211 */ /* 0x001fc800078008ff */
[----:B------:R-:W-:Y:S01]  /*24920*/  LEA.HI.X.SX32 R33, R8, R0, 0x1, P0 ;  /* 0x0000000008217211 */ /* 0x000fe200000f0eff */
[----:B------:R0:W-:Y:S04]  /*24930*/  STG.E.U16 [R46.64], R35 ;  /* 0x000000232e007986 */ /* 0x0001e8000c101504 */
[----:B------:R-:W-:Y:S04]  /*24940*/  STL.64 [R1+0x1e8], R50 ;  /* 0x0001e83201007387 */ /* 0x000fe80000100a00 */
[----:B------:R1:W-:Y:S01]  /*24950*/  STL.64 [R1+0x390], R32 ;  /* 0x0003902001007387 */ /* 0x0003e20000100a00 */
[----:B0-----:R-:W-:-:S03]  /*24960*/  MOV R46, R48 ;  /* 0x00000030002e7202 */ /* 0x001fc60000000f00 */
[----:B------:R-:W0:Y:S01]  /*24970*/  LDS.128 R48, [R4+0x5000] ;  /* 0x0050000004307984 */ /* 0x000e220000000c00 */
[----:B------:R-:W-:-:S05]  /*24980*/  IMAD R5, R60, 0x2, R8 ;  /* 0x000000023c057824 */ /* 0x000fca00078e0208 */
[----:B-1----:R-:W-:-:S04]  /*24990*/  LEA R32, P0, R5, R3, 0x1 ;  /* 0x0000000305207211 */ /* 0x002fc800078008ff */
[----:B------:R-:W-:Y:S01]  /*249a0*/  LEA.HI.X.SX32 R33, R5, R0, 0x1, P0 ;  /* 0x0000000005217211 */ /* 0x000fe200000f0eff */
[----:B--2---:R1:W-:Y:S04]  /*249b0*/  STG.E.U16 [R44.64], R34 ;  /* 0x000000222c007986 */ /* 0x0043e8000c101504 */
[----:B-1----:R-:W2:Y:S04]  /*249c0*/  LDL.LU.64 R44, [R1+0x50] ;  /* 0x00005000012c7983 */ /* 0x002ea80000300a00 */
[----:B------:R-:W-:Y:S04]  /*249d0*/  STL.64 [R1+0x380], R32 ;  /* 0x0003802001007387 */ /* 0x000fe80000100a00 */
[----:B0-----:R-:W-:Y:S04]  /*249e0*/  STL.64 [R1+0x1d0], R48 ;  /* 0x0001d03001007387 */ /* 0x001fe80000100a00 */
[----:B------:R0:W-:Y:S02]  /*249f0*/  STL.64 [R1+0x1d8], R50 ;  /* 0x0001d83201007387 */ /* 0x0001e40000100a00 */
[----:B0-----:R-:W-:-:S02]  /*24a00*/  IMAD.MOV.U32 R51, RZ, RZ, R48 ;  /* 0x000000ffff337224 */ /* 0x001fc400078e0030 */
[----:B------:R-:W2:Y:S01]  /*24a10*/  LDL.LU.64 R48, [R1+0x48] ;  /* 0x0000480001307983 */ /* 0x000ea20000300a00 */
[----:B------:R-:W-:-:S05]  /*24a20*/  IMAD R8, R60, 0x2, R5 ;  /* 0x000000023c087824 */ /* 0x000fca00078e0205 */
[----:B------:R-:W-:Y:S02]  /*24a30*/  LEA R32, P0, R8, R3, 0x1 ;  /* 0x0000000308207211 */ /* 0x000fe400078008ff */
[----:B------:R-:W-:Y:S02]  /*24a40*/  LEA R5, R60, R8, 0x1 ;  /* 0x000000083c057211 */ /* 0x000fe400078e08ff */
[----:B------:R-:W-:-:S05]  /*24a50*/  LEA.HI.X.SX32 R33, R8, R0, 0x1, P0 ;  /* 0x0000000008217211 */ /* 0x000fca00000f0eff */
[----:B------:R0:W-:Y:S04]  /*24a60*/  STL.64 [R1+0x378], R32 ;  /* 0x0003782001007387 */ /* 0x0001e80000100a00 */
[----:B------:R-:W2:Y:S01]  /*24a70*/  LDL.LU.64 R56, [R1+0x58] ;  /* 0x0000580001387983 */ /* 0x000ea20000300a00 */
[----:B0-----:R-:W-:-:S04]  /*24a80*/  LEA R32, P0, R5, R3, 0x1 ;  /* 0x0000000305207211 */ /* 0x001fc800078008ff */
[----:B------:R-:W-:-:S05]  /*24a90*/  LEA.HI.X.SX32 R33, R5, R0, 0x1, P0 ;  /* 0x0000000005217211 */ /* 0x000fca00000f0eff */
[----:B------:R-:W-:Y:S04]  /*24aa0*/  STL.64 [R1+0x370], R32 ;  /* 0x0003702001007387 */ /* 0x000fe80000100a00 */
[----:B------:R-:W0:Y:S01]  /*24ab0*/  LDS.128 R32, [R10+0x5000] ;  /* 0x005000000a207984 */ /* 0x000e220000000c00 */
[----:B------:R-:W-:-:S05]  /*24ac0*/  LEA R8, R60, R5, 0x1 ;  /* 0x000000053c087211 */ /* 0x000fca00078e08ff */
[----:B------:R-:W-:Y:S01]  /*24ad0*/  IMAD R5, R60, 0x2, R8 ;  /* 0x000000023c057824 */ /* 0x000fe200078e0208 */
[----:B----4-:R1:W-:Y:S02]  /*24ae0*/  STG.E.U16 [R36.64], R9 ;  /* 0x0000000924007986 */ /* 0x0103e4000c101504 */
[----:B-1----:R-:W-:-:S04]  /*24af0*/  LEA R36, P0, R8, R3, 0x1 ;  /* 0x0000000308247211 */ /* 0x002fc800078008ff */
[----:B------:R-:W-:Y:S01]  /*24b00*/  LEA.HI.X.SX32 R37, R8, R0, 0x1, P0 ;  /* 0x0000000008257211 */ /* 0x000fe200000f0eff */
[----:B0-----:R-:W-:Y:S01]  /*24b10*/  STL.64 [R1+0x1c0], R32 ;  /* 0x0001c02001007387 */ /* 0x001fe20000100a00 */
[----:B------:R-:W-:-:S03]  /*24b20*/  MOV R9, R32 ;  /* 0x0000002000097202 */ /* 0x000fc60000000f00 */
[----:B------:R0:W-:Y:S04]  /*24b30*/  STL.64 [R1+0x1c8], R34 ;  /* 0x0001c82201007387 */ /* 0x0001e80000100a00 */
[----:B0-----:R-:W4:Y:S04]  /*24b40*/  LDL.LU.64 R34, [R1+0xaa0] ;  /* 0x000aa00001227983 */ /* 0x001f280000300a00 */
[----:B------:R-:W4:Y:S04]  /*24b50*/  LDL.LU.64 R32, [R1+0xa98] ;  /* 0x000a980001207983 */ /* 0x000f280000300a00 */
[----:B------:R0:W-:Y:S02]  /*24b60*/  STL.64 [R1+0x138], R36 ;  /* 0x0001382401007387 */ /* 0x0001e40000100a00 */
[----:B0-----:R-:W-:-:S04]  /*24b70*/  LEA R36, P0, R5, R3, 0x1 ;  /* 0x0000000305247211 */ /* 0x001fc800078008ff */
[----:B------:R-:W-:Y:S01]  /*24b80*/  LEA.HI.X.SX32 R37, R5, R0, 0x1, P0 ;  /* 0x0000000005257211 */ /* 0x000fe200000f0eff */
[----:B---3--:R-:W-:Y:S04]  /*24b90*/  STG.E.U16 [R52.64], R38 ;  /* 0x0000002634007986 */ /* 0x008fe8000c101504 */
[----:B------:R-:W-:Y:S04]  /*24ba0*/  STL.64 [R1+0x130], R36 ;  /* 0x0001302401007387 */ /* 0x000fe80000100a00 */
[----:B------:R-:W0:Y:S01]  /*24bb0*/  LDS.128 R36, [R11+0x5000] ;  /* 0x005000000b247984 */ /* 0x000e220000000c00 */
[----:B------:R-:W-:-:S03]  /*24bc0*/  IMAD R8, R60, 0x2, R5 ;  /* 0x000000023c087824 */ /* 0x000fc600078e0205 */
[----:B------:R1:W-:Y:S02]  /*24bd0*/  STG.E.U16 [R40.64], R2 ;  /* 0x0000000228007986 */ /* 0x0003e4000c101504 */
[----:B------:R-:W-:Y:S02]  /*24be0*/  LEA R5, R60, R8, 0x1 ;  /* 0x000000083c057211 */ /* 0x000fe400078e08ff */
[----:B-1----:R-:W-:-:S04]  /*24bf0*/  LEA R40, P0, R8, R3, 0x1 ;  /* 0x0000000308287211 */ /* 0x002fc800078008ff */
[----:B------:R-:W-:Y:S02]  /*24c00*/  LEA.HI.X.SX32 R41, R8, R0, 0x1, P0 ;  /* 0x0000000008297211 */ /* 0x000fe400000f0eff */
[----:B0-----:R-:W-:Y:S01]  /*24c10*/  MOV R61, R38 ;  /* 0x00000026003d7202 */ /* 0x001fe20000000f00 */
[----:B------:R-:W-:Y:S01]  /*24c20*/  STL.64 [R1+0x1b0], R36 ;  /* 0x0001b02401007387 */ /* 0x000fe20000100a00 */
[----:B------:R-:W-:-:S03]  /*24c30*/  IMAD.MOV.U32 R2, RZ, RZ, R36 ;  /* 0x000000ffff027224 */ /* 0x000fc600078e0024 */
[----:B------:R0:W-:Y:S04]  /*24c40*/  STL.64 [R1+0x1b8], R38 ;  /* 0x0001b82601007387 */ /* 0x0001e80000100a00 */
[----:B0-----:R-:W3:Y:S04]  /*24c50*/  LDL.LU.64 R38, [R1+0xa90] ;  /* 0x000a900001267983 */ /* 0x001ee80000300a00 */
[----:B------:R-:W3:Y:S04]  /*24c60*/  LDL.LU.64 R36, [R1+0xa88] ;  /* 0x000a880001247983 */ /* 0x000ee80000300a00 */
[----:B------:R-:W-:Y:S04]  /*24c70*/  STL [R1+0x96c], R61 ;  /* 0x00096c3d01007387 */ /* 0x000fe80000100800 */
[----:B------:R0:W-:Y:S02]  /*24c80*/  STL.64 [R1+0x120], R40 ;  /* 0x0001202801007387 */ /* 0x0001e40000100a00 */
[----:B0-----:R-:W-:-:S04]  /*24c90*/  LEA R40, P0, R5, R3, 0x1 ;  /* 0x0000000305287211 */ /* 0x001fc800078008ff */
[----:B------:R-:W-:-:S05]  /*24ca0*/  LEA.HI.X.SX32 R41, R5, R0, 0x1, P0 ;  /* 0x0000000005297211 */ /* 0x000fca00000f0eff */
[----:B------:R-:W-:Y:S01]  /*24cb0*/  STL.64 [R1+0x118], R40 ;  /* 0x0001182801007387 */ /* 0x000fe20000100a00 */
[----:B------:R-:W-:-:S03]  /*24cc0*/  IMAD R8, R60, 0x2, R5 ;  /* 0x000000023c087824 */ /* 0x000fc600078e0205 */
[----:B--2---:R0:W-:Y:S04]  /*24cd0*/  STG.E.U16 [R44.64], R42 ;  /* 0x0000002a2c007986 */ /* 0x0041e8000c101504 */
[----:B------:R-:W1:Y:S01]  /*24ce0*/  LDS.128 R40, [R55+0x5000] ;  /* 0x0050000037287984 */ /* 0x000e620000000c00 */
[----:B0-----:R-:W-:-:S04]  /*24cf0*/  LEA R44, P0, R8, R3, 0x1 ;  /* 0x00000003082c7211 */ /* 0x001fc800078008ff */
[----:B------:R-:W-:Y:S01]  /*24d00*/  LEA.HI.X.SX32 R45, R8, R0, 0x1, P0 ;  /* 0x00000000082d7211 */ /* 0x000fe200000f0eff */
[----:B------:R-:W-:Y:S04]  /*24d10*/  STG.E.U16 [R48.64], R46 ;  /* 0x0000002e30007986 */ /* 0x000fe8000c101504 */
[----:B-1----:R-:W-:Y:S01]  /*24d20*/  STL.64 [R1+0x1a0], R40 ;  /* 0x0001a02801007387 */ /* 0x002fe20000100a00 */
[----:B------:R-:W-:-:S03]  /*24d30*/  IMAD.MOV.U32 R50, RZ, RZ, R40 ;  /* 0x000000ffff327224 */ /* 0x000fc600078e0028 */
[----:B------:R0:W-:Y:S04]  /*24d40*/  STL.64 [R1+0x1a8], R42 ;  /* 0x0001a82a01007387 */ /* 0x0001e80000100a00 */
[----:B0-----:R-:W2:Y:S04]  /*24d50*/  LDL.LU.64 R42, [R1+0xa80] ;  /* 0x000a8000012a7983 */ /* 0x001ea80000300a00 */
[----:B------:R-:W2:Y:S04]  /*24d60*/  LDL.LU.64 R40, [R1+0xa78] ;  /* 0x000a780001287983 */ /* 0x000ea80000300a00 */
[----:B------:R-:W-:Y:S04]  /*24d70*/  STL.64 [R1+0x108], R44 ;  /* 0x0001082c01007387 */ /* 0x000fe80000100a00 */
[----:B------:R-:W0:Y:S04]  /*24d80*/  LDS.128 R44, [R4+0x6000] ;  /* 0x00600000042c7984 */ /* 0x000e280000000c00 */
[----:B0-----:R-:W-:Y:S04]  /*24d90*/  STL.64 [R1+0x190], R44 ;  /* 0x0001902c01007387 */ /* 0x001fe80000100a00 */
[----:B------:R0:W-:Y:S04]  /*24da0*/  STL.64 [R1+0x198], R46 ;  /* 0x0001982e01007387 */ /* 0x0001e80000100a00 */
[----:B0-----:R-:W2:Y:S04]  /*24db0*/  LDL.LU.64 R46, [R1+0xa70] ;  /* 0x000a7000012e7983 */ /* 0x001ea80000300a00 */
[----:B------:R-:W2:Y:S04]  /*24dc0*/  LDL.LU.64 R44, [R1+0xa68] ;  /* 0x000a6800012c7983 */ /* 0x000ea80000300a00 */
[----:B------:R-:W-:Y:S04]  /*24dd0*/  STG.E.U16 [R56.64], R51 ;  /* 0x0000003338007986 */ /* 0x000fe8000c101504 */
[----:B------:R-:W0:Y:S01]  /*24de0*/  LDS.128 R56, [R10+0x6000] ;  /* 0x006000000a387984 */ /* 0x000e220000000c00 */
[----:B------:R-:W-:-:S04]  /*24df0*/  LEA R5, R60, R8, 0x1 ;  /* 0x000000083c057211 */ /* 0x000fc800078e08ff */
[C---:B------:R-:W-:Y:S02]  /*24e00*/  LEA R48, P0, R5.reuse, R3, 0x1 ;  /* 0x0000000305307211 */ /* 0x040fe400078008ff */
[----:B------:R-:W-:Y:S02]  /*24e10*/  LEA R8, R60, R5, 0x1 ;  /* 0x000000053c087211 */ /* 0x000fe400078e08ff */
[----:B------:R-:W-:-:S05]  /*24e20*/  LEA.HI.X.SX32 R49, R5, R0, 0x1, P0 ;  /* 0x0000000005317211 */ /* 0x000fca00000f0eff */
[----:B------:R1:W-:Y:S02]  /*24e30*/  STL.64 [R1+0xf0], R48 ;  /* 0x0000f03001007387 */ /* 0x0003e40000100a00 */
[----:B-1----:R-:W-:-:S04]  /*24e40*/  LEA R48, P0, R8, R3, 0x1 ;  /* 0x0000000308307211 */ /* 0x002fc800078008ff */
[----:B------:R-:W-:-:S05]  /*24e50*/  LEA.HI.X.SX32 R49, R8, R0, 0x1, P0 ;  /* 0x0000000008317211 */ /* 0x000fca00000f0eff */
[----:B------:R1:W-:Y:S04]  /*24e60*/  STL.64 [R1+0xe8], R48 ;  /* 0x0000e83001007387 */ /* 0x0003e80000100a00 */
[----:B0-----:R-:W-:Y:S04]  /*24e70*/  STL.64 [R1+0x180], R56 ;  /* 0x0001803801007387 */ /* 0x001fe80000100a00 */
[----:B------:R-:W-:Y:S04]  /*24e80*/  STL.64 [R1+0x188], R58 ;  /* 0x0001883a01007387 */ /* 0x000fe80000100a00 */
[----:B------:R-:W0:Y:S01]  /*24e90*/  LDS.128 R56, [R11+0x6000] ;  /* 0x006000000b387984 */ /* 0x000e220000000c00 */
[----:B------:R-:W-:-:S05]  /*24ea0*/  IMAD R5, R60, 0x2, R8 ;  /* 0x000000023c057824 */ /* 0x000fca00078e0208 */
[----:B-1----:R-:W-:-:S04]  /*24eb0*/  LEA R48, P0, R5, R3, 0x1 ;  /* 0x0000000305307211 */ /* 0x002fc800078008ff */
[----:B------:R-:W-:-:S05]  /*24ec0*/  LEA.HI.X.SX32 R49, R5, R0, 0x1, P0 ;  /* 0x0000000005317211 */ /* 0x000fca00000f0eff */
[----:B------:R1:W-:Y:S04]  /*24ed0*/  STL.64 [R1+0xe0], R48 ;  /* 0x0000e03001007387 */ /* 0x0003e80000100a00 */
[----:B0-----:R-:W-:Y:S04]  /*24ee0*/  STL.64 [R1+0x170], R56 ;  /* 0x0001703801007387 */ /* 0x001fe80000100a00 */
[----:B------:R-:W-:Y:S04]  /*24ef0*/  STL.64 [R1+0x178], R58 ;  /* 0x0001783a01007387 */ /* 0x000fe80000100a00 */
[----:B------:R-:W0:Y:S01]  /*24f00*/  LDS.128 R56, [R55+0x6000] ;  /* 0x0060000037387984 */ /* 0x000e220000000c00 */
[----:B------:R-:W-:-:S04]  /*24f10*/  LEA R8, R60, R5, 0x1 ;  /* 0x000000053c087211 */ /* 0x000fc800078e08ff */
[C---:B-1----:R-:W-:Y:S01]  /*24f20*/  LEA R48, P0, R8.reuse, R3, 0x1 ;  /* 0x0000000308307211 */ /* 0x042fe200078008ff */
[----:B0-----:R-:W-:Y:S04]  /*24f30*/  STL.64 [R1+0x160], R56 ;  /* 0x0001603801007387 */ /* 0x001fe80000100a00 */
[----:B------:R-:W-:Y:S04]  /*24f40*/  STL.64 [R1+0x168], R58 ;  /* 0x0001683a01007387 */ /* 0x000fe80000100a00 */
[----:B------:R-:W0:Y:S01]  /*24f50*/  LDS.128 R56, [R4+0x7000] ;  /* 0x0070000004387984 */ /* 0x000e220000000c00 */
[----:B------:R-:W-:-:S05]  /*24f60*/  LEA.HI.X.SX32 R49, R8, R0, 0x1, P0 ;  /* 0x0000000008317211 */ /* 0x000fca00000f0eff */
[----:B------:R1:W-:Y:S01]  /*24f70*/  STL.64 [R1+0xd8], R48 ;  /* 0x0000d83001007387 */ /* 0x0003e20000100a00 */
[----:B------:R-:W-:-:S03]  /*24f80*/  IMAD R5, R60, 0x2, R8 ;  /* 0x000000023c057824 */ /* 0x000fc600078e0208 */
[----:B0-----:R-:W-:Y:S01]  /*24f90*/  STL [R1+0x150], R56 ;  /* 0x0001503801007387 */ /* 0x001fe20000100800 */
[----:B------:R-:W-:-:S03]  /*24fa0*/  IMAD.MOV.U32 R61, RZ, RZ, R57 ;  /* 0x000000ffff3d7224 */ /* 0x000fc600078e0039 */
[----:B------:R-:W-:Y:S04]  /*24fb0*/  STL.64 [R1+0x158], R58 ;  /* 0x0001583a01007387 */ /* 0x000fe80000100a00 */
[----:B------:R-:W0:Y:S04]  /*24fc0*/  LDS.128 R56, [R10+0x7000] ;  /* 0x007000000a387984 */ /* 0x000e280000000c00 */
[----:B------:R-:W-:Y:S04]  /*24fd0*/  STL [R1+0xa30], R61 ;  /* 0x000a303d01007387 */ /* 0x000fe80000100800 */
[----:B-1----:R-:W4:Y:S04]  /*24fe0*/  LDL.LU.64 R48, [R1+0x68] ;  /* 0x0000680001307983 */ /* 0x002f280000300a00 */
[----:B--2---:R1:W-:Y:S02]  /*24ff0*/  STG.E.U16 [R44.64], R9 ;  /* 0x000000092c007986 */ /* 0x0043e4000c101504 */
[----:B-1----:R-:W-:-:S02]  /*25000*/  LEA R44, P0, R5, R3, 0x1 ;  /* 0x00000003052c7211 */ /* 0x002fc400078008ff */
[C---:B------:R-:W-:Y:S02]  /*25010*/  LEA R9, R60.reuse, R5, 0x1 ;  /* 0x000000053c097211 */ /* 0x040fe400078e08ff */
[----:B------:R-:W-:Y:S01]  /*25020*/  LEA.HI.X.SX32 R45, R5, R0, 0x1, P0 ;  /* 0x00000000052d7211 */ /* 0x000fe200000f0eff */
[----:B------:R1:W-:Y:S01]  /*25030*/  STG.E.U16 [R6.64], R2 ;  /* 0x0000000206007986 */ /* 0x0003e2000c101504 */
[----:B------:R-:W-:-:S03]  /*25040*/  LEA R8, R60, R9, 0x1 ;  /* 0x000000093c087211 */ /* 0x000fc600078e08ff */
[----:B------:R2:W-:Y:S04]  /*25050*/  STL.64 [R1+0xc0], R44 ;  /* 0x0000c02c01007387 */ /* 0x0005e80000100a00 */
[----:B0-----:R-:W-:Y:S01]  /*25060*/  STL.64 [R1+0x148], R58 ;  /* 0x0001483a01007387 */ /* 0x001fe20000100a00 */
[----:B-1----:R-:W-:-:S03]  /*25070*/  MOV R2, R57 ;  /* 0x0000003900027202 */ /* 0x002fc60000000f00 */
[----:B------:R-:W0:Y:S01]  /*25080*/  LDS.128 R4, [R11+0x7000] ;  /* 0x007000000b047984 */ /* 0x000e220000000c00 */
[----:B--2---:R-:W-:-:S03]  /*25090*/  LEA R44, P0, R9, R3, 0x1 ;  /* 0x00000003092c7211 */ /* 0x004fc600078008ff */
[----:B------:R1:W-:Y:S01]  /*250a0*/  STL [R1+0xa34], R2 ;  /* 0x000a340201007387 */ /* 0x0003e20000100800 */
[-C--:B------:R-:W-:Y:S02]  /*250b0*/  LEA.HI.X.SX32 R45, R9, R0.reuse, 0x1, P0 ;  /* 0x00000000092d7211 */ /* 0x080fe400000f0eff */
[C---:B------:R-:W-:Y:S01]  /*250c0*/  LEA R52, P0, R8.reuse, R3, 0x1 ;  /* 0x0000000308347211 */ /* 0x040fe200078008ff */
[----:B-1----:R-:W2:Y:S03]  /*250d0*/  LDL.LU R2, [R1+0x170] ;  /* 0x0001700001027983 */ /* 0x002ea60000300800 */
[----:B------:R-:W-:Y:S01]  /*250e0*/  LEA.HI.X.SX32 R53, R8, R0, 0x1, P0 ;  /* 0x0000000008357211 */ /* 0x000fe200000f0eff */
[----:B------:R1:W-:Y:S02]  /*250f0*/  STL.64 [R1+0xb0], R44 ;  /* 0x0000b02c01007387 */ /* 0x0003e40000100a00 */
[----:B-1----:R-:W-:-:S02]  /*25100*/  IMAD R44, R60, 0x2, R8 ;  /* 0x000000023c2c7824 */ /* 0x002fc400078e0208 */
[----:B------:R-:W1:Y:S04]  /*25110*/  LDS.128 R8, [R55+0x7000] ;  /* 0x0070000037087984 */ /* 0x000e680000000c00 */
[----:B0-----:R0:W-:Y:S04]  /*25120*/  STL [R1+0xa38], R5 ;  /* 0x000a380501007387 */ /* 0x0011e80000100800 */
[----:B0-----:R-:W2:Y:S04]  /*25130*/  LDL.LU R5, [R1+0x180] ;  /* 0x0001800001057983 */ /* 0x001ea80000300800 */
[----:B------:R-:W-:Y:S04]  /*25140*/  STL [R1+0x880], R7 ;  /* 0x0008800701007387 */ /* 0x000fe80000100800 */
[----:B------:R-:W-:Y:S04]  /*25150*/  STL [R1+0x95c], R6 ;  /* 0x00095c0601007387 */ /* 0x000fe80000100800 */
[----:B------:R-:W-:Y:S04]  /*25160*/  STL.64 [R1+0xa0], R52 ;  /* 0x0000a03401007387 */ /* 0x000fe80000100a00 */
[----:B-1----:R0:W-:Y:S04]  /*25170*/  STL [R1+0xa3c], R9 ;  /* 0x000a3c0901007387 */ /* 0x0021e80000100800 */
[----:B0-----:R-:W4:Y:S04]  /*25180*/  LDL.LU R9, [R1+0x190] ;  /* 0x0001900001097983 */ /* 0x001f280000300800 */
[----:B------:R0:W-:Y:S04]  /*25190*/  STL [R1+0x890], R11 ;  /* 0x0008900b01007387 */ /* 0x0001e80000100800 */
[----:B0-----:R-:W2:Y:S04]  /*251a0*/  LDL.LU R11, [R1+0x150] ;  /* 0x00015000010b7983 */ /* 0x001ea80000300800 */
[----:B------:R0:W-:Y:S04]  /*251b0*/  STL [R1+0x960], R10 ;  /* 0x0009600a01007387 */ /* 0x0001e80000100800 */
[----:B0-----:R-:W2:Y:S01]  /*251c0*/  LDL.LU R10, [R1+0x160] ;  /* 0x00016000010a7983 */ /* 0x001ea20000300800 */
[----:B------:R-:W-:-:S02]  /*251d0*/  LEA R6, P0, R44, R3, 0x1 ;  /* 0x000000032c067211 */ /* 0x000fc400078008ff */
[----:B------:R-:W-:Y:S02]  /*251e0*/  LEA R45, R60, R44, 0x1 ;  /* 0x0000002c3c2d7211 */ /* 0x000fe400078e08ff */
[----:B------:R-:W-:-:S05]  /*251f0*/  LEA.HI.X.SX32 R7, R44, R0, 0x1, P0 ;  /* 0x000000002c077211 */ /* 0x000fca00000f0eff */
[----:B------:R0:W-:Y:S04]  /*25200*/  STL.64 [R1+0x98], R6 ;  /* 0x0000980601007387 */ /* 0x0001e80000100a00 */
[----:B---3--:R1:W-:Y:S01]  /*25210*/  STG.E.U16 [R38.64], R50 ;  /* 0x0000003226007986 */ /* 0x0083e2000c101504 */
[----:B0-----:R-:W-:-:S04]  /*25220*/  LEA R6, P0, R45, R3, 0x1 ;  /* 0x000000032d067211 */ /* 0x001fc800078008ff */
[----:B------:R-:W-:Y:S01]  /*25230*/  LEA.HI.X.SX32 R7, R45, R0, 0x1, P0 ;  /* 0x000000002d077211 */ /* 0x000fe200000f0eff */
[----:B-1----:R-:W-:-:S04]  /*25240*/  IMAD R38, R60, 0x2, R45 ;  /* 0x000000023c267824 */ /* 0x002fc800078e022d */
[----:B------:R0:W-:Y:S01]  /*25250*/  STL.64 [R1+0x78], R6 ;  /* 0x0000780601007387 */ /* 0x0001e20000100a00 */
[----:B------:R-:W-:Y:S02]  /*25260*/  LEA R39, R60, R38, 0x1 ;  /* 0x000000263c277211 */ /* 0x000fe400078e08ff */
[----:B0-----:R-:W-:-:S04]  /*25270*/  LEA R6, P0, R38, R3, 0x1 ;  /* 0x0000000326067211 */ /* 0x001fc800078008ff */
[----:B------:R-:W-:-:S05]  /*25280*/  LEA.HI.X.SX32 R7, R38, R0, 0x1, P0 ;  /* 0x0000000026077211 */ /* 0x000fca00000f0eff */
[----:B------:R0:W-:Y:S01]  /*25290*/  STL.64 [R1+0x70], R6 ;  /* 0x0000700601007387 */ /* 0x0001e20000100a00 */
[----:B------:R-:W-:Y:S01]  /*252a0*/  IMAD R38, R60, 0x2, R39 ;  /* 0x000000023c267824 */ /* 0x000fe200078e0227 */
[----:B0-----:R-:W-:-:S04]  /*252b0*/  LEA R6, P0, R39, R3, 0x1 ;  /* 0x0000000327067211 */ /* 0x001fc800078008ff */
[----:B------:R-:W-:Y:S02]  /*252c0*/  LEA.HI.X.SX32 R7, R39, R0, 0x1, P0 ;  /* 0x0000000027077211 */ /* 0x000fe400000f0eff */
[----:B------:R-:W-:-:S03]  /*252d0*/  LEA R39, R60, R38, 0x1 ;  /* 0x000000263c277211 */ /* 0x000fc600078e08ff */
[----:B------:R0:W-:Y:S01]  /*252e0*/  STL.64 [R1+0x68], R6 ;  /* 0x0000680601007387 */ /* 0x0001e20000100a00 */
[----:B------:R-:W-:Y:S01]  /*252f0*/  IMAD.MOV.U32 R61, RZ, RZ, R56 ;  /* 0x000000ffff3d7224 */ /* 0x000fe200078e0038 */
[----:B0-----:R-:W-:-:S04]  /*25300*/  LEA R6, P0, R38, R3, 0x1 ;  /* 0x0000000326067211 */ /* 0x001fc800078008ff */
[----:B------:R-:W-:Y:S01]  /*25310*/  LEA.HI.X.SX32 R7, R38, R0, 0x1, P0 ;  /* 0x0000000026077211 */ /* 0x000fe200000f0eff */
[----:B------:R-:W-:Y:S01]  /*25320*/  IMAD R38, R60, 0x2, R39 ;  /* 0x000000023c267824 */ /* 0x000fe200078e0227 */
[----:B------:R-:W-:-:S04]  /*25330*/  LEA R56, P0, R39, R3, 0x1 ;  /* 0x0000000327387211 */ /* 0x000fc800078008ff */
[----:B------:R-:W-:Y:S02]  /*25340*/  LEA.HI.X.SX32 R57, R39, R0, 0x1, P0 ;  /* 0x0000000027397211 */ /* 0x000fe400000f0eff */
[----:B------:R-:W-:-:S04]  /*25350*/  LEA R54, P0, R38, R3, 0x1 ;  /* 0x0000000326367211 */ /* 0x000fc800078008ff */
[----:B------:R-:W-:Y:S01]  /*25360*/  LEA.HI.X.SX32 R55, R38, R0, 0x1, P0 ;  /* 0x0000000026377211 */ /* 0x000fe200000f0eff */
[----:B------:R-:W-:Y:S04]  /*25370*/  STL.64 [R1+0xa00], R6 ;  /* 0x000a000601007387 */ /* 0x000fe80000100a00 */
[----:B------:R-:W-:Y:S04]  /*25380*/  STL.64 [R1+0xa08], R56 ;  /* 0x000a083801007387 */ /* 0x000fe80000100a00 */
[----:B------:R-:W-:Y:S04]  /*25390*/  STL.64 [R1+0xa10], R54 ;  /* 0x000a103601007387 */ /* 0x000fe80000100a00 */
[----:B----4-:R-:W-:Y:S04]  /*253a0*/  STG.E.U16 [R48.64], R9 ;  /* 0x0000000930007986 */ /* 0x010fe8000c101504 */
[----:B--2---:R-:W-:Y:S04]  /*253b0*/  STG.E.U16 [R46.64], R5 ;  /* 0x000000052e007986 */ /* 0x004fe8000c101504 */
[----:B------:R-:W-:Y:S04]  /*253c0*/  STG.E.U16 [R42.64], R2 ;  /* 0x000000022a007986 */ /* 0x000fe8000c101504 */
[----:B------:R-:W-:Y:S04]  /*253d0*/  STG.E.U16 [R40.64], R10 ;  /* 0x0000000a28007986 */ /* 0x000fe8000c101504 */
[----:B------:R0:W-:Y:S04]  /*253e0*/  STG.E.U16 [R36.64], R11 ;  /* 0x0000000b24007986 */ /* 0x0001e8000c101504 */
[----:B------:R1:W-:Y:S01]  /*253f0*/  STG.E.U16 [R34.64], R61 ;  /* 0x0000003d22007986 */ /* 0x0003e2000c101504 */
[----:B0-----:R-:W-:-:S04]  /*25400*/  LEA R36, R60, R38, 0x1 ;  /* 0x000000263c247211 */ /* 0x001fc800078e08ff */
[----:B------:R-:W-:Y:S01]  /*25410*/  LEA R52, P0, R36, R3, 0x1 ;  /* 0x0000000324347211 */ /* 0x000fe200078008ff */
[----:B-1----:R-:W-:-:S03]  /*25420*/  IMAD R34, R60, 0x2, R36 ;  /* 0x000000023c227824 */ /* 0x002fc600078e0224 */
[----:B------:R-:W-:Y:S02]  /*25430*/  LEA.HI.X.SX32 R53, R36, R0, 0x1, P0 ;  /* 0x0000000024357211 */ /* 0x000fe400000f0eff */
[----:B------:R-:W-:-:S04]  /*25440*/  LEA R50, P0, R34, R3, 0x1 ;  /* 0x0000000322327211 */ /* 0x000fc800078008ff */
[----:B------:R-:W-:Y:S01]  /*25450*/  LEA.HI.X.SX32 R51, R34, R0, 0x1, P0 ;  /* 0x0000000022337211 */ /* 0x000fe200000f0eff */
[----:B------:R0:W-:Y:S04]  /*25460*/  STG.E.U16 [R32.64], R4 ;  /* 0x0000000420007986 */ /* 0x0001e8000c101504 */
[----:B------:R-:W-:Y:S04]  /*25470*/  STL.64 [R1+0xa18], R52 ;  /* 0x000a183401007387 */ /* 0x000fe80000100a00 */
[----:B------:R-:W-:Y:S01]  /*25480*/  STL.64 [R1+0xa20], R50 ;  /* 0x000a203201007387 */ /* 0x000fe20000100a00 */
[----:B0-----:R-:W-:-:S03]  /*25490*/  PRMT R4, R27, 0x7632, R4 ;  /* 0x000076321b047816 */ /* 0x001fc60000000004 */
[----:B------:R-:W2:Y:S01]  /*254a0*/  LDL.LU R27, [R1+0xa60] ;  /* 0x000a6000011b7983 */ /* 0x000ea20000300800 */
[----:B------:R-:W-:-:S03]  /*254b0*/  LEA R32, R60, R34, 0x1 ;  /* 0x000000223c207211 */ /* 0x000fc600078e08ff */
[----:B------:R0:W-:Y:S01]  /*254c0*/  STG.E.U16 [R30.64], R8 ;  /* 0x000000081e007986 */ /* 0x0001e2000c101504 */
[----:B------:R-:W-:-:S04]  /*254d0*/  LEA R48, P0, R32, R3, 0x1 ;  /* 0x0000000320307211 */ /* 0x000fc800078008ff */
[-C--:B------:R-:W-:Y:S01]  /*254e0*/  LEA.HI.X.SX32 R49, R32, R0.reuse, 0x1, P0 ;  /* 0x0000000020317211 */ /* 0x080fe200000f0eff */
[C---:B0-----:R-:W-:Y:S01]  /*254f0*/  IMAD R31, R60.reuse, 0x2, R32 ;  /* 0x000000023c1f7824 */ /* 0x041fe200078e0220 */
[----:B------:R0:W-:Y:S04]  /*25500*/  STG.E.U16 [R28.64], R4 ;  /* 0x000000041c007986 */ /* 0x0001e8000c101504 */
[C---:B------:R-:W-:Y:S01]  /*25510*/  LEA R6, P0, R31.reuse, R3, 0x1 ;  /* 0x000000031f067211 */ /* 0x040fe200078008ff */
[----:B------:R-:W-:Y:S01]  /*25520*/  STL.64 [R1+0xa28], R48 ;  /* 0x000a283001007387 */ /* 0x000fe20000100a00 */
[----:B------:R-:W-:Y:S02]  /*25530*/  LEA R30, R60, R31, 0x1 ;  /* 0x0000001f3c1e7211 */ /* 0x000fe400078e08ff */
[----:B------:R-:W-:-:S02]  /*25540*/  LEA.HI.X.SX32 R7, R31, R0, 0x1, P0 ;  /* 0x000000001f077211 */ /* 0x000fc400000f0eff */
[----:B0-----:R-:W-:Y:S02]  /*25550*/  PRMT R4, R13, 0x7632, R4 ;  /* 0x000076320d047816 */ /* 0x001fe40000000004 */
[----:B------:R-:W3:Y:S04]  /*25560*/  LDL.LU R13, [R1+0xa5c] ;  /* 0x000a5c00010d7983 */ /* 0x000ee80000300800 */
[----:B------:R0:W-:Y:S02]  /*25570*/  STL.64 [R1+0x8], R6 ;  /* 0x0000080601007387 */ /* 0x0001e40000100a00 */
[----:B0-----:R-:W-:-:S04]  /*25580*/  LEA R6, P0, R30, R3, 0x1 ;  /* 0x000000031e067211 */ /* 0x001fc800078008ff */
[----:B------:R-:W-:-:S05]  /*25590*/  LEA.HI.X.SX32 R7, R30, R0, 0x1, P0 ;  /* 0x000000001e077211 */ /* 0x000fca00000f0eff */
[----:B------:R-:W-:Y:S04]  /*255a0*/  STL.64 [R1], R6 ;  /* 0x0000000601007387 */ /* 0x000fe80000100a00 */
[----:B--2---:R0:W-:Y:S02]  /*255b0*/  STG.E.U16 [R26.64], R4 ;  /* 0x000000041a007986 */ /* 0x0041e4000c101504 */
[----:B0-----:R-:W-:Y:S02]  /*255c0*/  PRMT R4, R15, 0x7632, R4 ;  /* 0x000076320f047816 */ /* 0x001fe40000000004 */
[----:B------:R-:W2:Y:S01]  /*255d0*/  LDL.LU R15, [R1+0xa58] ;  /* 0x000a5800010f7983 */ /* 0x000ea20000300800 */
[----:B------:R-:W-:-:S05]  /*255e0*/  IMAD R28, R60, 0x2, R30 ;  /* 0x000000023c1c7824 */ /* 0x000fca00078e021e */
[-C--:B------:R-:W-:Y:S02]  /*255f0*/  LEA R58, P0, R28, R3.reuse, 0x1 ;  /* 0x000000031c3a7211 */ /* 0x080fe400078008ff */
[----:B------:R-:W-:Y:S02]  /*25600*/  LEA R27, R60, R28, 0x1 ;  /* 0x0000001c3c1b7211 */ /* 0x000fe400078e08ff */
[----:B------:R-:W-:Y:S02]  /*25610*/  LEA.HI.X.SX32 R59, R28, R0, 0x1, P0 ;  /* 0x000000001c3b7211 */ /* 0x000fe400000f0eff */
[----:B------:R-:W-:Y:S01]  /*25620*/  LEA R6, P0, R27, R3, 0x1 ;  /* 0x000000031b067211 */ /* 0x000fe200078008ff */
[----:B------:R-:W-:-:S03]  /*25630*/  IMAD R26, R60, 0x2, R27 ;  /* 0x000000023c1a7824 */ /* 0x000fc600078e021b */
[----:B------:R-:W-:Y:S01]  /*25640*/  LEA.HI.X.SX32 R7, R27, R0, 0x1, P0 ;  /* 0x000000001b077211 */ /* 0x000fe200000f0eff */
[----:B---3--:R0:W-:Y:S02]  /*25650*/  STG.E.U16 [R12.64], R4 ;  /* 0x000000040c007986 */ /* 0x0081e4000c101504 */
[----:B0-----:R-:W-:Y:S02]  /*25660*/  PRMT R4, R17, 0x7632, R4 ;  /* 0x0000763211047816 */ /* 0x001fe40000000004 */
[----:B------:R-:W3:Y:S04]  /*25670*/  LDL.LU R17, [R1+0xa54] ;  /* 0x000a540001117983 */ /* 0x000ee80000300800 */
[----:B------:R0:W-:Y:S02]  /*25680*/  STL.64 [R1+0x58], R6 ;  /* 0x0000580601007387 */ /* 0x0001e40000100a00 */
[----:B0-----:R-:W-:-:S04]  /*25690*/  LEA R6, P0, R26, R3, 0x1 ;  /* 0x000000031a067211 */ /* 0x001fc800078008ff */
[----:B------:R-:W-:-:S05]  /*256a0*/  LEA.HI.X.SX32 R7, R26, R0, 0x1, P0 ;  /* 0x000000001a077211 */ /* 0x000fca00000f0eff */
[----:B------:R-:W-:Y:S04]  /*256b0*/  STL.64 [R1+0x18], R6 ;  /* 0x0000180601007387 */ /* 0x000fe80000100a00 */
[----:B--2---:R0:W-:Y:S02]  /*256c0*/  STG.E.U16 [R14.64], R4 ;  /* 0x000000040e007986 */ /* 0x0041e4000c101504 */
[----:B0-----:R-:W-:Y:S02]  /*256d0*/  PRMT R4, R19, 0x7632, R4 ;  /* 0x0000763213047816 */ /* 0x001fe40000000004 */
[----:B------:R-:W2:Y:S01]  /*256e0*/  LDL.LU R19, [R1+0xa50] ;  /* 0x000a500001137983 */ /* 0x000ea20000300800 */
[----:B------:R-:W-:-:S03]  /*256f0*/  LEA R13, R60, R26, 0x1 ;  /* 0x0000001a3c0d7211 */ /* 0x000fc600078e08ff */
[----:B------:R-:W4:Y:S01]  /*25700*/  LDL.LU.64 R46, [R1+0x80] ;  /* 0x00008000012e7983 */ /* 0x000f220000300a00 */
[C---:B------:R-:W-:Y:S01]  /*25710*/  LEA R6, P0, R13.reuse, R3, 0x1 ;  /* 0x000000030d067211 */ /* 0x040fe200078008ff */
[----:B------:R-:W-:Y:S02]  /*25720*/  IMAD R12, R60, 0x2, R13 ;  /* 0x000000023c0c7824 */ /* 0x000fe400078e020d */
[----:B------:R-:W4:Y:S01]  /*25730*/  LDL.LU R44, [R1+0x280] ;  /* 0x00028000012c7983 */ /* 0x000f220000300800 */
[----:B------:R-:W-:-:S05]  /*25740*/  LEA.HI.X.SX32 R7, R13, R0, 0x1, P0 ;  /* 0x000000000d077211 */ /* 0x000fca00000f0eff */
[----:B------:R0:W-:Y:S01]  /*25750*/  STL.64 [R1+0x10], R6 ;  /* 0x0000100601007387 */ /* 0x0001e20000100a00 */
[----:B------:R-:W-:-:S03]  /*25760*/  LEA R13, R60, R12, 0x1 ;  /* 0x0000000c3c0d7211 */ /* 0x000fc600078e08ff */
[----:B---3--:R1:W-:Y:S01]  /*25770*/  STG.E.U16 [R16.64], R4 ;  /* 0x0000000410007986 */ /* 0x0083e2000c101504 */
[----:B0-----:R-:W-:-:S04]  /*25780*/  LEA R6, P0, R12, R3, 0x1 ;  /* 0x000000030c067211 */ /* 0x001fc800078008ff */
[----:B------:R-:W-:Y:S02]  /*25790*/  LEA.HI.X.SX32 R7, R12, R0, 0x1, P0 ;  /* 0x000000000c077211 */ /* 0x000fe400000f0eff */
[----:B-1----:R-:W-:Y:S02]  /*257a0*/  PRMT R4, R21, 0x7632, R4 ;  /* 0x0000763215047816 */ /* 0x002fe40000000004 */
        /* <DEDUP_REMOVED lines=8> */
[----:B------:R-:W-:-:S03]  /*25830*/  IMAD R12, R60, 0x2, R13 ;  /* 0x000000023c0c7824 */ /* 0x000fc600078e020d */
[----:B------:R-:W4:Y:S02]  /*25840*/  LDL.LU R41, [R1+0x270] ;  /* 0x0002700001297983 */ /* 0x000f240000300800 */
[----:B------:R-:W-:Y:S02]  /*25850*/  LEA R6, P0, R12, R3, 0x1 ;  /* 0x000000030c067211 */ /* 0x000fe400078008ff */
[----:B------:R-:W-:Y:S02]  /*25860*/  LEA R13, R60, R12, 0x1 ;  /* 0x0000000c3c0d7211 */ /* 0x000fe400078e08ff */
[----:B------:R-:W-:-:S05]  /*25870*/  LEA.HI.X.SX32 R7, R12, R0, 0x1, P0 ;  /* 0x000000000c077211 */ /* 0x000fca00000f0eff */
[----:B------:R0:W-:Y:S01]  /*25880*/  STL.64 [R1+0x20], R6 ;  /* 0x0000200601007387 */ /* 0x0001e20000100a00 */
[----:B------:R-:W-:-:S03]  /*25890*/  IMAD R12, R60, 0x2, R13 ;  /* 0x000000023c0c7824 */ /* 0x000fc600078e020d */
[----:B---3--:R1:W-:Y:S01]  /*258a0*/  STG.E.U16 [R20.64], R4 ;  /* 0x0000000414007986 */ /* 0x0083e2000c101504 */
[----:B0-----:R-:W-:-:S04]  /*258b0*/  LEA R6, P0, R13, R3, 0x1 ;  /* 0x000000030d067211 */ /* 0x001fc800078008ff */
[----:B------:R-:W-:Y:S02]  /*258c0*/  LEA.HI.X.SX32 R7, R13, R0, 0x1, P0 ;  /* 0x000000000d077211 */ /* 0x000fe400000f0eff */
[----:B-1----:R-:W-:Y:S02]  /*258d0*/  PRMT R4, R24, 0x7632, R4 ;  /* 0x0000763218047816 */ /* 0x002fe40000000004 */
[----:B------:R-:W3:Y:S04]  /*258e0*/  LDL.LU R24, [R1+0xa44] ;  /* 0x000a440001187983 */ /* 0x000ee80000300800 */
[----:B------:R-:W3:Y:S04]  /*258f0*/  LDL.LU.64 R38, [R1+0x90] ;  /* 0x0000900001267983 */ /* 0x000ee80000300a00 */
[----:B------:R-:W3:Y:S04]  /*25900*/  LDL.LU R45, [R1+0x260] ;  /* 0x00026000012d7983 */ /* 0x000ee80000300800 */
[----:B------:R0:W-:Y:S01]  /*25910*/  STL.64 [R1+0x30], R6 ;  /* 0x0000300601007387 */ /* 0x0001e20000100a00 */
[----:B------:R-:W-:-:S02]  /*25920*/  LEA R13, R60, R12, 0x1 ;  /* 0x0000000c3c0d7211 */ /* 0x000fc400078e08ff */
[----:B0-----:R-:W-:-:S04]  /*25930*/  LEA R6, P0, R12, R3, 0x1 ;  /* 0x000000030c067211 */ /* 0x001fc800078008ff */
[----:B------:R-:W-:-:S05]  /*25940*/  LEA.HI.X.SX32 R7, R12, R0, 0x1, P0 ;  /* 0x000000000c077211 */ /* 0x000fca00000f0eff */
[----:B------:R0:W-:Y:S01]  /*25950*/  STL.64 [R1+0x48], R6 ;  /* 0x0000480601007387 */ /* 0x0001e20000100a00 */
[----:B------:R-:W-:Y:S01]  /*25960*/  IMAD R12, R60, 0x2, R13 ;  /* 0x000000023c0c7824 */ /* 0x000fe200078e020d */
[----:B0-----:R-:W-:-:S04]  /*25970*/  LEA R6, P0, R13, R3, 0x1 ;  /* 0x000000030d067211 */ /* 0x001fc800078008ff */
[----:B------:R-:W-:Y:S01]  /*25980*/  LEA.HI.X.SX32 R7, R13, R0, 0x1, P0 ;  /* 0x000000000d077211 */ /* 0x000fe200000f0eff */
[----:B--2---:R0:W-:Y:S02]  /*25990*/  STG.E.U16 [R22.64], R4 ;  /* 0x0000000416007986 */ /* 0x0041e4000c101504 */
[----:B0-----:R-:W-:Y:S02]  /*259a0*/  PRMT R4, R25, 0x7632, R4 ;  /* 0x0000763219047816 */ /* 0x001fe40000000004 */
[----:B------:R-:W3:Y:S04]  /*259b0*/  LDL.LU R25, [R1+0xa40] ;  /* 0x000a400001197983 */ /* 0x000ee80000300800 */
[----:B------:R-:W2:Y:S04]  /*259c0*/  LDL.LU.64 R56, [R1+0x88] ;  /* 0x0000880001387983 */ /* 0x000ea80000300a00 */
[----:B------:R0:W-:Y:S02]  /*259d0*/  STL.64 [R1+0x38], R6 ;  /* 0x0000380601007387 */ /* 0x0001e40000100a00 */
[----:B0-----:R-:W-:-:S04]  /*259e0*/  LEA R6, P0, R12, R3, 0x1 ;  /* 0x000000030c067211 */ /* 0x001fc800078008ff */
[----:B------:R-:W-:-:S05]  /*259f0*/  LEA.HI.X.SX32 R7, R12, R0, 0x1, P0 ;  /* 0x000000000c077211 */ /* 0x000fca00000f0eff */
[----:B------:R0:W-:Y:S04]  /*25a00*/  STL.64 [R1+0x40], R6 ;  /* 0x0000400601007387 */ /* 0x0001e80000100a00 */
[----:B----4-:R1:W-:Y:S04]  /*25a10*/  STG.E.U16 [R46.64], R4 ;  /* 0x000000042e007986 */ /* 0x0103e8000c101504 */
[----:B0-----:R-:W4:Y:S01]  /*25a20*/  LDL.LU R7, [R1+0x250] ;  /* 0x0002500001077983 */ /* 0x001f220000300800 */
[----:B-1----:R-:W-:-:S03]  /*25a30*/  PRMT R4, R44, 0x7632, R4 ;  /* 0x000076322c047816 */ /* 0x002fc60000000004 */
[----:B------:R-:W4:Y:S04]  /*25a40*/  LDL.LU.64 R50, [R1+0xa8] ;  /* 0x0000a80001327983 */ /* 0x000f280000300a00 */
[----:B------:R-:W4:Y:S01]  /*25a50*/  LDL.LU R44, [R1+0x240] ;  /* 0x00024000012c7983 */ /* 0x000f220000300800 */
[----:B------:R-:W-:-:S04]  /*25a60*/  LEA R13, R60, R12, 0x1 ;  /* 0x0000000c3c0d7211 */ /* 0x000fc800078e08ff */
[----:B------:R-:W-:Y:S01]  /*25a70*/  LEA R46, P0, R13, R3, 0x1 ;  /* 0x000000030d2e7211 */ /* 0x000fe200078008ff */
[----:B------:R-:W-:-:S03]  /*25a80*/  IMAD R12, R60, 0x2, R13 ;  /* 0x000000023c0c7824 */ /* 0x000fc600078e020d */
[----:B------:R-:W-:Y:S02]  /*25a90*/  LEA.HI.X.SX32 R47, R13, R0, 0x1, P0 ;  /* 0x000000000d2f7211 */ /* 0x000fe400000f0eff */
[----:B------:R-:W-:-:S03]  /*25aa0*/  LEA R42, P0, R12, R3, 0x1 ;  /* 0x000000030c2a7211 */ /* 0x000fc600078008ff */
[----:B------:R-:W-:Y:S01]  /*25ab0*/  STL [R1+0x9b8], R47 ;  /* 0x0009b82f01007387 */ /* 0x000fe20000100800 */
[----:B------:R-:W-:-:S03]  /*25ac0*/  LEA R13, R60, R12, 0x1 ;  /* 0x0000000c3c0d7211 */ /* 0x000fc600078e08ff */
[----:B------:R-:W4:Y:S01]  /*25ad0*/  LDL.LU.64 R52, [R1+0xb8] ;  /* 0x0000b80001347983 */ /* 0x000f220000300a00 */
[----:B------:R-:W-:Y:S01]  /*25ae0*/  LEA.HI.X.SX32 R43, R12, R0, 0x1, P0 ;  /* 0x000000000c2b7211 */ /* 0x000fe200000f0eff */
[----:B------:R-:W-:Y:S01]  /*25af0*/  IMAD R12, R60, 0x2, R13 ;  /* 0x000000023c0c7824 */ /* 0x000fe200078e020d */
[----:B------:R-:W-:Y:S01]  /*25b00*/  LEA R40, P0, R13, R3, 0x1 ;  /* 0x000000030d287211 */ /* 0x000fe200078008ff */
[----:B------:R-:W-:Y:S04]  /*25b10*/  STL [R1+0x9c8], R42 ;  /* 0x0009c82a01007387 */ /* 0x000fe80000100800 */
[----:B------:R-:W-:Y:S04]  /*25b20*/  STL [R1+0x9b4], R43 ;  /* 0x0009b42b01007387 */ /* 0x000fe80000100800 */
[----:B------:R-:W4:Y:S04]  /*25b30*/  LDL.LU R6, [R1+0x230] ;  /* 0x0002300001067983 */ /* 0x000f280000300800 */
[----:B------:R-:W-:Y:S04]  /*25b40*/  STL [R1+0x9d8], R40 ;  /* 0x0009d82801007387 */ /* 0x000fe80000100800 */
[----:B---3--:R0:W-:Y:S02]  /*25b50*/  STG.E.U16 [R24.64], R4 ;  /* 0x0000000418007986 */ /* 0x0081e4000c101504 */
[----:B0-----:R-:W-:-:S02]  /*25b60*/  PRMT R4, R41, 0x7632, R4 ;  /* 0x0000763229047816 */ /* 0x001fc40000000004 */
[----:B------:R-:W-:Y:S02]  /*25b70*/  LEA.HI.X.SX32 R41, R13, R0, 0x1, P0 ;  /* 0x000000000d297211 */ /* 0x000fe400000f0eff */
[----:B------:R-:W-:Y:S01]  /*25b80*/  LEA R13, R60, R12, 0x1 ;  /* 0x0000000c3c0d7211 */ /* 0x000fe200078e08ff */
[----:B------:R0:W-:Y:S04]  /*25b90*/  STG.E.U16 [R38.64], R4 ;  /* 0x0000000426007986 */ /* 0x0001e8000c101504 */
[----:B------:R-:W-:Y:S01]  /*25ba0*/  STL [R1+0x9b0], R41 ;  /* 0x0009b02901007387 */ /* 0x000fe20000100800 */
[----:B0-----:R-:W-:Y:S02]  /*25bb0*/  LEA R38, P0, R12, R3, 0x1 ;  /* 0x000000030c267211 */ /* 0x001fe400078008ff */
[----:B------:R-:W-:-:S02]  /*25bc0*/  PRMT R4, R45, 0x7632, R4 ;  /* 0x000076322d047816 */ /* 0x000fc40000000004 */
[-C--:B------:R-:W-:Y:S01]  /*25bd0*/  LEA.HI.X.SX32 R39, R12, R0.reuse, 0x1, P0 ;  /* 0x000000000c277211 */ /* 0x080fe200000f0eff */
[----:B------:R-:W-:Y:S01]  /*25be0*/  IMAD R12, R60, 0x2, R13 ;  /* 0x000000023c0c7824 */ /* 0x000fe200078e020d */
[CC--:B------:R-:W-:Y:S01]  /*25bf0*/  LEA R36, P0, R13.reuse, R3.reuse, 0x1 ;  /* 0x000000030d247211 */ /* 0x0c0fe200078008ff */
[----:B--2---:R0:W-:Y:S03]  /*25c00*/  STG.E.U16 [R56.64], R4 ;  /* 0x0000000438007986 */ /* 0x0041e6000c101504 */
[----:B------:R-:W-:Y:S02]  /*25c10*/  LEA.HI.X.SX32 R37, R13, R0, 0x1, P0 ;  /* 0x000000000d257211 */ /* 0x000fe400000f0eff */
[----:B------:R-:W-:Y:S01]  /*25c20*/  LEA R34, P0, R12, R3, 0x1 ;  /* 0x000000030c227211 */ /* 0x000fe200078008ff */
[----:B0-----:R-:W2:Y:S04]  /*25c30*/  LDL.LU.64 R56, [R1+0xd0] ;  /* 0x0000d00001387983 */ /* 0x001ea80000300a00 */
[----:B------:R-:W3:Y:S01]  /*25c40*/  LDL.LU R45, [R1+0x220] ;  /* 0x00022000012d7983 */ /* 0x000ee20000300800 */
[----:B----4-:R-:W-:-:S03]  /*25c50*/  PRMT R4, R7, 0x7632, R4 ;  /* 0x0000763207047816 */ /* 0x010fc60000000004 */
[----:B------:R-:W-:Y:S01]  /*25c60*/  STL [R1+0x9ac], R39 ;  /* 0x0009ac2701007387 */ /* 0x000fe20000100800 */
[----:B------:R-:W-:-:S03]  /*25c70*/  LEA.HI.X.SX32 R35, R12, R0, 0x1, P0 ;  /* 0x000000000c237211 */ /* 0x000fc600000f0eff */
[----:B------:R-:W4:Y:S04]  /*25c80*/  LDL.LU.64 R54, [R1+0xc8] ;  /* 0x0000c80001367983 */ /* 0x000f280000300a00 */
[----:B------:R-:W-:Y:S04]  /*25c90*/  STL [R1+0x9a8], R37 ;  /* 0x0009a82501007387 */ /* 0x000fe80000100800 */
[----:B------:R-:W4:Y:S04]  /*25ca0*/  LDL.LU R7, [R1+0x210] ;  /* 0x0002100001077983 */ /* 0x000f280000300800 */
[----:B------:R0:W-:Y:S04]  /*25cb0*/  STG.E.U16 [R50.64], R4 ;  /* 0x0000000432007986 */ /* 0x0001e8000c101504 */
[----:B------:R-:W-:Y:S01]  /*25cc0*/  STL [R1+0x9a4], R35 ;  /* 0x0009a42301007387 */ /* 0x000fe20000100800 */
[----:B0-----:R-:W-:-:S03]  /*25cd0*/  PRMT R4, R44, 0x7632, R4 ;  /* 0x000076322c047816 */ /* 0x001fc60000000004 */
[----:B------:R-:W4:Y:S04]  /*25ce0*/  LDL.LU.64 R50, [R1+0x100] ;  /* 0x0001000001327983 */ /* 0x000f280000300a00 */
[----:B------:R-:W4:Y:S01]  /*25cf0*/  LDL.LU R44, [R1+0x200] ;  /* 0x00020000012c7983 */ /* 0x000f220000300800 */
[----:B------:R-:W-:-:S04]  /*25d00*/  LEA R13, R60, R12, 0x1 ;  /* 0x0000000c3c0d7211 */ /* 0x000fc800078e08ff */
[----:B------:R-:W-:-:S04]  /*25d10*/  LEA R32, P0, R13, R3, 0x1 ;  /* 0x000000030d207211 */ /* 0x000fc800078008ff */
[----:B------:R-:W-:Y:S01]  /*25d20*/  LEA.HI.X.SX32 R33, R13, R0, 0x1, P0 ;  /* 0x000000000d217211 */ /* 0x000fe200000f0eff */
[----:B------:R0:W-:Y:S01]  /*25d30*/  STG.E.U16 [R52.64], R4 ;  /* 0x0000000434007986 */ /* 0x0001e2000c101504 */
[----:B------:R-:W-:-:S03]  /*25d40*/  IMAD R12, R60, 0x2, R13 ;  /* 0x000000023c0c7824 */ /* 0x000fc600078e020d */
[----:B------:R-:W-:Y:S04]  /*25d50*/  STL [R1+0x9a0], R33 ;  /* 0x0009a02101007387 */ /* 0x000fe80000100800 */
[----:B0-----:R-:W4:Y:S01]  /*25d60*/  LDL.LU.64 R52, [R1+0xf8] ;  /* 0x0000f80001347983 */ /* 0x001f220000300a00 */
[-C--:B------:R-:W-:Y:S02]  /*25d70*/  LEA R30, P0, R12, R3.reuse, 0x1 ;  /* 0x000000030c1e7211 */ /* 0x080fe400078008ff */
[----:B------:R-:W-:Y:S02]  /*25d80*/  LEA R13, R60, R12, 0x1 ;  /* 0x0000000c3c0d7211 */ /* 0x000fe400078e08ff */
[----:B------:R-:W-:Y:S02]  /*25d90*/  LEA.HI.X.SX32 R31, R12, R0, 0x1, P0 ;  /* 0x000000000c1f7211 */ /* 0x000fe400000f0eff */
[----:B------:R-:W-:Y:S01]  /*25da0*/  LEA R28, P0, R13, R3, 0x1 ;  /* 0x000000030d1c7211 */ /* 0x000fe200078008ff */
[----:B------:R-:W-:Y:S01]  /*25db0*/  IMAD R12, R60, 0x2, R13 ;  /* 0x000000023c0c7824 */ /* 0x000fe200078e020d */
[----:B------:R-:W-:-:S02]  /*25dc0*/  PRMT R4, R6, 0x7632, R4 ;  /* 0x0000763206047816 */ /* 0x000fc40000000004 */
[----:B------:R-:W-:Y:S02]  /*25dd0*/  LEA.HI.X.SX32 R29, R13, R0, 0x1, P0 ;  /* 0x000000000d1d7211 */ /* 0x000fe400000f0eff */
[-C--:B------:R-:W-:Y:S02]  /*25de0*/  LEA R26, P0, R12, R3.reuse, 0x1 ;  /* 0x000000030c1a7211 */ /* 0x080fe400078008ff */
[----:B------:R-:W-:Y:S01]  /*25df0*/  LEA R13, R60, R12, 0x1 ;  /* 0x0000000c3c0d7211 */ /* 0x000fe200078e08ff */
[----:B------:R-:W-:Y:S01]  /*25e00*/  STL [R1+0x99c], R31 ;  /* 0x00099c1f01007387 */ /* 0x000fe20000100800 */
[----:B------:R-:W-:Y:S02]  /*25e10*/  LEA.HI.X.SX32 R27, R12, R0, 0x1, P0 ;  /* 0x000000000c1b7211 */ /* 0x000fe400000f0eff */
[----:B------:R-:W-:Y:S01]  /*25e20*/  LEA R12, P0, R13, R3, 0x1 ;  /* 0x000000030d0c7211 */ /* 0x000fe200078008ff */
[----:B------:R-:W-:-:S03]  /*25e30*/  IMAD R15, R60, 0x2, R13 ;  /* 0x000000023c0f7824 */ /* 0x000fc600078e020d */
[-C--:B------:R-:W-:Y:S02]  /*25e40*/  LEA.HI.X.SX32 R13, R13, R0.reuse, 0x1, P0 ;  /* 0x000000000d0d7211 */ /* 0x080fe400000f0eff */
[C---:B------:R-:W-:Y:S02]  /*25e50*/  LEA R14, P0, R15.reuse, R3, 0x1 ;  /* 0x000000030f0e7211 */ /* 0x040fe400078008ff */
[----:B------:R-:W-:Y:S02]  /*25e60*/  LEA R17, R60, R15, 0x1 ;  /* 0x0000000f3c117211 */ /* 0x000fe400078e08ff */
[----:B------:R-:W-:Y:S01]  /*25e70*/  LEA.HI.X.SX32 R15, R15, R0, 0x1, P0 ;  /* 0x000000000f0f7211 */ /* 0x000fe200000f0eff */
[----:B--2---:R3:W-:Y:S02]  /*25e80*/  STG.E.U16 [R56.64], R4 ;  /* 0x0000000438007986 */ /* 0x0047e4000c101504 */
[----:B---3--:R-:W-:Y:S02]  /*25e90*/  PRMT R4, R45, 0x7632, R4 ;  /* 0x000076322d047816 */ /* 0x008fe40000000004 */
[----:B------:R-:W2:Y:S04]  /*25ea0*/  LDL.LU R56, [R1+0x1f0] ;  /* 0x0001f00001387983 */ /* 0x000ea80000300800 */
[----:B------:R-:W-:Y:S04]  /*25eb0*/  STL [R1+0x998], R29 ;  /* 0x0009981d01007387 */ /* 0x000fe80000100800 */
[----:B----4-:R0:W-:Y:S04]  /*25ec0*/  STG.E.U16 [R54.64], R4 ;  /* 0x0000000436007986 */ /* 0x0101e8000c101504 */
[----:B0-----:R-:W3:Y:S01]  /*25ed0*/  LDL.LU.64 R54, [R1+0x110] ;  /* 0x0001100001367983 */ /* 0x001ee20000300a00 */
[----:B------:R-:W-:-:S03]  /*25ee0*/  PRMT R4, R7, 0x7632, R4 ;  /* 0x0000763207047816 */ /* 0x000fc60000000004 */
[----:B------:R-:W4:Y:S04]  /*25ef0*/  LDL.LU R45, [R1+0x1e0] ;  /* 0x0001e000012d7983 */ /* 0x000f280000300800 */
[----:B------:R-:W-:Y:S04]  /*25f00*/  STL [R1+0x994], R27 ;  /* 0x0009941b01007387 */ /* 0x000fe80000100800 */
[----:B------:R-:W4:Y:S04]  /*25f10*/  LDL.LU.64 R6, [R1+0x128] ;  /* 0x0001280001067983 */ /* 0x000f280000300a00 */
[----:B------:R0:W-:Y:S04]  /*25f20*/  STG.E.U16 [R50.64], R4 ;  /* 0x0000000432007986 */ /* 0x0001e8000c101504 */
[----:B------:R-:W-:Y:S01]  /*25f30*/  STL [R1+0x990], R13 ;  /* 0x0009900d01007387 */ /* 0x000fe20000100800 */
[----:B0-----:R-:W-:-:S03]  /*25f40*/  PRMT R4, R44, 0x7632, R4 ;  /* 0x000076322c047816 */ /* 0x001fc60000000004 */
[----:B------:R-:W4:Y:S04]  /*25f50*/  LDL.LU R44, [R1+0x1d0] ;  /* 0x0001d000012c7983 */ /* 0x000f280000300800 */
[----:B------:R-:W-:Y:S04]  /*25f60*/  STL [R1+0x98c], R15 ;  /* 0x00098c0f01007387 */ /* 0x000fe80000100800 */
[----:B------:R-:W4:Y:S04]  /*25f70*/  LDL.LU.64 R40, [R1+0x2d8] ;  /* 0x0002d80001287983 */ /* 0x000f280000300a00 */
[----:B------:R-:W4:Y:S01]  /*25f80*/  LDL.LU R57, [R1+0x1c0] ;  /* 0x0001c00001397983 */ /* 0x000f220000300800 */
[----:B------:R-:W-:Y:S01]  /*25f90*/  LEA R16, P0, R17, R3, 0x1 ;  /* 0x0000000311107211 */ /* 0x000fe200078008ff */
[----:B------:R-:W-:-:S03]  /*25fa0*/  IMAD R19, R60, 0x2, R17 ;  /* 0x000000023c137824 */ /* 0x000fc600078e0211 */
[----:B------:R-:W-:Y:S02]  /*25fb0*/  LEA.HI.X.SX32 R17, R17, R0, 0x1, P0 ;  /* 0x0000000011117211 */ /* 0x000fe400000f0eff */
[----:B------:R-:W-:-:S03]  /*25fc0*/  LEA R18, P0, R19, R3, 0x1 ;  /* 0x0000000313127211 */ /* 0x000fc600078008ff */
[----:B------:R-:W-:Y:S01]  /*25fd0*/  STL [R1+0x988], R17 ;  /* 0x0009881101007387 */ /* 0x000fe20000100800 */
[----:B------:R-:W-:-:S03]  /*25fe0*/  LEA R21, R60, R19, 0x1 ;  /* 0x000000133c157211 */ /* 0x000fc600078e08ff */
[----:B------:R-:W4:Y:S01]  /*25ff0*/  LDL.LU.64 R50, [R1+0x298] ;  /* 0x0002980001327983 */ /* 0x000f220000300a00 */
[----:B------:R-:W-:-:S03]  /*26000*/  LEA.HI.X.SX32 R19, R19, R0, 0x1, P0 ;  /* 0x0000000013137211 */ /* 0x000fc600000f0eff */
[----:B------:R0:W-:Y:S04]  /*26010*/  STG.E.U16 [R52.64], R4 ;  /* 0x0000000434007986 */ /* 0x0001e8000c101504 */
[----:B0-----:R-:W4:Y:S04]  /*26020*/  LDL.LU R52, [R1+0x1b0] ;  /* 0x0001b00001347983 */ /* 0x001f280000300800 */
[----:B------:R-:W-:Y:S04]  /*26030*/  STL [R1+0x984], R19 ;  /* 0x0009841301007387 */ /* 0x000fe80000100800 */
[----:B------:R-:W4:Y:S04]  /*26040*/  LDL.LU.64 R42, [R1+0x3b8] ;  /* 0x0003b800012a7983 */ /* 0x000f280000300a00 */
[----:B------:R-:W4:Y:S01]  /*26050*/  LDL.LU R53, [R1+0x1a0] ;  /* 0x0001a00001357983 */ /* 0x000f220000300800 */
[----:B------:R-:W-:Y:S01]  /*26060*/  LEA R20, P0, R21, R3, 0x1 ;  /* 0x0000000315147211 */ /* 0x000fe200078008ff */
[----:B------:R-:W-:-:S03]  /*26070*/  IMAD R23, R60, 0x2, R21 ;  /* 0x000000023c177824 */ /* 0x000fc600078e0215 */
[-C--:B------:R-:W-:Y:S02]  /*26080*/  LEA.HI.X.SX32 R21, R21, R0.reuse, 0x1, P0 ;  /* 0x0000000015157211 */ /* 0x080fe400000f0eff */
[C---:B------:R-:W-:Y:S02]  /*26090*/  LEA R22, P0, R23.reuse, R3, 0x1 ;  /* 0x0000000317167211 */ /* 0x040fe400078008ff */
[----:B------:R-:W-:Y:S01]  /*260a0*/  LEA R25, R60, R23, 0x1 ;  /* 0x000000173c197211 */ /* 0x000fe200078e08ff */
[----:B------:R-:W-:Y:S01]  /*260b0*/  STL [R1+0x980], R21 ;  /* 0x0009801501007387 */ /* 0x000fe20000100800 */
[----:B------:R-:W-:-:S03]  /*260c0*/  LEA.HI.X.SX32 R23, R23, R0, 0x1, P0 ;  /* 0x0000000017177211 */ /* 0x000fc600000f0eff */
[----:B------:R-:W4:Y:S01]  /*260d0*/  LDL.LU.64 R48, [R1+0x3b0] ;  /* 0x0003b00001307983 */ /* 0x000f220000300a00 */
[----:B------:R-:W-:-:S03]  /*260e0*/  LEA R24, P0, R25, R3, 0x1 ;  /* 0x0000000319187211 */ /* 0x000fc600078008ff */
[----:B------:R-:W-:Y:S01]  /*260f0*/  STL [R1+0x97c], R23 ;  /* 0x00097c1701007387 */ /* 0x000fe20000100800 */
[----:B--2---:R-:W-:-:S05]  /*26100*/  PRMT R4, R56, 0x7632, R4 ;  /* 0x0000763238047816 */ /* 0x004fca0000000004 */
[----:B---3--:R4:W-:Y:S02]  /*26110*/  STG.E.U16 [R54.64], R4 ;  /* 0x0000000436007986 */ /* 0x0089e4000c101504 */
[----:B----4-:R-:W-:Y:S01]  /*26120*/  PRMT R4, R45, 0x7632, R4 ;  /* 0x000076322d047816 */ /* 0x010fe20000000004 */
[----:B------:R-:W-:Y:S01]  /*26130*/  IMAD R45, R60, 0x2, R25 ;  /* 0x000000023c2d7824 */ /* 0x000fe200078e0219 */
[----:B------:R-:W2:Y:S01]  /*26140*/  LDL.LU.64 R54, [R1+0x3a8] ;  /* 0x0003a80001367983 */ /* 0x000ea20000300a00 */
[----:B------:R-:W-:-:S03]  /*26150*/  LEA.HI.X.SX32 R25, R25, R0, 0x1, P0 ;  /* 0x0000000019197211 */ /* 0x000fc600000f0eff */
[----:B------:R0:W-:Y:S04]  /*26160*/  STG.E.U16 [R6.64], R4 ;  /* 0x0000000406007986 */ /* 0x0001e8000c101504 */
[----:B------:R-:W-:Y:S01]  /*26170*/  STL [R1+0x978], R25 ;  /* 0x0009781901007387 */ /* 0x000fe20000100800 */
[----:B0-----:R-:W-:-:S05]  /*26180*/  PRMT R4, R44, 0x7632, R4 ;  /* 0x000076322c047816 */ /* 0x001fca0000000004 */
[----:B------:R0:W-:Y:S02]  /*26190*/  STG.E.U16 [R40.64], R4 ;  /* 0x0000000428007986 */ /* 0x0001e4000c101504 */
[----:B0-----:R-:W-:Y:S02]  /*261a0*/  PRMT R4, R57, 0x7632, R4 ;  /* 0x0000763239047816 */ /* 0x001fe40000000004 */
[----:B------:R-:W3:Y:S01]  /*261b0*/  LDL.LU.64 R56, [R1+0x3a0] ;  /* 0x0003a00001387983 */ /* 0x000ee20000300a00 */
[C---:B------:R-:W-:Y:S02]  /*261c0*/  LEA R6, P0, R45.reuse, R3, 0x1 ;  /* 0x000000032d067211 */ /* 0x040fe400078008ff */
[----:B------:R-:W-:Y:S02]  /*261d0*/  LEA R44, R60, R45, 0x1 ;  /* 0x0000002d3c2c7211 */ /* 0x000fe400078e08ff */
[----:B------:R-:W-:-:S05]  /*261e0*/  LEA.HI.X.SX32 R7, R45, R0, 0x1, P0 ;  /* 0x000000002d077211 */ /* 0x000fca00000f0eff */
[----:B------:R0:W-:Y:S01]  /*261f0*/  STL.64 [R1+0x80], R6 ;  /* 0x0000800601007387 */ /* 0x0001e20000100a00 */
[----:B------:R-:W-:Y:S01]  /*26200*/  IMAD R45, R60, 0x2, R44 ;  /* 0x000000023c2d7824 */ /* 0x000fe200078e022c */
[----:B0-----:R-:W-:-:S04]  /*26210*/  LEA R6, P0, R44, R3, 0x1 ;  /* 0x000000032c067211 */ /* 0x001fc800078008ff */
[----:B------:R-:W-:-:S05]  /*26220*/  LEA.HI.X.SX32 R7, R44, R0, 0x1, P0 ;  /* 0x000000002c077211 */ /* 0x000fca00000f0eff */
[----:B------:R0:W-:Y:S01]  /*26230*/  STL.64 [R1+0x88], R6 ;  /* 0x0000880601007387 */ /* 0x0001e20000100a00 */
[----:B------:R-:W-:-:S03]  /*26240*/  LEA R44, R60, R45, 0x1 ;  /* 0x0000002d3c2c7211 */ /* 0x000fc600078e08ff */
[----:B------:R1:W-:Y:S01]  /*26250*/  STG.E.U16 [R50.64], R4 ;  /* 0x0000000432007986 */ /* 0x0003e2000c101504 */
[----:B0-----:R-:W-:-:S04]  /*26260*/  LEA R6, P0, R45, R3, 0x1 ;  /* 0x000000032d067211 */ /* 0x001fc800078008ff */
[----:B------:R-:W-:Y:S01]  /*26270*/  LEA.HI.X.SX32 R7, R45, R0, 0x1, P0 ;  /* 0x000000002d077211 */ /* 0x000fe200000f0eff */
[----:B-1----:R-:W4:Y:S01]  /*26280*/  LDL.LU.64 R50, [R1+0x398] ;  /* 0x0003980001327983 */ /* 0x002f220000300a00 */
[----:B------:R-:W-:-:S03]  /*26290*/  PRMT R4, R52, 0x7632, R4 ;  /* 0x0000763234047816 */ /* 0x000fc60000000004 */
[----:B------:R0:W-:Y:S01]  /*262a0*/  STL.64 [R1+0x90], R6 ;  /* 0x0000900601007387 */ /* 0x0001e20000100a00 */
[----:B------:R-:W-:-:S03]  /*262b0*/  IMAD R45, R60, 0x2, R44 ;  /* 0x000000023c2d7824 */ /* 0x000fc600078e022c */
[----:B------:R1:W-:Y:S01]  /*262c0*/  STG.E.U16 [R42.64], R4 ;  /* 0x000000042a007986 */ /* 0x0003e2000c101504 */
[----:B0-----:R-:W-:-:S04]  /*262d0*/  LEA R6, P0, R44, R3, 0x1 ;  /* 0x000000032c067211 */ /* 0x001fc800078008ff */
[----:B------:R-:W-:Y:S02]  /*262e0*/  LEA.HI.X.SX32 R7, R44, R0, 0x1, P0 ;  /* 0x000000002c077211 */ /* 0x000fe400000f0eff */
[----:B-1----:R-:W-:Y:S02]  /*262f0*/  PRMT R4, R53, 0x7632, R4 ;  /* 0x0000763235047816 */ /* 0x002fe40000000004 */
[----:B------:R-:W4:Y:S04]  /*26300*/  LDL.LU.64 R52, [R1+0x388] ;  /* 0x0003880001347983 */ /* 0x000f280000300a00 */
[----:B------:R0:W-:Y:S01]  /*26310*/  STL.64 [R1+0xa8], R6 ;  /* 0x0000a80601007387 */ /* 0x0001e20000100a00 */
[----:B------:R-:W-:Y:S02]  /*26320*/  LEA R44, R60, R45, 0x1 ;  /* 0x0000002d3c2c7211 */ /* 0x000fe400078e08ff */
[----:B0-----:R-:W-:-:S04]  /*26330*/  LEA R6, P0, R45, R3, 0x1 ;  /* 0x000000032d067211 */ /* 0x001fc800078008ff */
[----:B------:R-:W-:-:S05]  /*26340*/  LEA.HI.X.SX32 R7, R45, R0, 0x1, P0 ;  /* 0x000000002d077211 */ /* 0x000fca00000f0eff */
[----:B------:R0:W-:Y:S01]  /*26350*/  STL.64 [R1+0xc8], R6 ;  /* 0x0000c80601007387 */ /* 0x0001e20000100a00 */
[----:B------:R-:W-:-:S03]  /*26360*/  IMAD R45, R60, 0x2, R44 ;  /* 0x000000023c2d7824 */ /* 0x000fc600078e022c */
[----:B------:R1:W-:Y:S01]  /*26370*/  STG.E.U16 [R48.64], R4 ;  /* 0x0000000430007986 */ /* 0x0003e2000c101504 */
[----:B0-----:R-:W-:-:S04]  /*26380*/  LEA R6, P0, R44, R3, 0x1 ;  /* 0x000000032c067211 */ /* 0x001fc800078008ff */
[----:B------:R-:W-:Y:S02]  /*26390*/  LEA.HI.X.SX32 R7, R44, R0, 0x1, P0 ;  /* 0x000000002c077211 */ /* 0x000fe400000f0eff */
[----:B-1----:R-:W-:Y:S02]  /*263a0*/  PRMT R4, R9, 0x7632, R4 ;  /* 0x0000763209047816 */ /* 0x002fe40000000004 */
[----:B------:R-:W4:Y:S04]  /*263b0*/  LDL.LU R9, [R1+0xa3c] ;  /* 0x000a3c0001097983 */ /* 0x000f280000300800 */
[----:B------:R0:W-:Y:S02]  /*263c0*/  STL.64 [R1+0xb8], R6 ;  /* 0x0000b80601007387 */ /* 0x0001e40000100a00 */
[----:B0-----:R-:W-:-:S04]  /*263d0*/  LEA R6, P0, R45, R3, 0x1 ;  /* 0x000000032d067211 */ /* 0x001fc800078008ff */
[----:B------:R-:W-:Y:S01]  /*263e0*/  LEA.HI.X.SX32 R7, R45, R0, 0x1, P0 ;  /* 0x000000002d077211 */ /* 0x000fe200000f0eff */
[----:B--2---:R0:W-:Y:S04]  /*263f0*/  STG.E.U16 [R54.64], R4 ;  /* 0x0000000436007986 */ /* 0x0041e8000c101504 */
[----:B0-----:R-:W2:Y:S01]  /*26400*/  LDL.LU.64 R54, [R1+0x390] ;  /* 0x0003900001367983 */ /* 0x001ea20000300a00 */
[----:B------:R-:W-:-:S03]  /*26410*/  PRMT R4, R5, 0x7632, R4 ;  /* 0x0000763205047816 */ /* 0x000fc60000000004 */
[----:B------:R-:W2:Y:S04]  /*26420*/  LDL.LU R5, [R1+0xa38] ;  /* 0x000a380001057983 */ /* 0x000ea80000300800 */
[----:B------:R-:W-:Y:S04]  /*26430*/  STL.64 [R1+0x3b0], R6 ;  /* 0x0003b00601007387 */ /* 0x000fe80000100a00 */
[----:B---3--:R0:W-:Y:S04]  /*26440*/  STG.E.U16 [R56.64], R4 ;  /* 0x0000000438007986 */ /* 0x0081e8000c101504 */
[----:B0-----:R-:W3:Y:S01]  /*26450*/  LDL.LU.64 R56, [R1+0x380] ;  /* 0x0003800001387983 */ /* 0x001ee20000300a00 */
[----:B------:R-:W-:-:S04]  /*26460*/  LEA R44, R60, R45, 0x1 ;  /* 0x0000002d3c2c7211 */ /* 0x000fc800078e08ff */
[----:B------:R-:W-:Y:S01]  /*26470*/  LEA R6, P0, R44, R3, 0x1 ;  /* 0x000000032c067211 */ /* 0x000fe200078008ff */
[----:B------:R-:W-:-:S03]  /*26480*/  IMAD R45, R60, 0x2, R44 ;  /* 0x000000023c2d7824 */ /* 0x000fc600078e022c */
[----:B------:R-:W-:-:S05]  /*26490*/  LEA.HI.X.SX32 R7, R44, R0, 0x1, P0 ;  /* 0x000000002c077211 */ /* 0x000fca00000f0eff */
[----:B------:R0:W-:Y:S01]  /*264a0*/  STL.64 [R1+0x3a8], R6 ;  /* 0x0003a80601007387 */ /* 0x0001e20000100a00 */
[----:B------:R-:W-:Y:S02]  /*264b0*/  LEA R44, R60, R45, 0x1 ;  /* 0x0000002d3c2c7211 */ /* 0x000fe400078e08ff */
[----:B------:R-:W-:Y:S02]  /*264c0*/  PRMT R4, R2, 0x7632, R4 ;  /* 0x0000763202047816 */ /* 0x000fe40000000004 */
[----:B------:R-:W3:Y:S01]  /*264d0*/  LDL.LU R2, [R1+0xa34] ;  /* 0x000a340001027983 */ /* 0x000ee20000300800 */
[----:B0-----:R-:W-:-:S04]  /*264e0*/  LEA R6, P0, R45, R3, 0x1 ;  /* 0x000000032d067211 */ /* 0x001fc800078008ff */
[----:B------:R-:W-:-:S05]  /*264f0*/  LEA.HI.X.SX32 R7, R45, R0, 0x1, P0 ;  /* 0x000000002d077211 */ /* 0x000fca00000f0eff */
[----:B------:R0:W-:Y:S01]  /*26500*/  STL.64 [R1+0x3a0], R6 ;  /* 0x0003a00601007387 */ /* 0x0001e20000100a00 */
[----:B------:R-:W-:Y:S01]  /*26510*/  IMAD R45, R60, 0x2, R44 ;  /* 0x000000023c2d7824 */ /* 0x000fe200078e022c */
[----:B0-----:R-:W-:-:S04]  /*26520*/  LEA R6, P0, R44, R3, 0x1 ;  /* 0x000000032c067211 */ /* 0x001fc800078008ff */
[----:B------:R-:W-:-:S05]  /*26530*/  LEA.HI.X.SX32 R7, R44, R0, 0x1, P0 ;  /* 0x000000002c077211 */ /* 0x000fca00000f0eff */
[----:B------:R0:W-:Y:S04]  /*26540*/  STL.64 [R1+0x3b8], R6 ;  /* 0x0003b80601007387 */ /* 0x0001e80000100a00 */
[----:B------:R-:W3:Y:S01]  /*26550*/  LDL.LU.64 R48, [R1+0x378] ;  /* 0x0003780001307983 */ /* 0x000ee20000300a00 */
[----:B------:R-:W-:Y:S02]  /*26560*/  LEA R44, R60, R45, 0x1 ;  /* 0x0000002d3c2c7211 */ /* 0x000fe400078e08ff */
[----:B0-----:R-:W-:-:S04]  /*26570*/  LEA R6, P0, R45, R3, 0x1 ;  /* 0x000000032d067211 */ /* 0x001fc800078008ff */
[----:B------:R-:W-:Y:S01]  /*26580*/  LEA.HI.X.SX32 R7, R45, R0, 0x1, P0 ;  /* 0x000000002d077211 */ /* 0x000fe200000f0eff */
[----:B----4-:R0:W-:Y:S04]  /*26590*/  STG.E.U16 [R50.64], R4 ;  /* 0x0000000432007986 */ /* 0x0101e8000c101504 */
[----:B------:R1:W-:Y:S01]  /*265a0*/  STL.64 [R1+0x398], R6 ;  /* 0x0003980601007387 */ /* 0x0003e20000100a00 */
[----:B------:R-:W-:Y:S01]  /*265b0*/  IMAD R45, R60, 0x2, R44 ;  /* 0x000000023c2d7824 */ /* 0x000fe200078e022c */
[----:B0-----:R-:W-:Y:S02]  /*265c0*/  PRMT R4, R10, 0x7632, R4 ;  /* 0x000076320a047816 */ /* 0x001fe40000000004 */
[----:B------:R-:W4:Y:S01]  /*265d0*/  LDL.LU.64 R50, [R1+0x370] ;  /* 0x0003700001327983 */ /* 0x000f220000300a00 */
[----:B-1----:R-:W-:-:S03]  /*265e0*/  LEA R6, P0, R44, R3, 0x1 ;  /* 0x000000032c067211 */ /* 0x002fc600078008ff */
[----:B------:R0:W-:Y:S01]  /*265f0*/  STG.E.U16 [R52.64], R4 ;  /* 0x0000000434007986 */ /* 0x0001e2000c101504 */
[----:B------:R-:W-:-:S03]  /*26600*/  LEA.HI.X.SX32 R7, R44, R0, 0x1, P0 ;  /* 0x000000002c077211 */ /* 0x000fc600000f0eff */
[----:B------:R-:W4:Y:S01]  /*26610*/  LDL.LU R40, [R1+0x364] ;  /* 0x0003640001287983 */ /* 0x000f220000300800 */
[----:B0-----:R-:W-:-:S03]  /*26620*/  PRMT R4, R11, 0x7632, R4 ;  /* 0x000076320b047816 */ /* 0x001fc60000000004 */
[----:B------:R-:W4:Y:S04]  /*26630*/  LDL.LU.64 R10, [R1+0x138] ;  /* 0x00013800010a7983 */ /* 0x000f280000300a00 */
[----:B------:R0:W-:Y:S04]  /*26640*/  STL.64 [R1+0x388], R6 ;  /* 0x0003880601007387 */ /* 0x0001e80000100a00 */
[----:B------:R-:W4:Y:S01]  /*26650*/  LDL.LU R42, [R1+0x354] ;  /* 0x00035400012a7983 */ /* 0x000f220000300800 */
[----:B0-----:R-:W-:-:S04]  /*26660*/  LEA R6, P0, R45, R3, 0x1 ;  /* 0x000000032d067211 */ /* 0x001fc800078008ff */
[----:B------:R-:W-:Y:S01]  /*26670*/  LEA.HI.X.SX32 R7, R45, R0, 0x1, P0 ;  /* 0x000000002d077211 */ /* 0x000fe200000f0eff */
[----:B--2---:R0:W-:Y:S02]  /*26680*/  STG.E.U16 [R54.64], R4 ;  /* 0x0000000436007986 */ /* 0x0041e4000c101504 */
[----:B0-----:R-:W-:Y:S02]  /*26690*/  PRMT R4, R61, 0x7632, R4 ;  /* 0x000076323d047816 */ /* 0x001fe40000000004 */
[----:B------:R-:W2:Y:S04]  /*266a0*/  LDL.LU R61, [R1+0xa30] ;  /* 0x000a3000013d7983 */ /* 0x000ea80000300800 */
[----:B------:R-:W2:Y:S04]  /*266b0*/  LDL.LU.64 R54, [R1+0x130] ;  /* 0x0001300001367983 */ /* 0x000ea80000300a00 */
[----:B------:R-:W2:Y:S04]  /*266c0*/  LDL.LU R47, [R1+0x344] ;  /* 0x00034400012f7983 */ /* 0x000ea80000300800 */
[----:B------:R-:W-:Y:S04]  /*266d0*/  STL.64 [R1+0x3c0], R6 ;  /* 0x0003c00601007387 */ /* 0x000fe80000100a00 */
[----:B---3--:R0:W-:Y:S04]  /*266e0*/  STG.E.U16 [R56.64], R4 ;  /* 0x0000000438007986 */ /* 0x0081e8000c101504 */
[----:B0-----:R-:W3:Y:S01]  /*266f0*/  LDL.LU.64 R56, [R1+0x120] ;  /* 0x0001200001387983 */ /* 0x001ee20000300a00 */
[----:B------:R-:W-:-:S03]  /*26700*/  LEA R44, R60, R45, 0x1 ;  /* 0x0000002d3c2c7211 */ /* 0x000fc600078e08ff */
[----:B------:R-:W3:Y:S01]  /*26710*/  LDL.LU R43, [R1+0x334] ;  /* 0x00033400012b7983 */ /* 0x000ee20000300800 */
[----:B------:R-:W-:Y:S01]  /*26720*/  LEA R6, P0, R44, R3, 0x1 ;  /* 0x000000032c067211 */ /* 0x000fe200078008ff */
[----:B------:R-:W-:-:S03]  /*26730*/  IMAD R45, R60, 0x2, R44 ;  /* 0x000000023c2d7824 */ /* 0x000fc600078e022c */
[----:B------:R-:W-:Y:S02]  /*26740*/  LEA.HI.X.SX32 R7, R44, R0, 0x1, P0 ;  /* 0x000000002c077211 */ /* 0x000fe400000f0eff */
[----:B------:R-:W-:-:S03]  /*26750*/  LEA R44, R60, R45, 0x1 ;  /* 0x0000002d3c2c7211 */ /* 0x000fc600078e08ff */
[----:B------:R0:W-:Y:S01]  /*26760*/  STL.64 [R1+0x390], R6 ;  /* 0x0003900601007387 */ /* 0x0001e20000100a00 */
[----:B------:R-:W-:Y:S01]  /*26770*/  PRMT R8, R4, 0x7632, R8 ;  /* 0x0000763204087816 */ /* 0x000fe20000000008 */
[----:B------:R-:W-:Y:S01]  /*26780*/  IMAD R4, R60, 0x2, R44 ;  /* 0x000000023c047824 */ /* 0x000fe200078e022c */
[----:B0-----:R-:W-:-:S04]  /*26790*/  LEA R6, P0, R45, R3, 0x1 ;  /* 0x000000032d067211 */ /* 0x001fc800078008ff */
[----:B------:R-:W-:Y:S02]  /*267a0*/  LEA.HI.X.SX32 R7, R45, R0, 0x1, P0 ;  /* 0x000000002d077211 */ /* 0x000fe400000f0eff */
[----:B------:R-:W-:-:S03]  /*267b0*/  LEA R52, P0, R44, R3, 0x1 ;  /* 0x000000032c347211 */ /* 0x000fc600078008ff */
[----:B------:R0:W-:Y:S01]  /*267c0*/  STL.64 [R1+0x380], R6 ;  /* 0x0003800601007387 */ /* 0x0001e20000100a00 */
[----:B------:R-:W-:Y:S02]  /*267d0*/  LEA.HI.X.SX32 R53, R44, R0, 0x1, P0 ;  /* 0x000000002c357211 */ /* 0x000fe400000f0eff */
[----:B------:R-:W-:Y:S01]  /*267e0*/  PRMT R45, R8, 0x7632, R45 ;  /* 0x00007632082d7816 */ /* 0x000fe2000000002d */
[----:B0-----:R-:W3:Y:S04]  /*267f0*/  LDL.LU.64 R6, [R1+0x118] ;  /* 0x0001180001067983 */ /* 0x001ee80000300a00 */
[----:B------:R-:W3:Y:S04]  /*26800*/  LDL.LU R41, [R1+0x324] ;  /* 0x0003240001297983 */ /* 0x000ee80000300800 */
[----:B------:R0:W-:Y:S04]  /*26810*/  STG.E.U16 [R48.64], R8 ;  /* 0x0000000830007986 */ /* 0x0001e8000c101504 */
[----:B0-----:R-:W3:Y:S01]  /*26820*/  LDL.LU.64 R48, [R1+0xa28] ;  /* 0x000a280001307983 */ /* 0x001ee20000300a00 */
[----:B------:R-:W-:-:S03]  /*26830*/  LEA R8, R60, R4, 0x1 ;  /* 0x000000043c087211 */ /* 0x000fc600078e08ff */
[----:B------:R-:W3:Y:S04]  /*26840*/  LDL.LU R39, [R1+0x314] ;  /* 0x0003140001277983 */ /* 0x000ee80000300800 */
[----:B------:R0:W-:Y:S04]  /*26850*/  STL.64 [R1+0x3f8], R52 ;  /* 0x0003f83401007387 */ /* 0x0001e80000100a00 */
[----:B----4-:R1:W-:Y:S01]  /*26860*/  STG.E.U16 [R50.64], R45 ;  /* 0x0000002d32007986 */ /* 0x0103e2000c101504 */
[----:B0-----:R-:W-:-:S04]  /*26870*/  LEA R52, P0, R4, R3, 0x1 ;  /* 0x0000000304347211 */ /* 0x001fc800078008ff */
[-C--:B------:R-:W-:Y:S01]  /*26880*/  LEA.HI.X.SX32 R53, R4, R0.reuse, 0x1, P0 ;  /* 0x0000000004357211 */ /* 0x080fe200000f0eff */
[----:B-1----:R-:W4:Y:S01]  /*26890*/  LDL.LU.64 R50, [R1+0xa20] ;  /* 0x000a200001327983 */ /* 0x002f220000300a00 */
[----:B------:R-:W-:Y:S01]  /*268a0*/  LEA R44, P0, R8, R3, 0x1 ;  /* 0x00000003082c7211 */ /* 0x000fe200078008ff */
[----:B------:R-:W-:Y:S02]  /*268b0*/  IMAD R4, R60, 0x2, R8 ;  /* 0x000000023c047824 */ /* 0x000fe400078e0208 */
[----:B------:R0:W-:Y:S01]  /*268c0*/  STL.64 [R1+0x3f0], R52 ;  /* 0x0003f03401007387 */ /* 0x0001e20000100a00 */
[----:B------:R-:W-:-:S03]  /*268d0*/  LEA.HI.X.SX32 R45, R8, R0, 0x1, P0 ;  /* 0x00000000082d7211 */ /* 0x000fc600000f0eff */
[----:B------:R1:W-:Y:S04]  /*268e0*/  STG.E.U16 [R10.64], R40 ;  /* 0x000000280a007986 */ /* 0x0003e8000c101504 */
[----:B0-----:R-:W4:Y:S04]  /*268f0*/  LDL.LU.64 R52, [R1+0xa18] ;  /* 0x000a180001347983 */ /* 0x001f280000300a00 */
[----:B-1----:R-:W4:Y:S04]  /*26900*/  LDL.LU.64 R10, [R1+0xf0] ;  /* 0x0000f000010a7983 */ /* 0x002f280000300a00 */
[----:B------:R-:W4:Y:S04]  /*26910*/  LDL.LU R37, [R1+0x304] ;  /* 0x0003040001257983 */ /* 0x000f280000300800 */
[----:B------:R0:W-:Y:S02]  /*26920*/  STL.64 [R1+0x3e8], R44 ;  /* 0x0003e82c01007387 */ /* 0x0001e40000100a00 */
[----:B0-----:R-:W-:-:S04]  /*26930*/  LEA R44, P0, R4, R3, 0x1 ;  /* 0x00000003042c7211 */ /* 0x001fc800078008ff */
[----:B------:R-:W-:Y:S01]  /*26940*/  LEA.HI.X.SX32 R45, R4, R0, 0x1, P0 ;  /* 0x00000000042d7211 */ /* 0x000fe200000f0eff */
[----:B--2---:R0:W-:Y:S04]  /*26950*/  STG.E.U16 [R54.64], R42 ;  /* 0x0000002a36007986 */ /* 0x0041e8000c101504 */
[----:B0-----:R-:W2:Y:S04]  /*26960*/  LDL.LU.64 R54, [R1+0xa10] ;  /* 0x000a100001367983 */ /* 0x001ea80000300a00 */
[----:B------:R-:W2:Y:S04]  /*26970*/  LDL.LU R35, [R1+0x2f4] ;  /* 0x0002f40001237983 */ /* 0x000ea80000300800 */
[----:B------:R-:W-:Y:S04]  /*26980*/  STL.64 [R1+0x3e0], R44 ;  /* 0x0003e02c01007387 */ /* 0x000fe80000100a00 */
[----:B---3--:R0:W-:Y:S04]  /*26990*/  STG.E.U16 [R56.64], R47 ;  /* 0x0000002f38007986 */ /* 0x0081e8000c101504 */
[----:B0-----:R-:W3:Y:S04]  /*269a0*/  LDL.LU.64 R56, [R1+0xa08] ;  /* 0x000a080001387983 */ /* 0x001ee80000300a00 */
[----:B------:R0:W-:Y:S04]  /*269b0*/  STL.64 [R1+0x9c0], R46 ;  /* 0x0009c02e01007387 */ /* 0x0001e80000100a00 */
[----:B0-----:R-:W2:Y:S01]  /*269c0*/  LDL.LU.64 R46, [R1+0x108] ;  /* 0x00010800012e7983 */ /* 0x001ea20000300a00 */
[----:B------:R-:W-:-:S03]  /*269d0*/  LEA R8, R60, R4, 0x1 ;  /* 0x000000043c087211 */ /* 0x000fc600078e08ff */
[----:B------:R-:W3:Y:S01]  /*269e0*/  LDL.LU R33, [R1+0x2e4] ;  /* 0x0002e40001217983 */ /* 0x000ee20000300800 */
[----:B------:R-:W-:Y:S01]  /*269f0*/  LEA R44, P0, R8, R3, 0x1 ;  /* 0x00000003082c7211 */ /* 0x000fe200078008ff */
[----:B------:R-:W-:-:S03]  /*26a00*/  IMAD R4, R60, 0x2, R8 ;  /* 0x000000023c047824 */ /* 0x000fc600078e0208 */
[----:B------:R-:W-:-:S05]  /*26a10*/  LEA.HI.X.SX32 R45, R8, R0, 0x1, P0 ;  /* 0x00000000082d7211 */ /* 0x000fca00000f0eff */
[----:B------:R0:W-:Y:S04]  /*26a20*/  STL.64 [R1+0x3d8], R44 ;  /* 0x0003d82c01007387 */ /* 0x0001e80000100a00 */
[----:B------:R1:W-:Y:S01]  /*26a30*/  STG.E.U16 [R6.64], R43 ;  /* 0x0000002b06007986 */ /* 0x0003e2000c101504 */
[----:B0-----:R-:W-:-:S04]  /*26a40*/  LEA R44, P0, R4, R3, 0x1 ;  /* 0x00000003042c7211 */ /* 0x001fc800078008ff */
[----:B------:R-:W-:Y:S01]  /*26a50*/  LEA.HI.X.SX32 R45, R4, R0, 0x1, P0 ;  /* 0x00000000042d7211 */ /* 0x000fe200000f0eff */
[----:B-1----:R-:W3:Y:S04]  /*26a60*/  LDL.LU.64 R6, [R1+0xa00] ;  /* 0x000a000001067983 */ /* 0x002ee80000300a00 */
[----:B------:R0:W-:Y:S04]  /*26a70*/  STL.64 [R1+0x9d0], R42 ;  /* 0x0009d02a01007387 */ /* 0x0001e80000100a00 */
[----:B0-----:R-:W3:Y:S04]  /*26a80*/  LDL.LU.64 R42, [R1+0xe0] ;  /* 0x0000e000012a7983 */ /* 0x001ee80000300a00 */
[----:B------:R-:W3:Y:S04]  /*26a90*/  LDL.LU R31, [R1+0x284] ;  /* 0x00028400011f7983 */ /* 0x000ee80000300800 */
[----:B------:R-:W-:Y:S04]  /*26aa0*/  STL.64 [R1+0x3d0], R44 ;  /* 0x0003d02c01007387 */ /* 0x000fe80000100a00 */
[----:B------:R-:W-:Y:S04]  /*26ab0*/  STL.64 [R1+0x9e0], R40 ;  /* 0x0009e02801007387 */ /* 0x000fe80000100a00 */
[----:B--2---:R0:W-:Y:S04]  /*26ac0*/  STG.E.U16 [R46.64], R41 ;  /* 0x000000292e007986 */ /* 0x0041e8000c101504 */
[----:B0-----:R-:W2:Y:S04]  /*26ad0*/  LDL.LU.64 R40, [R1+0xe8] ;  /* 0x0000e80001287983 */ /* 0x001ea80000300a00 */
[----:B------:R-:W3:Y:S01]  /*26ae0*/  LDL.LU.64 R46, [R1+0xd8] ;  /* 0x0000d800012e7983 */ /* 0x000ee20000300a00 */
[----:B------:R-:W-:-:S03]  /*26af0*/  LEA R8, R60, R4, 0x1 ;  /* 0x000000043c087211 */ /* 0x000fc600078e08ff */
[----:B------:R-:W3:Y:S01]  /*26b00*/  LDL.LU R29, [R1+0x274] ;  /* 0x00027400011d7983 */ /* 0x000ee20000300800 */
[----:B------:R-:W-:Y:S01]  /*26b10*/  LEA R44, P0, R8, R3, 0x1 ;  /* 0x00000003082c7211 */ /* 0x000fe200078008ff */
[----:B------:R-:W-:-:S03]  /*26b20*/  IMAD R4, R60, 0x2, R8 ;  /* 0x000000023c047824 */ /* 0x000fc600078e0208 */
[----:B------:R-:W-:Y:S02]  /*26b30*/  LEA.HI.X.SX32 R45, R8, R0, 0x1, P0 ;  /* 0x00000000082d7211 */ /* 0x000fe400000f0eff */
[----:B------:R-:W-:-:S03]  /*26b40*/  LEA R8, R60, R4, 0x1 ;  /* 0x000000043c087211 */ /* 0x000fc600078e08ff */
[----:B------:R0:W-:Y:S04]  /*26b50*/  STL.64 [R1+0x3c8], R44 ;  /* 0x0003c82c01007387 */ /* 0x0001e80000100a00 */
[----:B----4-:R1:W-:Y:S01]  /*26b60*/  STG.E.U16 [R10.64], R39 ;  /* 0x000000270a007986 */ /* 0x0103e2000c101504 */
[----:B0-----:R-:W-:-:S03]  /*26b70*/  LEA R44, P0, R4, R3, 0x1 ;  /* 0x00000003042c7211 */ /* 0x001fc600078008ff */
[----:B------:R-:W-:Y:S01]  /*26b80*/  STL.64 [R1+0x9e8], R38 ;  /* 0x0009e82601007387 */ /* 0x000fe20000100a00 */
[----:B------:R-:W-:-:S03]  /*26b90*/  LEA.HI.X.SX32 R45, R4, R0, 0x1, P0 ;  /* 0x00000000042d7211 */ /* 0x000fc600000f0eff */
[----:B------:R-:W4:Y:S01]  /*26ba0*/  LDL.LU R27, [R1+0x264] ;  /* 0x00026400011b7983 */ /* 0x000f220000300800 */
[----:B-1----:R-:W-:-:S03]  /*26bb0*/  LEA R10, P0, R8, R3, 0x1 ;  /* 0x00000003080a7211 */ /* 0x002fc600078008ff */
[----:B------:R-:W4:Y:S01]  /*26bc0*/  LDL.LU R13, [R1+0x254] ;  /* 0x00025400010d7983 */ /* 0x000f220000300800 */
[----:B------:R-:W-:-:S03]  /*26bd0*/  LEA.HI.X.SX32 R11, R8, R0, 0x1, P0 ;  /* 0x00000000080b7211 */ /* 0x000fc600000f0eff */
[----:B------:R-:W-:Y:S01]  /*26be0*/  STL [R1+0x974], R44 ;  /* 0x0009742c01007387 */ /* 0x000fe20000100800 */
[----:B------:R-:W-:-:S03]  /*26bf0*/  IMAD R4, R60, 0x2, R8 ;  /* 0x000000023c047824 */ /* 0x000fc600078e0208 */
[----:B------:R0:W-:Y:S04]  /*26c00*/  STL [R1+0x970], R45 ;  /* 0x0009702d01007387 */ /* 0x0001e80000100800 */
[----:B0-----:R-:W4:Y:S04]  /*26c10*/  LDL.LU.64 R44, [R1+0xa0] ;  /* 0x0000a000012c7983 */ /* 0x001f280000300a00 */
[----:B------:R-:W-:Y:S01]  /*26c20*/  STL.64 [R1+0x9f0], R36 ;  /* 0x0009f02401007387 */ /* 0x000fe20000100a00 */
[----:B------:R-:W-:-:S03]  /*26c30*/  LEA R8, R60, R4, 0x1 ;  /* 0x000000043c087211 */ /* 0x000fc600078e08ff */
[----:B--2---:R0:W-:Y:S04]  /*26c40*/  STG.E.U16 [R40.64], R37 ;  /* 0x0000002528007986 */ /* 0x0041e8000c101504 */
[----:B0-----:R-:W2:Y:S04]  /*26c50*/  LDL.LU.64 R36, [R1+0xb0] ;  /* 0x0000b00001247983 */ /* 0x001ea80000300a00 */
[----:B------:R-:W2:Y:S04]  /*26c60*/  LDL.LU.64 R38, [R1+0x98] ;  /* 0x0000980001267983 */ /* 0x000ea80000300a00 */
[----:B------:R-:W2:Y:S04]  /*26c70*/  LDL.LU R15, [R1+0x244] ;  /* 0x00024400010f7983 */ /* 0x000ea80000300800 */
[----:B------:R0:W-:Y:S04]  /*26c80*/  STL.64 [R1+0x408], R10 ;  /* 0x0004080a01007387 */ /* 0x0001e80000100a00 */
[----:B------:R-:W2:Y:S01]  /*26c90*/  LDL.LU.64 R40, [R1+0x78] ;  /* 0x0000780001287983 */ /* 0x000ea20000300a00 */
[----:B0-----:R-:W-:-:S03]  /*26ca0*/  LEA R10, P0, R4, R3, 0x1 ;  /* 0x00000003040a7211 */ /* 0x001fc600078008ff */
[----:B---3--:R-:W-:Y:S01]  /*26cb0*/  STG.E.U16 [R42.64], R35 ;  /* 0x000000232a007986 */ /* 0x008fe2000c101504 */
[----:B------:R-:W-:-:S03]  /*26cc0*/  LEA.HI.X.SX32 R11, R4, R0, 0x1, P0 ;  /* 0x00000000040b7211 */ /* 0x000fc600000f0eff */
[----:B------:R0:W-:Y:S01]  /*26cd0*/  STL.64 [R1+0x9f8], R34 ;  /* 0x0009f82201007387 */ /* 0x0001e20000100a00 */
[----:B------:R-:W-:-:S03]  /*26ce0*/  IMAD R4, R60, 0x2, R8 ;  /* 0x000000023c047824 */ /* 0x000fc600078e0208 */
[----:B0-----:R-:W3:Y:S04]  /*26cf0*/  LDL.LU.64 R34, [R1+0xc0] ;  /* 0x0000c00001227983 */ /* 0x001ee80000300a00 */
[----:B------:R-:W2:Y:S04]  /*26d00*/  LDL.LU.64 R42, [R1+0x70] ;  /* 0x00007000012a7983 */ /* 0x000ea80000300a00 */
[----:B------:R-:W4:Y:S04]  /*26d10*/  LDL.LU R17, [R1+0x234] ;  /* 0x0002340001117983 */ /* 0x000f280000300800 */
[----:B------:R0:W-:Y:S04]  /*26d20*/  STL.64 [R1+0x418], R10 ;  /* 0x0004180a01007387 */ /* 0x0001e80000100a00 */
[----:B------:R1:W-:Y:S01]  /*26d30*/  STG.E.U16 [R46.64], R33 ;  /* 0x000000212e007986 */ /* 0x0003e2000c101504 */
[----:B0-----:R-:W-:-:S04]  /*26d40*/  LEA R10, P0, R8, R3, 0x1 ;  /* 0x00000003080a7211 */ /* 0x001fc800078008ff */
[----:B------:R-:W-:Y:S01]  /*26d50*/  LEA.HI.X.SX32 R11, R8, R0, 0x1, P0 ;  /* 0x00000000080b7211 */ /* 0x000fe200000f0eff */
[----:B-1----:R-:W4:Y:S04]  /*26d60*/  LDL.LU.64 R46, [R1+0x68] ;  /* 0x00006800012e7983 */ /* 0x002f280000300a00 */
[----:B------:R-:W4:Y:S04]  /*26d70*/  LDL.LU R19, [R1+0x224] ;  /* 0x0002240001137983 */ /* 0x000f280000300800 */
[----:B------:R0:W-:Y:S01]  /*26d80*/  STL.64 [R1+0x420], R10 ;  /* 0x0004200a01007387 */ /* 0x0001e20000100a00 */
[----:B------:R-:W-:-:S03]  /*26d90*/  LEA R8, R60, R4, 0x1 ;  /* 0x000000043c087211 */ /* 0x000fc600078e08ff */
[----:B------:R-:W4:Y:S01]  /*26da0*/  LDL.LU R21, [R1+0x214] ;  /* 0x0002140001157983 */ /* 0x000f220000300800 */
[----:B0-----:R-:W-:-:S04]  /*26db0*/  LEA R10, P0, R4, R3, 0x1 ;  /* 0x00000003040a7211 */ /* 0x001fc800078008ff */
[----:B------:R-:W-:-:S05]  /*26dc0*/  LEA.HI.X.SX32 R11, R4, R0, 0x1, P0 ;  /* 0x00000000040b7211 */ /* 0x000fca00000f0eff */
[----:B------:R0:W-:Y:S04]  /*26dd0*/  STL.64 [R1+0x430], R10 ;  /* 0x0004300a01007387 */ /* 0x0001e80000100a00 */
[----:B------:R-:W4:Y:S01]  /*26de0*/  LDL.LU R23, [R1+0x204] ;  /* 0x0002040001177983 */ /* 0x000f220000300800 */
[----:B0-----:R-:W-:-:S04]  /*26df0*/  LEA R10, P0, R8, R3, 0x1 ;  /* 0x00000003080a7211 */ /* 0x001fc800078008ff */
[----:B------:R-:W-:-:S05]  /*26e00*/  LEA.HI.X.SX32 R11, R8, R0, 0x1, P0 ;  /* 0x00000000080b7211 */ /* 0x000fca00000f0eff */
[----:B------:R0:W-:Y:S04]  /*26e10*/  STL.64 [R1+0x4c0], R10 ;  /* 0x0004c00a01007387 */ /* 0x0001e80000100a00 */
[----:B------:R-:W4:Y:S01]  /*26e20*/  LDL.LU R25, [R1+0x1f4] ;  /* 0x0001f40001197983 */ /* 0x000f220000300800 */
[----:B------:R-:W-:-:S05]  /*26e30*/  IMAD R4, R60, 0x2, R8 ;  /* 0x000000023c047824 */ /* 0x000fca00078e0208 */
[----:B0-----:R-:W-:Y:S02]  /*26e40*/  LEA R10, P0, R4, R3, 0x1 ;  /* 0x00000003040a7211 */ /* 0x001fe400078008ff */
[----:B------:R-:W-:Y:S02]  /*26e50*/  LEA R8, R60, R4, 0x1 ;  /* 0x000000043c087211 */ /* 0x000fe400078e08ff */
[----:B------:R-:W-:-:S05]  /*26e60*/  LEA.HI.X.SX32 R11, R4, R0, 0x1, P0 ;  /* 0x00000000040b7211 */ /* 0x000fca00000f0eff */
[----:B------:R0:W-:Y:S01]  /*26e70*/  STL.64 [R1+0x4b8], R10 ;  /* 0x0004b80a01007387 */ /* 0x0001e20000100a00 */
[----:B------:R-:W-:Y:S01]  /*26e80*/  IMAD R4, R60, 0x2, R8 ;  /* 0x000000023c047824 */ /* 0x000fe200078e0208 */
[----:B0-----:R-:W-:-:S04]  /*26e90*/  LEA R10, P0, R8, R3, 0x1 ;  /* 0x00000003080a7211 */ /* 0x001fc800078008ff */
[----:B------:R-:W-:-:S05]  /*26ea0*/  LEA.HI.X.SX32 R11, R8, R0, 0x1, P0 ;  /* 0x00000000080b7211 */ /* 0x000fca00000f0eff */
[----:B------:R0:W-:Y:S01]  /*26eb0*/  STL.64 [R1+0x4b0], R10 ;  /* 0x0004b00a01007387 */ /* 0x0001e20000100a00 */
[----:B------:R-:W-:Y:S02]  /*26ec0*/  LEA R8, R60, R4, 0x1 ;  /* 0x000000043c087211 */ /* 0x000fe400078e08ff */
[----:B0-----:R-:W-:-:S04]  /*26ed0*/  LEA R10, P0, R4, R3, 0x1 ;  /* 0x00000003040a7211 */ /* 0x001fc800078008ff */
[----:B------:R-:W-:Y:S01]  /*26ee0*/  LEA.HI.X.SX32 R11, R4, R0, 0x1, P0 ;  /* 0x00000000040b7211 */ /* 0x000fe200000f0eff */
[----:B------:R-:W-:Y:S01]  /*26ef0*/  IMAD R4, R60, 0x2, R8 ;  /* 0x000000023c047824 */ /* 0x000fe200078e0208 */
[----:B---3--:R-:W-:Y:S04]  /*26f00*/  STG.E.U16 [R34.64], R31 ;  /* 0x0000001f22007986 */ /* 0x008fe8000c101504 */
[----:B--2---:R-:W-:Y:S04]  /*26f10*/  STG.E.U16 [R36.64], R29 ;  /* 0x0000001d24007986 */ /* 0x004fe8000c101504 */
[----:B----4-:R0:W-:Y:S04]  /*26f20*/  STG.E.U16 [R44.64], R27 ;  /* 0x0000001b2c007986 */ /* 0x0101e8000c101504 */
[----:B0-----:R-:W2:Y:S04]  /*26f30*/  LDL.LU R44, [R1+0x1d4] ;  /* 0x0001d400012c7983 */ /* 0x001ea80000300800 */
[----:B------:R0:W-:Y:S04]  /*26f40*/  STL.64 [R1+0x4a8], R10 ;  /* 0x0004a80a01007387 */ /* 0x0001e80000100a00 */
[----:B------:R-:W3:Y:S01]  /*26f50*/  LDL.LU R45, [R1+0x1c4] ;  /* 0x0001c400012d7983 */ /* 0x000ee20000300800 */
[----:B0-----:R-:W-:-:S04]  /*26f60*/  LEA R10, P0, R8, R3, 0x1 ;  /* 0x00000003080a7211 */ /* 0x001fc800078008ff */
[----:B------:R-:W-:-:S05]  /*26f70*/  LEA.HI.X.SX32 R11, R8, R0, 0x1, P0 ;  /* 0x00000000080b7211 */ /* 0x000fca00000f0eff */
[----:B------:R0:W-:Y:S04]  /*26f80*/  STL.64 [R1+0x4a0], R10 ;  /* 0x0004a00a01007387 */ /* 0x0001e80000100a00 */
[----:B------:R-:W-:Y:S01]  /*26f90*/  STG.E.U16 [R38.64], R13 ;  /* 0x0000000d26007986 */ /* 0x000fe2000c101504 */
[----:B0-----:R-:W-:-:S03]  /*26fa0*/  LEA R10, P0, R4, R3, 0x1 ;  /* 0x00000003040a7211 */ /* 0x001fc600078008ff */
[----:B------:R0:W-:Y:S01]  /*26fb0*/  STG.E.U16 [R40.64], R15 ;  /* 0x0000000f28007986 */ /* 0x0001e2000c101504 */
[----:B------:R-:W-:-:S03]  /*26fc0*/  LEA.HI.X.SX32 R11, R4, R0, 0x1, P0 ;  /* 0x00000000040b7211 */ /* 0x000fc600000f0eff */
[----:B------:R1:W-:Y:S04]  /*26fd0*/  STG.E.U16 [R42.64], R17 ;  /* 0x000000112a007986 */ /* 0x0003e8000c101504 */
[----:B------:R-:W-:Y:S04]  /*26fe0*/  STG.E.U16 [R46.64], R19 ;  /* 0x000000132e007986 */ /* 0x000fe8000c101504 */
[----:B------:R-:W-:Y:S04]  /*26ff0*/  STL.64 [R1+0x498], R10 ;  /* 0x0004980a01007387 */ /* 0x000fe80000100a00 */
[----:B------:R-:W-:Y:S04]  /*27000*/  STG.E.U16 [R6.64], R21 ;  /* 0x0000001506007986 */ /* 0x000fe8000c101504 */
[----:B0-----:R-:W4:Y:S04]  /*27010*/  LDL.LU.64 R40, [R1+0x8] ;  /* 0x0000080001287983 */ /* 0x001f280000300a00 */
[----:B-1----:R-:W2:Y:S04]  /*27020*/  LDL.LU.64 R42, [R1] ;  /* 0x00000000012a7983 */ /* 0x002ea80000300a00 */
[----:B------:R0:W-:Y:S04]  /*27030*/  STG.E.U16 [R56.64], R23 ;  /* 0x0000001738007986 */ /* 0x0001e8000c101504 */
[----:B------:R1:W-:Y:S04]  /*27040*/  STG.E.U16 [R54.64], R25 ;  /* 0x0000001936007986 */ /* 0x0003e8000c101504 */
[----:B0-----:R-:W2:Y:S04]  /*27050*/  LDL.LU R56, [R1+0x194] ;  /* 0x0001940001387983 */ /* 0x001ea80000300800 */
[----:B------:R-:W2:Y:S04]  /*27060*/  LDL.LU R57, [R1+0x184] ;  /* 0x0001840001397983 */ /* 0x000ea80000300800 */
[----:B-1----:R-:W2:Y:S01]  /*27070*/  LDL.LU R55, [R1+0x1e4] ;  /* 0x0001e40001377983 */ /* 0x002ea20000300800 */
[----:B------:R-:W-:-:S04]  /*27080*/  LEA R8, R60, R4, 0x1 ;  /* 0x000000043c087211 */ /* 0x000fc800078e08ff */
[----:B------:R-:W-:Y:S01]  /*27090*/  LEA R10, P0, R8, R3, 0x1 ;  /* 0x00000003080a7211 */ /* 0x000fe200078008ff */
[----:B------:R-:W-:-:S03]  /*270a0*/  IMAD R4, R60, 0x2, R8 ;  /* 0x000000023c047824 */ /* 0x000fc600078e0208 */
[----:B------:R-:W-:Y:S02]  /*270b0*/  LEA.HI.X.SX32 R11, R8, R0, 0x1, P0 ;  /* 0x00000000080b7211 */ /* 0x000fe400000f0eff */
[-C--:B------:R-:W-:Y:S02]  /*270c0*/  LEA R6, P0, R4, R3.reuse, 0x1 ;  /* 0x0000000304067211 */ /* 0x080fe400078008ff */
[----:B------:R-:W-:Y:S02]  /*270d0*/  LEA R8, R60, R4, 0x1 ;  /* 0x000000043c087211 */ /* 0x000fe400078e08ff */
[----:B------:R-:W-:Y:S02]  /*270e0*/  LEA.HI.X.SX32 R7, R4, R0, 0x1, P0 ;  /* 0x0000000004077211 */ /* 0x000fe400000f0eff */
[----:B------:R-:W-:-:S04]  /*270f0*/  LEA R34, P0, R8, R3, 0x1 ;  /* 0x0000000308227211 */ /* 0x000fc800078008ff */
[----:B------:R-:W-:-:S05]  /*27100*/  LEA.HI.X.SX32 R35, R8, R0, 0x1, P0 ;  /* 0x0000000008237211 */ /* 0x000fca00000f0eff */
[----:B------:R0:W-:Y:S01]  /*27110*/  STL.64 [R1+0x480], R34 ;  /* 0x0004802201007387 */ /* 0x0001e20000100a00 */
[----:B------:R-:W-:-:S05]  /*27120*/  IMAD R4, R60, 0x2, R8 ;  /* 0x000000023c047824 */ /* 0x000fca00078e0208 */
[----:B------:R-:W-:Y:S02]  /*27130*/  LEA R8, R60, R4, 0x1 ;  /* 0x000000043c087211 */ /* 0x000fe400078e08ff */
[C---:B0-----:R-:W-:Y:S01]  /*27140*/  LEA R34, P0, R4.reuse, R3, 0x1 ;  /* 0x0000000304227211 */ /* 0x041fe200078008ff */
[----:B--2---:R0:W-:Y:S04]  /*27150*/  STG.E.U16 [R52.64], R55 ;  /* 0x0000003734007986 */ /* 0x0041e8000c101504 */
[----:B0-----:R-:W4:Y:S04]  /*27160*/  LDL.LU R52, [R1+0x1b4] ;  /* 0x0001b40001347983 */ /* 0x001f280000300800 */
[----:B------:R-:W2:Y:S01]  /*27170*/  LDL.LU R53, [R1+0x1a4] ;  /* 0x0001a40001357983 */ /* 0x000ea20000300800 */
[----:B------:R-:W-:Y:S01]  /*27180*/  LEA.HI.X.SX32 R35, R4, R0, 0x1, P0 ;  /* 0x0000000004237211 */ /* 0x000fe200000f0eff */
[----:B------:R-:W-:-:S02]  /*27190*/  IMAD R4, R60, 0x2, R8 ;  /* 0x000000023c047824 */ /* 0x000fc400078e0208 */
[----:B------:R-:W2:Y:S04]  /*271a0*/  LDL.LU.64 R46, [R1+0x58] ;  /* 0x00005800012e7983 */ /* 0x000ea80000300a00 */
[----:B------:R0:W-:Y:S04]  /*271b0*/  STL.64 [R1+0x478], R34 ;  /* 0x0004782201007387 */ /* 0x0001e80000100a00 */
[----:B------:R1:W-:Y:S01]  /*271c0*/  STG.E.U16 [R50.64], R44 ;  /* 0x0000002c32007986 */ /* 0x0003e2000c101504 */
[----:B0-----:R-:W-:-:S04]  /*271d0*/  LEA R34, P0, R8, R3, 0x1 ;  /* 0x0000000308227211 */ /* 0x001fc800078008ff */
[----:B------:R-:W-:Y:S01]  /*271e0*/  LEA.HI.X.SX32 R35, R8, R0, 0x1, P0 ;  /* 0x0000000008237211 */ /* 0x000fe200000f0eff */
[----:B-1----:R-:W2:Y:S01]  /*271f0*/  LDL.LU R50, [R1+0x174] ;  /* 0x0001740001327983 */ /* 0x002ea20000300800 */
[----:B------:R-:W-:Y:S02]  /*27200*/  LEA R36, P0, R4, R3, 0x1 ;  /* 0x0000000304247211 */ /* 0x000fe400078008ff */
[----:B------:R-:W-:Y:S01]  /*27210*/  LEA R8, R60, R4, 0x1 ;  /* 0x000000043c087211 */ /* 0x000fe200078e08ff */
[----:B------:R-:W2:Y:S01]  /*27220*/  LDL.LU R51, [R1+0x164] ;  /* 0x0001640001337983 */ /* 0x000ea20000300800 */
[----:B------:R-:W-:-:S03]  /*27230*/  LEA.HI.X.SX32 R37, R4, R0, 0x1, P0 ;  /* 0x0000000004257211 */ /* 0x000fc600000f0eff */
[----:B------:R0:W-:Y:S01]  /*27240*/  STL.64 [R1+0x470], R34 ;  /* 0x0004702201007387 */ /* 0x0001e20000100a00 */
[----:B------:R-:W-:-:S03]  /*27250*/  IMAD R4, R60, 0x2, R8 ;  /* 0x000000023c047824 */ /* 0x000fc600078e0208 */
[----:B---3--:R1:W-:Y:S04]  /*27260*/  STG.E.U16 [R48.64], R45 ;  /* 0x0000002d30007986 */ /* 0x0083e8000c101504 */
[----:B0-----:R-:W3:Y:S04]  /*27270*/  LDL.LU.64 R34, [R1+0x10] ;  /* 0x0000100001227983 */ /* 0x001ee80000300a00 */
[----:B-1----:R-:W3:Y:S04]  /*27280*/  LDL.LU.64 R48, [R1+0x18] ;  /* 0x0000180001307983 */ /* 0x002ee80000300a00 */
[----:B------:R0:W-:Y:S02]  /*27290*/  STL.64 [R1+0x468], R36 ;  /* 0x0004682401007387 */ /* 0x0001e40000100a00 */
[----:B0-----:R-:W-:-:S04]  /*272a0*/  LEA R36, P0, R8, R3, 0x1 ;  /* 0x0000000308247211 */ /* 0x001fc800078008ff */
[----:B------:R-:W-:Y:S02]  /*272b0*/  LEA.HI.X.SX32 R37, R8, R0, 0x1, P0 ;  /* 0x0000000008257211 */ /* 0x000fe400000f0eff */
[----:B------:R-:W-:-:S04]  /*272c0*/  LEA R38, P0, R4, R3, 0x1 ;  /* 0x0000000304267211 */ /* 0x000fc800078008ff */
[----:B------:R-:W-:Y:S01]  /*272d0*/  LEA.HI.X.SX32 R39, R4, R0, 0x1, P0 ;  /* 0x0000000004277211 */ /* 0x000fe200000f0eff */
[----:B------:R0:W-:Y:S04]  /*272e0*/  STL.64 [R1+0x460], R36 ;  /* 0x0004602401007387 */ /* 0x0001e80000100a00 */
[----:B0-----:R-:W3:Y:S04]  /*272f0*/  LDL.LU.64 R36, [R1+0x28] ;  /* 0x0000280001247983 */ /* 0x001ee80000300a00 */
[----:B------:R0:W-:Y:S04]  /*27300*/  STL.64 [R1+0x458], R38 ;  /* 0x0004582601007387 */ /* 0x0001e80000100a00 */
[----:B0-----:R-:W3:Y:S04]  /*27310*/  LDL.LU.64 R38, [R1+0x20] ;  /* 0x0000200001267983 */ /* 0x001ee80000300a00 */
[----:B----4-:R0:W-:Y:S04]  /*27320*/  STG.E.U16 [R40.64], R52 ;  /* 0x0000003428007986 */ /* 0x0101e8000c101504 */
[----:B--2---:R-:W-:Y:S04]  /*27330*/  STG.E.U16 [R42.64], R53 ;  /* 0x000000352a007986 */ /* 0x004fe8000c101504 */
[----:B------:R1:W-:Y:S04]  /*27340*/  STG.E.U16 [R58.64], R56 ;  /* 0x000000383a007986 */ /* 0x0003e8000c101504 */
[----:B0-----:R-:W2:Y:S04]  /*27350*/  LDL.LU.64 R40, [R1+0x30] ;  /* 0x0000300001287983 */ /* 0x001ea80000300a00 */
[----:B-1----:R-:W4:Y:S01]  /*27360*/  LDL.LU.64 R58, [R1+0x50] ;  /* 0x00005000013a7983 */ /* 0x002f220000300a00 */
[----:B------:R-:W-:-:S04]  /*27370*/  LEA R8, R60, R4, 0x1 ;  /* 0x000000043c087211 */ /* 0x000fc800078e08ff */
[----:B------:R-:W-:Y:S01]  /*27380*/  LEA R42, P0, R8, R3, 0x1 ;  /* 0x00000003082a7211 */ /* 0x000fe200078008ff */
[----:B------:R-:W-:-:S03]  /*27390*/  IMAD R4, R60, 0x2, R8 ;  /* 0x000000023c047824 */ /* 0x000fc600078e0208 */
[----:B------:R-:W-:Y:S02]  /*273a0*/  LEA.HI.X.SX32 R43, R8, R0, 0x1, P0 ;  /* 0x00000000082b7211 */ /* 0x000fe400000f0eff */
[----:B------:R-:W-:-:S03]  /*273b0*/  LEA R8, R60, R4, 0x1 ;  /* 0x000000043c087211 */ /* 0x000fc600078e08ff */
[----:B------:R0:W-:Y:S04]  /*273c0*/  STL.64 [R1+0x450], R42 ;  /* 0x0004502a01007387 */ /* 0x0001e80000100a00 */
[----:B------:R1:W-:Y:S01]  /*273d0*/  STG.E.U16 [R46.64], R57 ;  /* 0x000000392e007986 */ /* 0x0003e2000c101504 */
[----:B0-----:R-:W-:-:S04]  /*273e0*/  LEA R42, P0, R4, R3, 0x1 ;  /* 0x00000003042a7211 */ /* 0x001fc800078008ff */
[-C--:B------:R-:W-:Y:S01]  /*273f0*/  LEA.HI.X.SX32 R43, R4, R0.reuse, 0x1, P0 ;  /* 0x00000000042b7211 */ /* 0x080fe200000f0eff */
[----:B------:R-:W-:Y:S01]  /*27400*/  IMAD R4, R60, 0x2, R8 ;  /* 0x000000023c047824 */ /* 0x000fe200078e0208 */
[CC--:B-1----:R-:W-:Y:S01]  /*27410*/  LEA R46, P0, R8.reuse, R3.reuse, 0x1 ;  /* 0x00000003082e7211 */ /* 0x0c2fe200078008ff */
[----:B---3--:R0:W-:Y:S03]  /*27420*/  STG.E.U16 [R48.64], R50 ;  /* 0x0000003230007986 */ /* 0x0081e6000c101504 */
[----:B------:R-:W-:Y:S01]  /*27430*/  LEA.HI.X.SX32 R47, R8, R0, 0x1, P0 ;  /* 0x00000000082f7211 */ /* 0x000fe200000f0eff */
[----:B------:R1:W-:Y:S01]  /*27440*/  STL.64 [R1+0x448], R42 ;  /* 0x0004482a01007387 */ /* 0x0003e20000100a00 */
[----:B------:R-:W-:Y:S02]  /*27450*/  LEA R8, R60, R4, 0x1 ;  /* 0x000000043c087211 */ /* 0x000fe400078e08ff */
[C---:B0-----:R-:W-:Y:S01]  /*27460*/  LEA R48, P0, R4.reuse, R3, 0x1 ;  /* 0x0000000304307211 */ /* 0x041fe200078008ff */
[----:B------:R-:W-:Y:S03]  /*27470*/  STG.E.U16 [R34.64], R51 ;  /* 0x0000003322007986 */ /* 0x000fe6000c101504 */
[----:B------:R-:W-:Y:S01]  /*27480*/  LEA.HI.X.SX32 R49, R4, R0, 0x1, P0 ;  /* 0x0000000004317211 */ /* 0x000fe200000f0eff */
[----:B-1----:R-:W3:Y:S04]  /*27490*/  LDL.LU.64 R42, [R1+0x48] ;  /* 0x00004800012a7983 */ /* 0x002ee80000300a00 */
[----:B------:R0:W-:Y:S01]  /*274a0*/  STL.64 [R1+0x440], R46 ;  /* 0x0004402e01007387 */ /* 0x0001e20000100a00 */
[----:B------:R-:W-:-:S03]  /*274b0*/  IMAD R4, R60, 0x2, R8 ;  /* 0x000000023c047824 */ /* 0x000fc600078e0208 */
[----:B0-----:R-:W3:Y:S04]  /*274c0*/  LDL.LU.64 R46, [R1+0x38] ;  /* 0x00003800012e7983 */ /* 0x001ee80000300a00 */
[----:B------:R-:W3:Y:S04]  /*274d0*/  LDL.LU.64 R34, [R1+0x9f8] ;  /* 0x0009f80001227983 */ /* 0x000ee80000300a00 */
[----:B------:R0:W-:Y:S02]  /*274e0*/  STL.64 [R1+0x4e8], R48 ;  /* 0x0004e83001007387 */ /* 0x0001e40000100a00 */
[----:B0-----:R-:W-:-:S04]  /*274f0*/  LEA R48, P0, R8, R3, 0x1 ;  /* 0x0000000308307211 */ /* 0x001fc800078008ff */
[----:B------:R-:W-:Y:S02]  /*27500*/  LEA.HI.X.SX32 R49, R8, R0, 0x1, P0 ;  /* 0x0000000008317211 */ /* 0x000fe400000f0eff */
[----:B------:R-:W-:Y:S01]  /*27510*/  LEA R8, R60, R4, 0x1 ;  /* 0x000000043c087211 */ /* 0x000fe200078e08ff */
[----:B----4-:R0:W-:Y:S04]  /*27520*/  STG.E.U16 [R58.64], R61 ;  /* 0x0000003d3a007986 */ /* 0x0101e8000c101504 */
[----:B0-----:R-:W4:Y:S04]  /*27530*/  LDL.LU.64 R58, [R1+0x40] ;  /* 0x00004000013a7983 */ /* 0x001f280000300a00 */
[----:B------:R0:W-:Y:S04]  /*27540*/  STL.64 [R1+0x4e0], R48 ;  /* 0x0004e03001007387 */ /* 0x0001e80000100a00 */
[----:B------:R1:W-:Y:S01]  /*27550*/  STG.E.U16 [R36.64], R2 ;  /* 0x0000000224007986 */ /* 0x0003e2000c101504 */
[----:B0-----:R-:W-:-:S04]  /*27560*/  LEA R48, P0, R4, R3, 0x1 ;  /* 0x0000000304307211 */ /* 0x001fc800078008ff */
[----:B------:R-:W-:Y:S01]  /*27570*/  LEA.HI.X.SX32 R49, R4, R0, 0x1, P0 ;  /* 0x0000000004317211 */ /* 0x000fe200000f0eff */
[----:B-1----:R-:W3:Y:S04]  /*27580*/  LDL.LU.64 R36, [R1+0x9f0] ;  /* 0x0009f00001247983 */ /* 0x002ee80000300a00 */
[----:B------:R0:W-:Y:S04]  /*27590*/  STL.64 [R1+0x4d8], R48 ;  /* 0x0004d83001007387 */ /* 0x0001e80000100a00 */
[----:B------:R1:W-:Y:S01]  /*275a0*/  STG.E.U16 [R38.64], R5 ;  /* 0x0000000526007986 */ /* 0x0003e2000c101504 */
[----:B0-----:R-:W-:-:S04]  /*275b0*/  LEA R48, P0, R8, R3, 0x1 ;  /* 0x0000000308307211 */ /* 0x001fc800078008ff */
[----:B------:R-:W-:Y:S01]  /*275c0*/  LEA.HI.X.SX32 R49, R8, R0, 0x1, P0 ;  /* 0x0000000008317211 */ /* 0x000fe200000f0eff */
[----:B-1----:R-:W3:Y:S04]  /*275d0*/  LDL.LU.64 R38, [R1+0x9e8] ;  /* 0x0009e80001267983 */ /* 0x002ee80000300a00 */
[----:B------:R-:W-:Y:S04]  /*275e0*/  STL.64 [R1+0x4d0], R48 ;  /* 0x0004d03001007387 */ /* 0x000fe80000100a00 */
[----:B--2---:R0:W-:Y:S04]  /*275f0*/  STG.E.U16 [R40.64], R9 ;  /* 0x0000000928007986 */ /* 0x0041e8000c101504 */
[----:B0-----:R-:W2:Y:S01]  /*27600*/  LDL.LU.64 R40, [R1+0x9e0] ;  /* 0x0009e00001287983 */ /* 0x001ea20000300a00 */
[----:B------:R-:W-:-:S05]  /*27610*/  IMAD R4, R60, 0x2, R8 ;  /* 0x000000023c047824 */ /* 0x000fca00078e0208 */
[----:B------:R-:W-:Y:S02]  /*27620*/  LEA R48, P0, R4, R3, 0x1 ;  /* 0x0000000304307211 */ /* 0x000fe400078008ff */
[----:B------:R-:W-:Y:S02]  /*27630*/  LEA R8, R60, R4, 0x1 ;  /* 0x000000043c087211 */ /* 0x000fe400078e08ff */
[----:B------:R-:W-:-:S05]  /*27640*/  LEA.HI.X.SX32 R49, R4, R0, 0x1, P0 ;  /* 0x0000000004317211 */ /* 0x000fca00000f0eff */
[----:B------:R0:W-:Y:S02]  /*27650*/  STL.64 [R1+0x4c8], R48 ;  /* 0x0004c83001007387 */ /* 0x0001e40000100a00 */
[----:B0-----:R-:W-:-:S04]  /*27660*/  LEA R48, P0, R8, R3, 0x1 ;  /* 0x0000000308307211 */ /* 0x001fc800078008ff */
[----:B------:R-:W-:Y:S02]  /*27670*/  LEA.HI.X.SX32 R49, R8, R0, 0x1, P0 ;  /* 0x0000000008317211 */ /* 0x000fe400000f0eff */
[----:B--2---:R-:W-:Y:S02]  /*27680*/  PRMT R5, R40, 0x7632, R5 ;  /* 0x0000763228057816 */ /* 0x004fe40000000005 */
[----:B------:R-:W2:Y:S04]  /*27690*/  LDL.LU R40, [R1+0x9d8] ;  /* 0x0009d80001287983 */ /* 0x000ea80000300800 */
[----:B------:R-:W-:Y:S04]  /*276a0*/  STL.64 [R1+0x438], R48 ;  /* 0x0004383001007387 */ /* 0x000fe80000100a00 */
[----:B---3--:R0:W-:Y:S04]  /*276b0*/  STG.E.U16 [R42.64], R5 ;  /* 0x000000052a007986 */ /* 0x0081e8000c101504 */
[----:B0-----:R-:W3:Y:S01]  /*276c0*/  LDL.LU.64 R42, [R1+0x9d0] ;  /* 0x0009d000012a7983 */ /* 0x001ee20000300a00 */
[----:B------:R-:W-:-:S05]  /*276d0*/  IMAD R4, R60, 0x2, R8 ;  /* 0x000000023c047824 */ /* 0x000fca00078e0208 */
[----:B------:R-:W-:-:S04]  /*276e0*/  LEA R48, P0, R4, R3, 0x1 ;  /* 0x0000000304307211 */ /* 0x000fc800078008ff */
[----:B------:R-:W-:Y:S02]  /*276f0*/  LEA.HI.X.SX32 R49, R4, R0, 0x1, P0 ;  /* 0x0000000004317211 */ /* 0x000fe400000f0eff */
[----:B---3--:R-:W-:Y:S02]  /*27700*/  PRMT R5, R42, 0x7632, R5 ;  /* 0x000076322a057816 */ /* 0x008fe40000000005 */
[----:B------:R-:W3:Y:S04]  /*27710*/  LDL.LU R42, [R1+0x9c8] ;  /* 0x0009c800012a7983 */ /* 0x000ee80000300800 */
[----:B------:R-:W-:Y:S04]  /*27720*/  STL.64 [R1+0x428], R48 ;  /* 0x0004283001007387 */ /* 0x000fe80000100a00 */
[----:B------:R0:W-:Y:S04]  /*27730*/  STG.E.U16 [R46.64], R5 ;  /* 0x000000052e007986 */ /* 0x0001e8000c101504 */
[----:B0-----:R-:W2:Y:S01]  /*27740*/  LDL.LU.64 R46, [R1+0x9c0] ;  /* 0x0009c000012e7983 */ /* 0x001ea20000300a00 */
[----:B------:R-:W-:-:S04]  /*27750*/  LEA R8, R60, R4, 0x1 ;  /* 0x000000043c087211 */ /* 0x000fc800078e08ff */
[----:B------:R-:W-:-:S04]  /*27760*/  LEA R48, P0, R8, R3, 0x1 ;  /* 0x0000000308307211 */ /* 0x000fc800078008ff */
[----:B------:R-:W-:-:S05]  /*27770*/  LEA.HI.X.SX32 R49, R8, R0, 0x1, P0 ;  /* 0x0000000008317211 */ /* 0x000fca00000f0eff */
[----:B------:R0:W-:Y:S01]  /*27780*/  STL.64 [R1+0x410], R48 ;  /* 0x0004103001007387 */ /* 0x0001e20000100a00 */
[----:B------:R-:W-:-:S05]  /*27790*/  IMAD R4, R60, 0x2, R8 ;  /* 0x000000023c047824 */ /* 0x000fca00078e0208 */
[----:B0-----:R-:W-:-:S04]  /*277a0*/  LEA R48, P0, R4, R3, 0x1 ;  /* 0x0000000304307211 */ /* 0x001fc800078008ff */
[----:B------:R-:W-:Y:S02]  /*277b0*/  LEA.HI.X.SX32 R49, R4, R0, 0x1, P0 ;  /* 0x0000000004317211 */ /* 0x000fe400000f0eff */
[----:B--2---:R-:W-:Y:S02]  /*277c0*/  PRMT R5, R47, 0x7632, R5 ;  /* 0x000076322f057816 */ /* 0x004fe40000000005 */
[----:B------:R-:W2:Y:S04]  /*277d0*/  LDL.LU R47, [R1+0x9b8] ;  /* 0x0009b800012f7983 */ /* 0x000ea80000300800 */
[----:B----4-:R0:W-:Y:S04]  /*277e0*/  STG.E.U16 [R58.64], R5 ;  /* 0x000000053a007986 */ /* 0x0101e8000c101504 */
[----:B------:R1:W-:Y:S01]  /*277f0*/  STL.64 [R1+0x400], R48 ;  /* 0x0004003001007387 */ /* 0x0003e20000100a00 */
[----:B0-----:R-:W-:-:S03]  /*27800*/  PRMT R5, R43, 0x7632, R5 ;  /* 0x000076322b057816 */ /* 0x001fc60000000005 */
[----:B------:R-:W3:Y:S01]  /*27810*/  LDL.LU R43, [R1+0x9b4] ;  /* 0x0009b400012b7983 */ /* 0x000ee20000300800 */
[----:B------:R-:W-:-:S04]  /*27820*/  LEA R8, R60, R4, 0x1 ;  /* 0x000000043c087211 */ /* 0x000fc800078e08ff */
[----:B-1----:R-:W-:Y:S01]  /*27830*/  LEA R48, P0, R8, R3, 0x1 ;  /* 0x0000000308307211 */ /* 0x002fe200078008ff */
[----:B------:R-:W-:-:S03]  /*27840*/  IMAD R4, R60, 0x2, R8 ;  /* 0x000000023c047824 */ /* 0x000fc600078e0208 */
[----:B------:R-:W-:-:S05]  /*27850*/  LEA.HI.X.SX32 R49, R8, R0, 0x1, P0 ;  /* 0x0000000008317211 */ /* 0x000fca00000f0eff */
[----:B------:R0:W-:Y:S02]  /*27860*/  STL.64 [R1+0x378], R48 ;  /* 0x0003783001007387 */ /* 0x0001e40000100a00 */
[----:B0-----:R-:W-:-:S04]  /*27870*/  LEA R48, P0, R4, R3, 0x1 ;  /* 0x0000000304307211 */ /* 0x001fc800078008ff */
[----:B------:R-:W-:-:S05]  /*27880*/  LEA.HI.X.SX32 R49, R4, R0, 0x1, P0 ;  /* 0x0000000004317211 */ /* 0x000fca00000f0eff */
[----:B------:R-:W-:Y:S01]  /*27890*/  STL.64 [R1+0x370], R48 ;  /* 0x0003703001007387 */ /* 0x000fe20000100a00 */
[----:B------:R-:W-:-:S03]  /*278a0*/  LEA R8, R60, R4, 0x1 ;  /* 0x000000043c087211 */ /* 0x000fc600078e08ff */
[----:B--2---:R0:W-:Y:S02]  /*278b0*/  STG.E.U16 [R46.64], R5 ;  /* 0x000000052e007986 */ /* 0x0041e4000c101504 */
[----:B0-----:R-:W-:Y:S02]  /*278c0*/  PRMT R5, R41, 0x7632, R5 ;  /* 0x0000763229057816 */ /* 0x001fe40000000005 */
[----:B------:R-:W2:Y:S01]  /*278d0*/  LDL.LU R41, [R1+0x9b0] ;  /* 0x0009b00001297983 */ /* 0x000ea20000300800 */
[----:B------:R-:W-:-:S04]  /*278e0*/  LEA R46, P0, R8, R3, 0x1 ;  /* 0x00000003082e7211 */ /* 0x000fc800078008ff */
[----:B------:R-:W-:Y:S01]  /*278f0*/  LEA.HI.X.SX32 R47, R8, R0, 0x1, P0 ;  /* 0x00000000082f7211 */ /* 0x000fe200000f0eff */
[----:B---3--:R0:W-:Y:S04]  /*27900*/  STG.E.U16 [R42.64], R5 ;  /* 0x000000052a007986 */ /* 0x0081e8000c101504 */
[----:B------:R1:W-:Y:S01]  /*27910*/  STL.64 [R1+0x360], R46 ;  /* 0x0003602e01007387 */ /* 0x0003e20000100a00 */
[----:B0-----:R-:W-:-:S03]  /*27920*/  PRMT R5, R39, 0x7632, R5 ;  /* 0x0000763227057816 */ /* 0x001fc60000000005 */
[----:B------:R-:W3:Y:S01]  /*27930*/  LDL.LU R39, [R1+0x9ac] ;  /* 0x0009ac0001277983 */ /* 0x000ee20000300800 */
[----:B------:R-:W-:-:S05]  /*27940*/  IMAD R4, R60, 0x2, R8 ;  /* 0x000000023c047824 */ /* 0x000fca00078e0208 */
[-C--:B-1----:R-:W-:Y:S02]  /*27950*/  LEA R46, P0, R4, R3.reuse, 0x1 ;  /* 0x00000003042e7211 */ /* 0x082fe400078008ff */
[----:B------:R-:W-:Y:S02]  /*27960*/  LEA R8, R60, R4, 0x1 ;  /* 0x000000043c087211 */ /* 0x000fe400078e08ff */
[----:B------:R-:W-:Y:S02]  /*27970*/  LEA.HI.X.SX32 R47, R4, R0, 0x1, P0 ;  /* 0x00000000042f7211 */ /* 0x000fe400000f0eff */
[----:B------:R-:W-:-:S04]  /*27980*/  LEA R42, P0, R8, R3, 0x1 ;  /* 0x00000003082a7211 */ /* 0x000fc800078008ff */
[----:B------:R-:W-:Y:S01]  /*27990*/  LEA.HI.X.SX32 R43, R8, R0, 0x1, P0 ;  /* 0x00000000082b7211 */ /* 0x000fe200000f0eff */
[----:B------:R-:W-:Y:S04]  /*279a0*/  STL.64 [R1+0x350], R46 ;  /* 0x0003502e01007387 */ /* 0x000fe80000100a00 */
[----:B------:R-:W-:Y:S01]  /*279b0*/  STL.64 [R1+0x340], R42 ;  /* 0x0003402a01007387 */ /* 0x000fe20000100a00 */
[----:B------:R-:W-:-:S03]  /*279c0*/  IMAD R4, R60, 0x2, R8 ;  /* 0x000000023c047824 */ /* 0x000fc600078e0208 */
        /* <DEDUP_REMOVED lines=9> */
[----:B------:R-:W-:-:S04]  /*27a60*/  LEA R8, R60, R4, 0x1 ;  /* 0x000000043c087211 */ /* 0x000fc800078e08ff */
[----:B-1----:R-:W-:Y:S01]  /*27a70*/  LEA R40, P0, R8, R3, 0x1 ;  /* 0x0000000308287211 */ /* 0x002fe200078008ff */
[----:B------:R-:W-:-:S03]  /*27a80*/  IMAD R4, R60, 0x2, R8 ;  /* 0x000000023c047824 */ /* 0x000fc600078e0208 */
[----:B------:R-:W-:Y:S02]  /*27a90*/  LEA.HI.X.SX32 R41, R8, R0, 0x1, P0 ;  /* 0x0000000008297211 */ /* 0x000fe400000f0eff */
[----:B------:R-:W-:-:S04]  /*27aa0*/  LEA R38, P0, R4, R3, 0x1 ;  /* 0x0000000304267211 */ /* 0x000fc800078008ff */
[----:B------:R-:W-:Y:S01]  /*27ab0*/  LEA.HI.X.SX32 R39, R4, R0, 0x1, P0 ;  /* 0x0000000004277211 */ /* 0x000fe200000f0eff */
[----:B------:R-:W-:Y:S04]  /*27ac0*/  STL.64 [R1+0x320], R40 ;  /* 0x0003202801007387 */ /* 0x000fe80000100a00 */
        /* <DEDUP_REMOVED lines=73> */
[----:B------:R-:W-:-:S04]  /*27f60*/  LEA R8, R60, R4, 0x1 ;  /* 0x000000043c087211 */ /* 0x000fc800078e08ff */
[----:B------:R-:W-:-:S04]  /*27f70*/  LEA R14, P0, R8, R3, 0x1 ;  /* 0x00000003080e7211 */ /* 0x000fc800078008ff */
[----:B------:R-:W-:Y:S01]  /*27f80*/  LEA.HI.X.SX32 R15, R8, R0, 0x1, P0 ;  /* 0x00000000080f7211 */ /* 0x000fe200000f0eff */
[----:B--2---:R0:W-:Y:S02]  /*27f90*/  STG.E.U16 [R16.64], R5 ;  /* 0x0000000510007986 */ /* 0x0041e4000c101504 */
[----:B0-----:R-:W-:Y:S02]  /*27fa0*/  PRMT R5, R21, 0x7632, R5 ;  /* 0x0000763215057816 */ /* 0x001fe40000000005 */
[----:B------:R-:W2:Y:S04]  /*27fb0*/  LDL.LU R21, [R1+0x980] ;  /* 0x0009800001157983 */ /* 0x000ea80000300800 */
[----:B------:R-:W4:Y:S04]  /*27fc0*/  LDL.LU.64 R58, [R1+0x80] ;  /* 0x00008000013a7983 */ /* 0x000f280000300a00 */
[----:B---3--:R0:W-:Y:S04]  /*27fd0*/  STG.E.U16 [R18.64], R5 ;  /* 0x0000000512007986 */ /* 0x0081e8000c101504 */
[----:B------:R1:W-:Y:S01]  /*27fe0*/  STL.64 [R1+0x210], R14 ;  /* 0x0002100e01007387 */ /* 0x0003e20000100a00 */
[----:B0-----:R-:W-:-:S03]  /*27ff0*/  PRMT R5, R23, 0x7632, R5 ;  /* 0x0000763217057816 */ /* 0x001fc60000000005 */
[----:B------:R-:W3:Y:S01]  /*28000*/  LDL.LU R23, [R1+0x97c] ;  /* 0x00097c0001177983 */ /* 0x000ee20000300800 */
[----:B------:R-:W-:-:S03]  /*28010*/  IMAD R12, R60, 0x2, R8 ;  /* 0x000000023c0c7824 */ /* 0x000fc600078e0208 */
[----:B------:R-:W4:Y:S02]  /*28020*/  LDL.LU.64 R48, [R1+0x88] ;  /* 0x0000880001307983 */ /* 0x000f240000300a00 */
[----:B-1----:R-:W-:Y:S02]  /*28030*/  LEA R14, P0, R12, R3, 0x1 ;  /* 0x000000030c0e7211 */ /* 0x002fe400078008ff */
[----:B------:R-:W-:Y:S02]  /*28040*/  LEA R4, R60, R12, 0x1 ;  /* 0x0000000c3c047211 */ /* 0x000fe400078e08ff */
[----:B------:R-:W-:-:S05]  /*28050*/  LEA.HI.X.SX32 R15, R12, R0, 0x1, P0 ;  /* 0x000000000c0f7211 */ /* 0x000fca00000f0eff */
[----:B------:R0:W-:Y:S02]  /*28060*/  STL.64 [R1+0x138], R14 ;  /* 0x0001380e01007387 */ /* 0x0001e40000100a00 */
[----:B0-----:R-:W-:-:S04]  /*28070*/  LEA R14, P0, R4, R3, 0x1 ;  /* 0x00000003040e7211 */ /* 0x001fc800078008ff */
[----:B------:R-:W-:-:S05]  /*28080*/  LEA.HI.X.SX32 R15, R4, R0, 0x1, P0 ;  /* 0x00000000040f7211 */ /* 0x000fca00000f0eff */
[----:B------:R-:W-:Y:S01]  /*28090*/  STL.64 [R1+0x130], R14 ;  /* 0x0001300e01007387 */ /* 0x000fe20000100a00 */
[----:B------:R-:W-:-:S05]  /*280a0*/  IMAD R8, R60, 0x2, R4 ;  /* 0x000000023c087824 */ /* 0x000fca00078e0204 */
        /* <DEDUP_REMOVED lines=9> */
[----:B------:R-:W3:Y:S01]  /*28140*/  LDL.LU.64 R54, [R1+0xa8] ;  /* 0x0000a80001367983 */ /* 0x000ee20000300a00 */
[----:B------:R-:W-:-:S04]  /*28150*/  LEA R4, R60, R8, 0x1 ;  /* 0x000000083c047211 */ /* 0x000fc800078e08ff */
[----:B-1----:R-:W-:Y:S01]  /*28160*/  LEA R12, P0, R4, R3, 0x1 ;  /* 0x00000003040c7211 */ /* 0x002fe200078008ff */
[----:B------:R-:W-:-:S03]  /*28170*/  IMAD R8, R60, 0x2, R4 ;  /* 0x000000023c087824 */ /* 0x000fc600078e0204 */
[----:B------:R-:W-:-:S05]  /*28180*/  LEA.HI.X.SX32 R13, R4, R0, 0x1, P0 ;  /* 0x00000000040d7211 */ /* 0x000fca00000f0eff */
[----:B------:R0:W-:Y:S02]  /*28190*/  STL.64 [R1+0x120], R12 ;  /* 0x0001200c01007387 */ /* 0x0001e40000100a00 */
[----:B0-----:R-:W-:-:S04]  /*281a0*/  LEA R12, P0, R8, R3, 0x1 ;  /* 0x00000003080c7211 */ /* 0x001fc800078008ff */
[----:B------:R-:W-:-:S05]  /*281b0*/  LEA.HI.X.SX32 R13, R8, R0, 0x1, P0 ;  /* 0x00000000080d7211 */ /* 0x000fca00000f0eff */
[----:B------:R0:W-:Y:S01]  /*281c0*/  STL.64 [R1+0x118], R12 ;  /* 0x0001180c01007387 */ /* 0x0001e20000100a00 */
[----:B------:R-:W-:-:S05]  /*281d0*/  LEA R4, R60, R8, 0x1 ;  /* 0x000000083c047211 */ /* 0x000fca00078e08ff */
[----:B------:R-:W-:Y:S01]  /*281e0*/  IMAD R8, R60, 0x2, R4 ;  /* 0x000000023c087824 */ /* 0x000fe200078e0204 */
[----:B0-----:R-:W-:-:S04]  /*281f0*/  LEA R12, P0, R4, R3, 0x1 ;  /* 0x00000003040c7211 */ /* 0x001fc800078008ff */
[----:B------:R-:W-:Y:S02]  /*28200*/  LEA.HI.X.SX32 R13, R4, R0, 0x1, P0 ;  /* 0x00000000040d7211 */ /* 0x000fe400000f0eff */
[----:B------:R-:W-:Y:S01]  /*28210*/  LEA R4, R60, R8, 0x1 ;  /* 0x000000083c047211 */ /* 0x000fe200078e08ff */
[----:B--2---:R0:W-:Y:S02]  /*28220*/  STG.E.U16 [R24.64], R5 ;  /* 0x0000000518007986 */ /* 0x0041e4000c101504 */
[----:B0-----:R-:W-:Y:S02]  /*28230*/  PRMT R5, R44, 0x7632, R5 ;  /* 0x000076322c057816 */ /* 0x001fe40000000005 */
[----:B------:R-:W2:Y:S04]  /*28240*/  LDL.LU R44, [R1+0x974] ;  /* 0x00097400012c7983 */ /* 0x000ea80000300800 */
[----:B------:R-:W2:Y:S04]  /*28250*/  LDL.LU.64 R46, [R1+0xc8] ;  /* 0x0000c800012e7983 */ /* 0x000ea80000300a00 */
[----:B------:R0:W-:Y:S04]  /*28260*/  STL.64 [R1+0x110], R12 ;  /* 0x0001100c01007387 */ /* 0x0001e80000100a00 */
[----:B----4-:R1:W-:Y:S01]  /*28270*/  STG.E.U16 [R58.64], R5 ;  /* 0x000000053a007986 */ /* 0x0103e2000c101504 */
[----:B0-----:R-:W-:-:S04]  /*28280*/  LEA R12, P0, R8, R3, 0x1 ;  /* 0x00000003080c7211 */ /* 0x001fc800078008ff */
[----:B------:R-:W-:Y:S02]  /*28290*/  LEA.HI.X.SX32 R13, R8, R0, 0x1, P0 ;  /* 0x00000000080d7211 */ /* 0x000fe400000f0eff */
[----:B-1----:R-:W-:Y:S02]  /*282a0*/  PRMT R5, R45, 0x7632, R5 ;  /* 0x000076322d057816 */ /* 0x002fe40000000005 */
[----:B------:R-:W4:Y:S04]  /*282b0*/  LDL.LU R45, [R1+0x970] ;  /* 0x00097000012d7983 */ /* 0x000f280000300800 */
[----:B------:R-:W4:Y:S04]  /*282c0*/  LDL.LU.64 R58, [R1+0xb8] ;  /* 0x0000b800013a7983 */ /* 0x000f280000300a00 */
        /* <DEDUP_REMOVED lines=18> */
[----:B------:R0:W-:Y:S02]  /*283f0*/  STL.64 [R1+0xf0], R12 ;  /* 0x0000f00c01007387 */ /* 0x0001e40000100a00 */
[----:B0-----:R-:W-:-:S04]  /*28400*/  LEA R12, P0, R8, R3, 0x1 ;  /* 0x00000003080c7211 */ /* 0x001fc800078008ff */
[----:B------:R-:W-:Y:S01]  /*28410*/  LEA.HI.X.SX32 R13, R8, R0, 0x1, P0 ;  /* 0x00000000080d7211 */ /* 0x000fe200000f0eff */
[----:B---3--:R0:W-:Y:S04]  /*28420*/  STG.E.U16 [R54.64], R5 ;  /* 0x0000000536007986 */ /* 0x0081e8000c101504 */
[----:B------:R1:W-:Y:S04]  /*28430*/  STL.64 [R1+0xe8], R12 ;  /* 0x0000e80c01007387 */ /* 0x0003e80000100a00 */
[----:B0-----:R-:W3:Y:S01]  /*28440*/  LDL.LU.64 R54, [R1+0x3a0] ;  /* 0x0003a00001367983 */ /* 0x001ee20000300a00 */
[----:B------:R-:W-:-:S04]  /*28450*/  LEA R4, R60, R8, 0x1 ;  /* 0x000000083c047211 */ /* 0x000fc800078e08ff */
[----:B-1----:R-:W-:Y:S02]  /*28460*/  LEA R12, P0, R4, R3, 0x1 ;  /* 0x00000003040c7211 */ /* 0x002fe400078008ff */
[----:B------:R-:W-:Y:S02]  /*28470*/  PRMT R5, R56, 0x7632, R5 ;  /* 0x0000763238057816 */ /* 0x000fe40000000005 */
[----:B------:R-:W-:Y:S01]  /*28480*/  LEA.HI.X.SX32 R13, R4, R0, 0x1, P0 ;  /* 0x00000000040d7211 */ /* 0x000fe200000f0eff */
[----:B------:R-:W-:-:S04]  /*28490*/  IMAD R8, R60, 0x2, R4 ;  /* 0x000000023c087824 */ /* 0x000fc800078e0204 */
[----:B------:R0:W-:Y:S01]  /*284a0*/  STL.64 [R1+0xe0], R12 ;  /* 0x0000e00c01007387 */ /* 0x0001e20000100a00 */
[----:B------:R-:W-:Y:S02]  /*284b0*/  LEA R4, R60, R8, 0x1 ;  /* 0x000000083c047211 */ /* 0x000fe400078e08ff */
[----:B0-----:R-:W-:-:S04]  /*284c0*/  LEA R12, P0, R8, R3, 0x1 ;  /* 0x00000003080c7211 */ /* 0x001fc800078008ff */
[----:B------:R-:W-:Y:S01]  /*284d0*/  LEA.HI.X.SX32 R13, R8, R0, 0x1, P0 ;  /* 0x00000000080d7211 */ /* 0x000fe200000f0eff */
[----:B------:R-:W-:Y:S01]  /*284e0*/  IMAD R8, R60, 0x2, R4 ;  /* 0x000000023c087824 */ /* 0x000fe200078e0204 */
[----:B--2---:R0:W-:Y:S02]  /*284f0*/  STG.E.U16 [R46.64], R5 ;  /* 0x000000052e007986 */ /* 0x0041e4000c101504 */
[----:B0-----:R-:W-:Y:S02]  /*28500*/  PRMT R5, R57, 0x7632, R5 ;  /* 0x0000763239057816 */ /* 0x001fe40000000005 */
[----:B------:R-:W2:Y:S04]  /*28510*/  LDL.LU.64 R56, [R1+0x3b8] ;  /* 0x0003b80001387983 */ /* 0x000ea80000300a00 */
[----:B------:R0:W-:Y:S02]  /*28520*/  STL.64 [R1+0xd8], R12 ;  /* 0x0000d80c01007387 */ /* 0x0001e40000100a00 */
[----:B0-----:R-:W-:-:S04]  /*28530*/  LEA R12, P0, R4, R3, 0x1 ;  /* 0x00000003040c7211 */ /* 0x001fc800078008ff */
[----:B------:R-:W-:-:S05]  /*28540*/  LEA.HI.X.SX32 R13, R4, R0, 0x1, P0 ;  /* 0x00000000040d7211 */ /* 0x000fca00000f0eff */
[----:B------:R0:W-:Y:S01]  /*28550*/  STL.64 [R1+0xd0], R12 ;  /* 0x0000d00c01007387 */ /* 0x0001e20000100a00 */
[----:B------:R-:W-:Y:S02]  /*28560*/  LEA R4, R60, R8, 0x1 ;  /* 0x000000083c047211 */ /* 0x000fe400078e08ff */
[----:B0-----:R-:W-:-:S04]  /*28570*/  LEA R12, P0, R8, R3, 0x1 ;  /* 0x00000003080c7211 */ /* 0x001fc800078008ff */
[----:B------:R-:W-:-:S05]  /*28580*/  LEA.HI.X.SX32 R13, R8, R0, 0x1, P0 ;  /* 0x00000000080d7211 */ /* 0x000fca00000f0eff */
[----:B------:R0:W-:Y:S01]  /*28590*/  STL.64 [R1+0xc8], R12 ;  /* 0x0000c80c01007387 */ /* 0x0001e20000100a00 */
[----:B------:R-:W-:-:S03]  /*285a0*/  IMAD R8, R60, 0x2, R4 ;  /* 0x000000023c087824 */ /* 0x000fc600078e0204 */
[----:B----4-:R1:W-:Y:S01]  /*285b0*/  STG.E.U16 [R58.64], R5 ;  /* 0x000000053a007986 */ /* 0x0103e2000c101504 */
[----:B0-----:R-:W-:-:S04]  /*285c0*/  LEA R12, P0, R4, R3, 0x1 ;  /* 0x00000003040c7211 */ /* 0x001fc800078008ff */
[----:B------:R-:W-:Y:S01]  /*285d0*/  LEA.HI.X.SX32 R13, R4, R0, 0x1, P0 ;  /* 0x00000000040d7211 */ /* 0x000fe200000f0eff */
[----:B-1----:R-:W4:Y:S01]  /*285e0*/  LDL.LU.64 R58, [R1+0x398] ;  /* 0x00039800013a7983 */ /* 0x002f220000300a00 */
[----:B------:R-:W-:-:S03]  /*285f0*/  PRMT R5, R50, 0x7632, R5 ;  /* 0x0000763232057816 */ /* 0x000fc60000000005 */
[----:B------:R0:W-:Y:S01]  /*28600*/  STL.64 [R1+0xc0], R12 ;  /* 0x0000c00c01007387 */ /* 0x0001e20000100a00 */
[----:B------:R-:W-:-:S03]  /*28610*/  LEA R4, R60, R8, 0x1 ;  /* 0x000000083c047211 */ /* 0x000fc600078e08ff */
[----:B------:R1:W-:Y:S01]  /*28620*/  STG.E.U16 [R48.64], R5 ;  /* 0x0000000530007986 */ /* 0x0003e2000c101504 */
[----:B0-----:R-:W-:-:S04]  /*28630*/  LEA R12, P0, R8, R3, 0x1 ;  /* 0x00000003080c7211 */ /* 0x001fc800078008ff */
[----:B------:R-:W-:Y:S02]  /*28640*/  LEA.HI.X.SX32 R13, R8, R0, 0x1, P0 ;  /* 0x00000000080d7211 */ /* 0x000fe400000f0eff */
[----:B-1----:R-:W-:Y:S02]  /*28650*/  PRMT R5, R51, 0x7632, R5 ;  /* 0x0000763233057816 */ /* 0x002fe40000000005 */
[----:B------:R-:W4:Y:S04]  /*28660*/  LDL.LU.64 R50, [R1+0x388] ;  /* 0x0003880001327983 */ /* 0x000f280000300a00 */
[----:B------:R0:W-:Y:S04]  /*28670*/  STL.64 [R1+0xb8], R12 ;  /* 0x0000b80c01007387 */ /* 0x0001e80000100a00 */
[----:B------:R1:W-:Y:S01]  /*28680*/  STG.E.U16 [R52.64], R5 ;  /* 0x0000000534007986 */ /* 0x0003e2000c101504 */
[----:B0-----:R-:W-:-:S02]  /*28690*/  LEA R12, P0, R4, R3, 0x1 ;  /* 0x00000003040c7211 */ /* 0x001fc400078008ff */
[----:B-1----:R-:W-:Y:S02]  /*286a0*/  PRMT R5, R61, 0x7632, R5 ;  /* 0x000076323d057816 */ /* 0x002fe40000000005 */
[----:B------:R-:W-:Y:S01]  /*286b0*/  LEA.HI.X.SX32 R13, R4, R0, 0x1, P0 ;  /* 0x00000000040d7211 */ /* 0x000fe200000f0eff */
[----:B------:R-:W4:Y:S04]  /*286c0*/  LDL.LU R61, [R1+0x96c] ;  /* 0x00096c00013d7983 */ /* 0x000f280000300800 */
[----:B---3--:R0:W-:Y:S04]  /*286d0*/  STG.E.U16 [R54.64], R5 ;  /* 0x0000000536007986 */ /* 0x0081e8000c101504 */
[----:B------:R1:W-:Y:S01]  /*286e0*/  STL.64 [R1+0xb0], R12 ;  /* 0x0000b00c01007387 */ /* 0x0003e20000100a00 */
[----:B0-----:R-:W-:-:S03]  /*286f0*/  PRMT R5, R2, 0x7632, R5 ;  /* 0x0000763202057816 */ /* 0x001fc60000000005 */
[----:B------:R-:W3:Y:S04]  /*28700*/  LDL.LU R2, [R1+0x968] ;  /* 0x0009680001027983 */ /* 0x000ee80000300800 */
[----:B------:R-:W3:Y:S04]  /*28710*/  LDL.LU.64 R48, [R1+0x3c0] ;  /* 0x0003c00001307983 */ /* 0x000ee80000300a00 */
[----:B------:R-:W3:Y:S01]  /*28720*/  LDL R54, [R1+0x368] ;  /* 0x0003680001367983 */ /* 0x000ee20000100800 */
[----:B------:R-:W-:-:S05]  /*28730*/  IMAD R8, R60, 0x2, R4 ;  /* 0x000000023c087824 */ /* 0x000fca00078e0204 */
[----:B-1----:R-:W-:Y:S02]  /*28740*/  LEA R12, P0, R8, R3, 0x1 ;  /* 0x00000003080c7211 */ /* 0x002fe400078008ff */
[----:B------:R-:W-:Y:S02]  /*28750*/  LEA R4, R60, R8, 0x1 ;  /* 0x000000083c047211 */ /* 0x000fe400078e08ff */
[----:B------:R-:W-:-:S05]  /*28760*/  LEA.HI.X.SX32 R13, R8, R0, 0x1, P0 ;  /* 0x00000000080d7211 */ /* 0x000fca00000f0eff */
[----:B------:R0:W-:Y:S01]  /*28770*/  STL.64 [R1+0xa8], R12 ;  /* 0x0000a80c01007387 */ /* 0x0001e20000100a00 */
[----:B------:R-:W-:-:S03]  /*28780*/  IMAD R8, R60, 0x2, R4 ;  /* 0x000000023c087824 */ /* 0x000fc600078e0204 */
[----:B------:R-:W3:Y:S01]  /*28790*/  LDL.LU.64 R46, [R1+0x390] ;  /* 0x00039000012e7983 */ /* 0x000ee20000300a00 */
[----:B0-----:R-:W-:-:S04]  /*287a0*/  LEA R12, P0, R4, R3, 0x1 ;  /* 0x00000003040c7211 */ /* 0x001fc800078008ff */
[----:B------:R-:W-:Y:S02]  /*287b0*/  LEA.HI.X.SX32 R13, R4, R0, 0x1, P0 ;  /* 0x00000000040d7211 */ /* 0x000fe400000f0eff */
[----:B------:R-:W-:Y:S02]  /*287c0*/  LEA R4, R60, R8, 0x1 ;  /* 0x000000083c047211 */ /* 0x000fe400078e08ff */
[----:B------:R-:W-:Y:S01]  /*287d0*/  PRMT R9, R5, 0x7632, R9 ;  /* 0x0000763205097816 */ /* 0x000fe20000000009 */
[----:B--2---:R0:W-:Y:S04]  /*287e0*/  STG.E.U16 [R56.64], R5 ;  /* 0x0000000538007986 */ /* 0x0041e8000c101504 */
[----:B0-----:R-:W2:Y:S04]  /*287f0*/  LDL R56, [R1+0x358] ;  /* 0x0003580001387983 */ /* 0x001ea80000100800 */
[----:B------:R-:W2:Y:S04]  /*28800*/  LDL.LU.64 R52, [R1+0x380] ;  /* 0x0003800001347983 */ /* 0x000ea80000300a00 */
[----:B------:R-:W2:Y:S04]  /*28810*/  LDL R57, [R1+0x348] ;  /* 0x0003480001397983 */ /* 0x000ea80000100800 */
[----:B------:R0:W-:Y:S02]  /*28820*/  STL.64 [R1+0xa0], R12 ;  /* 0x0000a00c01007387 */ /* 0x0001e40000100a00 */
[----:B0-----:R-:W-:-:S04]  /*28830*/  LEA R12, P0, R8, R3, 0x1 ;  /* 0x00000003080c7211 */ /* 0x001fc800078008ff */
[----:B------:R-:W-:-:S05]  /*28840*/  LEA.HI.X.SX32 R13, R8, R0, 0x1, P0 ;  /* 0x00000000080d7211 */ /* 0x000fca00000f0eff */
[----:B------:R0:W-:Y:S04]  /*28850*/  STL.64 [R1+0x98], R12 ;  /* 0x0000980c01007387 */ /* 0x0001e80000100a00 */
[----:B------:R-:W2:Y:S04]  /*28860*/  LDL.LU.64 R36, [R1+0x3f8] ;  /* 0x0003f80001247983 */ /* 0x000ea80000300a00 */
[----:B------:R-:W2:Y:S01]  /*28870*/  LDL R55, [R1+0x338] ;  /* 0x0003380001377983 */ /* 0x000ea20000100800 */
[----:B0-----:R-:W-:Y:S01]  /*28880*/  LEA R12, P0, R4, R3, 0x1 ;  /* 0x00000003040c7211 */ /* 0x001fe200078008ff */
[----:B------:R-:W-:-:S03]  /*28890*/  IMAD R5, R60, 0x2, R4 ;  /* 0x000000023c057824 */ /* 0x000fc600078e0204 */
[----:B------:R-:W-:Y:S01]  /*288a0*/  LEA.HI.X.SX32 R13, R4, R0, 0x1, P0 ;  /* 0x00000000040d7211 */ /* 0x000fe200000f0eff */
[----:B----4-:R0:W-:Y:S04]  /*288b0*/  STG.E.U16 [R58.64], R9 ;  /* 0x000000093a007986 */ /* 0x0101e8000c101504 */
[----:B------:R1:W-:Y:S04]  /*288c0*/  STL.64 [R1+0x90], R12 ;  /* 0x0000900c01007387 */ /* 0x0003e80000100a00 */
[----:B------:R-:W4:Y:S01]  /*288d0*/  LDL.LU.64 R38, [R1+0x3f0] ;  /* 0x0003f00001267983 */ /* 0x000f220000300a00 */
[----:B0-----:R-:W-:-:S03]  /*288e0*/  PRMT R9, R9, 0x7632, R9 ;  /* 0x0000763209097816 */ /* 0x001fc60000000009 */
[----:B------:R-:W4:Y:S01]  /*288f0*/  LDL R41, [R1+0x328] ;  /* 0x0003280001297983 */ /* 0x000f220000100800 */
[----:B-1----:R-:W-:-:S03]  /*28900*/  LEA R12, P0, R5, R3, 0x1 ;  /* 0x00000003050c7211 */ /* 0x002fc600078008ff */
[----:B------:R-:W4:Y:S01]  /*28910*/  LDL.LU.64 R58, [R1+0x3e8] ;  /* 0x0003e800013a7983 */ /* 0x000f220000300a00 */
[----:B------:R-:W-:-:S03]  /*28920*/  LEA.HI.X.SX32 R13, R5, R0, 0x1, P0 ;  /* 0x00000000050d7211 */ /* 0x000fc600000f0eff */
[----:B------:R0:W-:Y:S04]  /*28930*/  STG.E.U16 [R50.64], R9 ;  /* 0x0000000932007986 */ /* 0x0001e8000c101504 */
[----:B0-----:R-:W4:Y:S04]  /*28940*/  LDL R50, [R1+0x318] ;  /* 0x0003180001327983 */ /* 0x001f280000100800 */
[----:B------:R-:W-:Y:S04]  /*28950*/  STL.64 [R1+0x88], R12 ;  /* 0x0000880c01007387 */ /* 0x000fe80000100a00 */
[----:B---3--:R0:W-:Y:S04]  /*28960*/  STG.E.U16 [R48.64], R54 ;  /* 0x0000003630007986 */ /* 0x0081e8000c101504 */
[----:B0-----:R-:W3:Y:S04]  /*28970*/  LDL.LU.64 R48, [R1+0x3e0] ;  /* 0x0003e00001307983 */ /* 0x001ee80000300a00 */
[----:B------:R-:W3:Y:S01]  /*28980*/  LDL R51, [R1+0x308] ;  /* 0x0003080001337983 */ /* 0x000ee20000100800 */
[----:B------:R-:W-:-:S04]  /*28990*/  LEA R4, R60, R5, 0x1 ;  /* 0x000000053c047211 */ /* 0x000fc800078e08ff */
[----:B------:R-:W-:Y:S01]  /*289a0*/  LEA R8, P0, R4, R3, 0x1 ;  /* 0x0000000304087211 */ /* 0x000fe200078008ff */
[----:B------:R-:W-:-:S03]  /*289b0*/  IMAD R5, R60, 0x2, R4 ;  /* 0x000000023c057824 */ /* 0x000fc600078e0204 */
[----:B------:R-:W-:-:S05]  /*289c0*/  LEA.HI.X.SX32 R9, R4, R0, 0x1, P0 ;  /* 0x0000000004097211 */ /* 0x000fca00000f0eff */
[----:B------:R0:W-:Y:S01]  /*289d0*/  STL.64 [R1+0x80], R8 ;  /* 0x0000800801007387 */ /* 0x0001e20000100a00 */
[----:B------:R-:W-:-:S03]  /*289e0*/  LEA R4, R60, R5, 0x1 ;  /* 0x000000053c047211 */ /* 0x000fc600078e08ff */
[----:B------:R-:W3:Y:S01]  /*289f0*/  LDL.LU.64 R42, [R1+0x3d8] ;  /* 0x0003d800012a7983 */ /* 0x000ee20000300a00 */
[----:B0-----:R-:W-:-:S04]  /*28a00*/  LEA R8, P0, R5, R3, 0x1 ;  /* 0x0000000305087211 */ /* 0x001fc800078008ff */
[----:B------:R-:W-:Y:S01]  /*28a10*/  LEA.HI.X.SX32 R9, R5, R0, 0x1, P0 ;  /* 0x0000000005097211 */ /* 0x000fe200000f0eff */
[----:B------:R-:W-:Y:S01]  /*28a20*/  IMAD R5, R60, 0x2, R4 ;  /* 0x000000023c057824 */ /* 0x000fe200078e0204 */
[----:B--2---:R0:W-:Y:S04]  /*28a30*/  STG.E.U16 [R46.64], R56 ;  /* 0x000000382e007986 */ /* 0x0041e8000c101504 */
[----:B------:R1:W-:Y:S04]  /*28a40*/  STG.E.U16 [R52.64], R57 ;  /* 0x0000003934007986 */ /* 0x0003e8000c101504 */
[----:B0-----:R-:W2:Y:S04]  /*28a50*/  LDL R56, [R1+0x2f8] ;  /* 0x0002f80001387983 */ /* 0x001ea80000100800 */
[----:B------:R0:W-:Y:S04]  /*28a60*/  STL.64 [R1+0x78], R8 ;  /* 0x0000780801007387 */ /* 0x0001e80000100a00 */
[----:B------:R-:W2:Y:S04]  /*28a70*/  LDL.LU.64 R46, [R1+0x3d0] ;  /* 0x0003d000012e7983 */ /* 0x000ea80000300a00 */
[----:B-1----:R-:W2:Y:S01]  /*28a80*/  LDL R57, [R1+0x2e8] ;  /* 0x0002e80001397983 */ /* 0x002ea20000100800 */
[----:B0-----:R-:W-:-:S03]  /*28a90*/  LEA R8, P0, R4, R3, 0x1 ;  /* 0x0000000304087211 */ /* 0x001fc600078008ff */
[----:B------:R-:W2:Y:S01]  /*28aa0*/  LDL.LU.64 R52, [R1+0x3c8] ;  /* 0x0003c80001347983 */ /* 0x000ea20000300a00 */
[----:B------:R-:W-:-:S03]  /*28ab0*/  LEA.HI.X.SX32 R9, R4, R0, 0x1, P0 ;  /* 0x0000000004097211 */ /* 0x000fc600000f0eff */
[----:B------:R-:W2:Y:S04]  /*28ac0*/  LDL R54, [R1+0x288] ;  /* 0x0002880001367983 */ /* 0x000ea80000100800 */
[----:B------:R-:W-:Y:S04]  /*28ad0*/  STL.64 [R1+0x70], R8 ;  /* 0x0000700801007387 */ /* 0x000fe80000100a00 */
[----:B------:R0:W-:Y:S04]  /*28ae0*/  STG.E.U16 [R36.64], R55 ;  /* 0x0000003724007986 */ /* 0x0001e8000c101504 */
[----:B0-----:R-:W2:Y:S01]  /*28af0*/  LDL R55, [R1+0x278] ;  /* 0x0002780001377983 */ /* 0x001ea20000100800 */
[----:B------:R-:W-:-:S02]  /*28b00*/  LEA R8, P0, R5, R3, 0x1 ;  /* 0x0000000305087211 */ /* 0x000fc400078008ff */
[----:B------:R-:W-:Y:S02]  /*28b10*/  LEA R4, R60, R5, 0x1 ;  /* 0x000000053c047211 */ /* 0x000fe400078e08ff */
[----:B------:R-:W-:-:S05]  /*28b20*/  LEA.HI.X.SX32 R9, R5, R0, 0x1, P0 ;  /* 0x0000000005097211 */ /* 0x000fca00000f0eff */
[----:B------:R0:W-:Y:S01]  /*28b30*/  STL.64 [R1+0x68], R8 ;  /* 0x0000680801007387 */ /* 0x0001e20000100a00 */
[----:B------:R-:W-:Y:S01]  /*28b40*/  IMAD R5, R60, 0x2, R4 ;  /* 0x000000023c057824 */ /* 0x000fe200078e0204 */
[----:B0-----:R-:W-:-:S04]  /*28b50*/  LEA R8, P0, R4, R3, 0x1 ;  /* 0x0000000304087211 */ /* 0x001fc800078008ff */
[----:B------:R-:W-:-:S05]  /*28b60*/  LEA.HI.X.SX32 R9, R4, R0, 0x1, P0 ;  /* 0x0000000004097211 */ /* 0x000fca00000f0eff */
[----:B------:R0:W-:Y:S04]  /*28b70*/  STL.64 [R1+0x60], R8 ;  /* 0x0000600801007387 */ /* 0x0001e80000100a00 */
[----:B----4-:R-:W-:Y:S01]  /*28b80*/  STG.E.U16 [R38.64], R41 ;  /* 0x0000002926007986 */ /* 0x010fe2000c101504 */
[----:B0-----:R-:W-:-:S03]  /*28b90*/  LEA R8, P0, R5, R3, 0x1 ;  /* 0x0000000305087211 */ /* 0x001fc600078008ff */
[----:B------:R0:W-:Y:S01]  /*28ba0*/  STG.E.U16 [R58.64], R50 ;  /* 0x000000323a007986 */ /* 0x0001e2000c101504 */
[----:B------:R-:W-:-:S03]  /*28bb0*/  LEA.HI.X.SX32 R9, R5, R0, 0x1, P0 ;  /* 0x0000000005097211 */ /* 0x000fc600000f0eff */
[----:B0-----:R-:W4:Y:S04]  /*28bc0*/  LDL.LU.64 R58, [R1+0x408] ;  /* 0x00040800013a7983 */ /* 0x001f280000300a00 */
[----:B------:R-:W4:Y:S04]  /*28bd0*/  LDL R50, [R1+0x268] ;  /* 0x0002680001327983 */ /* 0x000f280000100800 */
        /* <DEDUP_REMOVED lines=16> */
[----:B------:R-:W-:Y:S01]  /*28ce0*/  LEA R4, R60, R5, 0x1 ;  /* 0x000000053c047211 */ /* 0x000fe200078e08ff */
[----:B--2---:R-:W-:Y:S04]  /*28cf0*/  STG.E.U16 [R42.64], R56 ;  /* 0x000000382a007986 */ /* 0x004fe8000c101504 */
[----:B------:R0:W-:Y:S04]  /*28d00*/  STG.E.U16 [R46.64], R57 ;  /* 0x000000392e007986 */ /* 0x0001e8000c101504 */
[----:B0-----:R-:W2:Y:S04]  /*28d10*/  LDL.LU.64 R56, [R1+0x420] ;  /* 0x0004200001387983 */ /* 0x001ea80000300a00 */
[----:B------:R0:W-:Y:S02]  /*28d20*/  STL.64 [R1+0x40], R8 ;  /* 0x0000400801007387 */ /* 0x0001e40000100a00 */
[----:B0-----:R-:W-:-:S04]  /*28d30*/  LEA R8, P0, R5, R3, 0x1 ;  /* 0x0000000305087211 */ /* 0x001fc800078008ff */
[----:B------:R-:W-:Y:S01]  /*28d40*/  LEA.HI.X.SX32 R9, R5, R0, 0x1, P0 ;  /* 0x0000000005097211 */ /* 0x000fe200000f0eff */
[----:B------:R0:W-:Y:S04]  /*28d50*/  STG.E.U16 [R52.64], R54 ;  /* 0x0000003634007986 */ /* 0x0001e8000c101504 */
[----:B------:R1:W-:Y:S04]  /*28d60*/  STL.64 [R1+0x38], R8 ;  /* 0x0000380801007387 */ /* 0x0003e80000100a00 */
[----:B------:R1:W-:Y:S04]  /*28d70*/  STG.E.U16 [R44.64], R55 ;  /* 0x000000372c007986 */ /* 0x0003e8000c101504 */
[----:B0-----:R-:W2:Y:S01]  /*28d80*/  LDL.LU.64 R52, [R1+0x430] ;  /* 0x0004300001347983 */ /* 0x001ea20000300a00 */
[----:B-1----:R-:W-:-:S03]  /*28d90*/  LEA R8, P0, R4, R3, 0x1 ;  /* 0x0000000304087211 */ /* 0x002fc600078008ff */
[----:B------:R-:W2:Y:S01]  /*28da0*/  LDL R55, [R1+0x238] ;  /* 0x0002380001377983 */ /* 0x000ea20000100800 */
[----:B------:R-:W-:Y:S01]  /*28db0*/  LEA.HI.X.SX32 R9, R4, R0, 0x1, P0 ;  /* 0x0000000004097211 */ /* 0x000fe200000f0eff */
[----:B------:R-:W-:-:S04]  /*28dc0*/  IMAD R5, R60, 0x2, R4 ;  /* 0x000000023c057824 */ /* 0x000fc800078e0204 */
[----:B------:R0:W-:Y:S01]  /*28dd0*/  STL.64 [R1+0x30], R8 ;  /* 0x0000300801007387 */ /* 0x0001e20000100a00 */
[----:B------:R-:W-:-:S03]  /*28de0*/  LEA R4, R60, R5, 0x1 ;  /* 0x000000053c047211 */ /* 0x000fc600078e08ff */
[----:B------:R-:W2:Y:S01]  /*28df0*/  LDL.LU R54, [R1+0x5d8] ;  /* 0x0005d80001367983 */ /* 0x000ea20000300800 */
[----:B0-----:R-:W-:-:S04]  /*28e00*/  LEA R8, P0, R5, R3, 0x1 ;  /* 0x0000000305087211 */ /* 0x001fc800078008ff */
        /* <DEDUP_REMOVED lines=8> */
[----:B------:R-:W-:-:S05]  /*28e90*/  LEA.HI.X.SX32 R9, R5, R0, 0x1, P0 ;  /* 0x0000000005097211 */ /* 0x000fca00000f0eff */
[----:B------:R0:W-:Y:S02]  /*28ea0*/  STL.64 [R1+0x18], R8 ;  /* 0x0000180801007387 */ /* 0x0001e40000100a00 */
[----:B0-----:R-:W-:-:S04]  /*28eb0*/  LEA R8, P0, R4, R3, 0x1 ;  /* 0x0000000304087211 */ /* 0x001fc800078008ff */
[----:B------:R-:W-:Y:S01]  /*28ec0*/  LEA.HI.X.SX32 R9, R4, R0, 0x1, P0 ;  /* 0x0000000004097211 */ /* 0x000fe200000f0eff */
[----:B----4-:R-:W-:Y:S04]  /*28ed0*/  STG.E.U16 [R58.64], R50 ;  /* 0x000000323a007986 */ /* 0x010fe8000c101504 */
[----:B------:R-:W-:Y:S04]  /*28ee0*/  STL.64 [R1+0x10], R8 ;  /* 0x0000100801007387 */ /* 0x000fe80000100a00 */
[----:B---3--:R0:W-:Y:S04]  /*28ef0*/  STG.E.U16 [R48.64], R51 ;  /* 0x0000003330007986 */ /* 0x0081e8000c101504 */
[----:B------:R-:W3:Y:S04]  /*28f00*/  LDL.LU.64 R40, [R1+0x4c0] ;  /* 0x0004c00001287983 */ /* 0x000ee80000300a00 */
[----:B0-----:R-:W3:Y:S01]  /*28f10*/  LDL R51, [R1+0x228] ;  /* 0x0002280001337983 */ /* 0x001ee20000100800 */
[----:B------:R-:W-:-:S05]  /*28f20*/  IMAD R5, R60, 0x2, R4 ;  /* 0x000000023c057824 */ /* 0x000fca00078e0204 */
[C---:B------:R-:W-:Y:S02]  /*28f30*/  LEA R8, P0, R5.reuse, R3, 0x1 ;  /* 0x0000000305087211 */ /* 0x040fe400078008ff */
[----:B------:R-:W-:Y:S02]  /*28f40*/  LEA R4, R60, R5, 0x1 ;  /* 0x000000053c047211 */ /* 0x000fe400078e08ff */
[----:B------:R-:W-:-:S03]  /*28f50*/  LEA.HI.X.SX32 R9, R5, R0, 0x1, P0 ;  /* 0x0000000005097211 */ /* 0x000fc600000f0eff */
[----:B------:R-:W-:Y:S02]  /*28f60*/  IMAD R5, R60, 0x2, R4 ;  /* 0x000000023c057824 */ /* 0x000fe400078e0204 */
[----:B------:R0:W-:Y:S02]  /*28f70*/  STL.64 [R1+0x8], R8 ;  /* 0x0000080801007387 */ /* 0x0001e40000100a00 */
[----:B0-----:R-:W-:-:S04]  /*28f80*/  LEA R8, P0, R4, R3, 0x1 ;  /* 0x0000000304087211 */ /* 0x001fc800078008ff */
[-C--:B------:R-:W-:Y:S02]  /*28f90*/  LEA.HI.X.SX32 R9, R4, R0.reuse, 0x1, P0 ;  /* 0x0000000004097211 */ /* 0x080fe400000f0eff */
[C---:B------:R-:W-:Y:S02]  /*28fa0*/  LEA R58, P0, R5.reuse, R3, 0x1 ;  /* 0x00000003053a7211 */ /* 0x040fe400078008ff */
[----:B------:R-:W-:Y:S02]  /*28fb0*/  LEA R4, R60, R5, 0x1 ;  /* 0x000000053c047211 */ /* 0x000fe400078e08ff */
[----:B------:R-:W-:-:S03]  /*28fc0*/  LEA.HI.X.SX32 R59, R5, R0, 0x1, P0 ;  /* 0x00000000053b7211 */ /* 0x000fc600000f0eff */
[----:B------:R-:W-:Y:S01]  /*28fd0*/  IMAD R5, R60, 0x2, R4 ;  /* 0x000000023c057824 */ /* 0x000fe200078e0204 */
[----:B--2---:R0:W-:Y:S02]  /*28fe0*/  STG.E.U16 [R56.64], R2 ;  /* 0x0000000238007986 */ /* 0x0041e4000c101504 */
[C---:B0-----:R-:W-:Y:S02]  /*28ff0*/  LEA R56, P0, R4.reuse, R3, 0x1 ;  /* 0x0000000304387211 */ /* 0x041fe400078008ff */
[----:B------:R-:W2:Y:S02]  /*29000*/  LDL.LU R2, [R1+0x964] ;  /* 0x0009640001027983 */ /* 0x000ea40000300800 */
[----:B------:R-:W-:Y:S02]  /*29010*/  LEA.HI.X.SX32 R57, R4, R0, 0x1, P0 ;  /* 0x0000000004397211 */ /* 0x000fe400000f0eff */
[----:B------:R-:W4:Y:S04]  /*29020*/  LDL.LU.64 R48, [R1+0x4b8] ;  /* 0x0004b80001307983 */ /* 0x000f280000300a00 */
[----:B------:R0:W-:Y:S04]  /*29030*/  STG.E.U16 [R52.64], R55 ;  /* 0x0000003734007986 */ /* 0x0001e8000c101504 */
[----:B0-----:R-:W0:Y:S01]  /*29040*/  S2R R55, SR_TID.X ;  /* 0x0000000000377919 */ /* 0x001e220000002100 */
[----:B------:R-:W-:-:S02]  /*29050*/  FSEL R4, R54, -INF , P1 ;  /* 0xff80000036047808 */ /* 0x000fc40000800000 */
[----:B------:R-:W-:Y:S01]  /*29060*/  LEA R54, P1, R5, R3, 0x1 ;  /* 0x0000000305367211 */ /* 0x000fe200078208ff */
[----:B------:R-:W-:Y:S04]  /*29070*/  STL.64 [R1], R8 ;  /* 0x0000000801007387 */ /* 0x000fe80000100a00 */
[----:B------:R-:W-:Y:S04]  /*29080*/  STL.64 [R1+0x818], R58 ;  /* 0x0008183a01007387 */ /* 0x000fe80000100a00 */
[----:B------:R-:W-:Y:S04]  /*29090*/  STL.64 [R1+0x828], R56 ;  /* 0x0008283801007387 */ /* 0x000fe80000100a00 */
[----:B------:R-:W2:Y:S04]  /*290a0*/  LDL.LU.64 R46, [R1+0x4b0] ;  /* 0x0004b000012e7983 */ /* 0x000ea80000300a00 */
[----:B------:R1:W-:Y:S01]  /*290b0*/  STL [R1+0x150], R4 ;  /* 0x0001500401007387 */ /* 0x0003e20000100800 */
[----:B0-----:R-:W-:-:S03]  /*290c0*/  LOP3.LUT R53, R55, 0xff, RZ, 0xc0, !PT ;  /* 0x000000ff37357812 */ /* 0x001fc600078ec0ff */
[----:B------:R-:W2:Y:S01]  /*290d0*/  LDL.LU.64 R34, [R1+0x4a8] ;  /* 0x0004a80001227983 */ /* 0x000ea20000300a00 */
[----:B------:R-:W-:-:S03]  /*290e0*/  LEA.HI.X.SX32 R55, R5, R0, 0x1, P1 ;  /* 0x0000000005377211 */ /* 0x000fc600008f0eff */
[----:B------:R-:W2:Y:S04]  /*290f0*/  LDL R42, [R1+0x1f8] ;  /* 0x0001f800012a7983 */ /* 0x000ea80000100800 */
[----:B------:R-:W2:Y:S04]  /*29100*/  LDL.LU.64 R36, [R1+0x4a0] ;  /* 0x0004a00001247983 */ /* 0x000ea80000300a00 */
[----:B------:R-:W2:Y:S04]  /*29110*/  LDL R43, [R1+0x1e8] ;  /* 0x0001e800012b7983 */ /* 0x000ea80000100800 */
[----:B------:R-:W-:Y:S04]  /*29120*/  STL [R1+0x840], R54 ;  /* 0x0008403601007387 */ /* 0x000fe80000100800 */
[----:B------:R-:W-:Y:S04]  /*29130*/  STL [R1+0x830], R55 ;  /* 0x0008303701007387 */ /* 0x000fe80000100800 */
[----:B------:R0:W-:Y:S01]  /*29140*/  STL.64 [R1+0x930], R54 ;  /* 0x0009303601007387 */ /* 0x0001e20000100a00 */
[----:B-1----:R-:W-:-:S03]  /*29150*/  LEA R4, R60, R5, 0x1 ;  /* 0x000000053c047211 */ /* 0x002fc600078e08ff */
[----:B0-----:R-:W4:Y:S04]  /*29160*/  LDL.LU R54, [R1+0x218] ;  /* 0x0002180001367983 */ /* 0x001f280000300800 */
[----:B------:R-:W2:Y:S01]  /*29170*/  LDL.LU R55, [R1+0x208] ;  /* 0x0002080001377983 */ /* 0x000ea20000300800 */
[C---:B------:R-:W-:Y:S02]  /*29180*/  LEA R52, P1, R4.reuse, R3, 0x1 ;  /* 0x0000000304347211 */ /* 0x040fe400078208ff */
[----:B------:R-:W-:Y:S01]  /*29190*/  ISETP.GE.U32.AND P0, PT, R53, 0x80, PT ;  /* 0x000000803500780c */ /* 0x000fe20003f06070 */
[----:B------:R-:W2:Y:S01]  /*291a0*/  LDL.LU.64 R38, [R1+0x498] ;  /* 0x0004980001267983 */ /* 0x000ea20000300a00 */
[----:B------:R-:W-:-:S03]  /*291b0*/  LEA.HI.X.SX32 R53, R4, R0, 0x1, P1 ;  /* 0x0000000004357211 */ /* 0x000fc600008f0eff */
[----:B---3--:R0:W-:Y:S04]  /*291c0*/  STG.E.U16 [R40.64], R51 ;  /* 0x0000003328007986 */ /* 0x0081e8000c101504 */
[----:B0-----:R-:W3:Y:S04]  /*291d0*/  LDL R41, [R1+0x1d8] ;  /* 0x0001d80001297983 */ /* 0x001ee80000100800 */
[----:B------:R0:W-:Y:S04]  /*291e0*/  STL.64 [R1+0x838], R52 ;  /* 0x0008383401007387 */ /* 0x0001e80000100a00 */
[----:B0-----:R-:W3:Y:S01]  /*291f0*/  LDL.LU R53, [R1+0x1c8] ;  /* 0x0001c80001357983 */ /* 0x001ee20000300800 */
[----:B------:R-:W-:-:S05]  /*29200*/  IMAD R5, R60, 0x2, R4 ;  /* 0x000000023c057824 */ /* 0x000fca00078e0204 */
[C---:B------:R-:W-:Y:S02]  /*29210*/  LEA R50, P1, R5.reuse, R3, 0x1 ;  /* 0x0000000305327211 */ /* 0x040fe400078208ff */
[----:B------:R-:W-:Y:S02]  /*29220*/  LEA R4, R60, R5, 0x1 ;  /* 0x000000053c047211 */ /* 0x000fe400078e08ff */
[----:B------:R-:W-:-:S03]  /*29230*/  LEA.HI.X.SX32 R51, R5, R0, 0x1, P1 ;  /* 0x0000000005337211 */ /* 0x000fc600008f0eff */
[----:B------:R-:W-:Y:S01]  /*29240*/  IMAD R5, R60, 0x2, R4 ;  /* 0x000000023c057824 */ /* 0x000fe200078e0204 */
[----:B------:R-:W-:Y:S04]  /*29250*/  STL [R1+0x850], R50 ;  /* 0x0008503201007387 */ /* 0x000fe80000100800 */
[----:B------:R-:W-:Y:S04]  /*29260*/  STL [R1+0x820], R51 ;  /* 0x0008203301007387 */ /* 0x000fe80000100800 */
[----:B------:R-:W-:Y:S04]  /*29270*/  STL.64 [R1+0x938], R50 ;  /* 0x0009383201007387 */ /* 0x000fe80000100a00 */
[----:B----4-:R0:W-:Y:S04]  /*29280*/  STG.E.U16 [R48.64], R54 ;  /* 0x0000003630007986 */ /* 0x0101e8000c101504 */
[----:B--2---:R1:W-:Y:S01]  /*29290*/  STG.E.U16 [R46.64], R55 ;  /* 0x000000372e007986 */ /* 0x0043e2000c101504 */
[----:B0-----:R-:W-:-:S04]  /*292a0*/  LEA R48, P1, R4, R3, 0x1 ;  /* 0x0000000304307211 */ /* 0x001fc800078208ff */
[-C--:B------:R-:W-:Y:S02]  /*292b0*/  LEA.HI.X.SX32 R49, R4, R0.reuse, 0x1, P1 ;  /* 0x0000000004317211 */ /* 0x080fe400008f0eff */
[C---:B-1----:R-:W-:Y:S02]  /*292c0*/  LEA R46, P1, R5.reuse, R3, 0x1 ;  /* 0x00000003052e7211 */ /* 0x042fe400078208ff */
[----:B------:R-:W-:Y:S02]  /*292d0*/  LEA R4, R60, R5, 0x1 ;  /* 0x000000053c047211 */ /* 0x000fe400078e08ff */
[-C--:B------:R-:W-:Y:S02]  /*292e0*/  LEA.HI.X.SX32 R47, R5, R0.reuse, 0x1, P1 ;  /* 0x00000000052f7211 */ /* 0x080fe400008f0eff */
[----:B------:R-:W-:Y:S01]  /*292f0*/  LEA R44, P1, R4, R3, 0x1 ;  /* 0x00000003042c7211 */ /* 0x000fe200078208ff */
[----:B------:R-:W-:Y:S01]  /*29300*/  IMAD R5, R60, 0x2, R4 ;  /* 0x000000023c057824 */ /* 0x000fe200078e0204 */
[----:B------:R-:W-:Y:S02]  /*29310*/  STL [R1+0x860], R48 ;  /* 0x0008603001007387 */ /* 0x000fe40000100800 */
[----:B------:R-:W-:-:S02]  /*29320*/  LEA.HI.X.SX32 R45, R4, R0, 0x1, P1 ;  /* 0x00000000042d7211 */ /* 0x000fc400008f0eff */
[----:B------:R-:W-:Y:S01]  /*29330*/  STL [R1+0x810], R49 ;  /* 0x0008103101007387 */ /* 0x000fe20000100800 */
[----:B------:R-:W-:-:S03]  /*29340*/  LEA R4, R60, R5, 0x1 ;  /* 0x000000053c047211 */ /* 0x000fc600078e08ff */
[----:B------:R0:W-:Y:S04]  /*29350*/  STG.E.U16 [R34.64], R42 ;  /* 0x0000002a22007986 */ /* 0x0001e8000c101504 */
[----:B------:R-:W-:Y:S04]  /*29360*/  STL.64 [R1+0x940], R48 ;  /* 0x0009403001007387 */ /* 0x000fe80000100a00 */
[----:B------:R-:W-:Y:S01]  /*29370*/  STL [R1+0x8a0], R46 ;  /* 0x0008a02e01007387 */ /* 0x000fe20000100800 */
[----:B0-----:R-:W-:-:S03]  /*29380*/  LEA R42, P1, R5, R3, 0x1 ;  /* 0x00000003052a7211 */ /* 0x001fc600078208ff */
[----:B------:R-:W-:Y:S04]  /*29390*/  STL [R1+0x80c], R47 ;  /* 0x00080c2f01007387 */ /* 0x000fe80000100800 */
[----:B------:R0:W-:Y:S04]  /*293a0*/  STG.E.U16 [R36.64], R43 ;  /* 0x0000002b24007986 */ /* 0x0001e8000c101504 */
[----:B------:R-:W2:Y:S04]  /*293b0*/  LDL.LU.64 R34, [R1+0x480] ;  /* 0x0004800001227983 */ /* 0x000ea80000300a00 */
[----:B------:R1:W-:Y:S01]  /*293c0*/  STL [R1+0x8b0], R44 ;  /* 0x0008b02c01007387 */ /* 0x0003e20000100800 */
[----:B0-----:R-:W-:-:S03]  /*293d0*/  LEA.HI.X.SX32 R43, R5, R0, 0x1, P1 ;  /* 0x00000000052b7211 */ /* 0x001fc600008f0eff */
[----:B------:R-:W-:Y:S01]  /*293e0*/  STL [R1+0x808], R45 ;  /* 0x0008082d01007387 */ /* 0x000fe20000100800 */
[----:B------:R-:W-:-:S03]  /*293f0*/  LEA R40, P1, R4, R3, 0x1 ;  /* 0x0000000304287211 */ /* 0x000fc600078208ff */
[----:B-1----:R-:W4:Y:S04]  /*29400*/  LDL.LU R44, [R1+0x188] ;  /* 0x00018800012c7983 */ /* 0x002f280000300800 */
[----:B------:R0:W-:Y:S01]  /*29410*/  STL [R1+0x8c0], R42 ;  /* 0x0008c02a01007387 */ /* 0x0001e20000100800 */
[----:B------:R-:W-:-:S03]  /*29420*/  IMAD R5, R60, 0x2, R4 ;  /* 0x000000023c057824 */ /* 0x000fc600078e0204 */
[----:B---3--:R1:W-:Y:S04]  /*29430*/  STG.E.U16 [R38.64], R41 ;  /* 0x0000002926007986 */ /* 0x0083e8000c101504 */
[----:B------:R3:W-:Y:S04]  /*29440*/  STG.E.U16 [R10.64], R53 ;  /* 0x000000350a007986 */ /* 0x0007e8000c101504 */
[----:B0-----:R-:W2:Y:S04]  /*29450*/  LDL.LU R42, [R1+0x198] ;  /* 0x00019800012a7983 */ /* 0x001ea80000300800 */
[----:B------:R-:W-:Y:S01]  /*29460*/  STL [R1+0x804], R43 ;  /* 0x0008042b01007387 */ /* 0x000fe20000100800 */
[----:B-1----:R-:W-:-:S03]  /*29470*/  LEA.HI.X.SX32 R41, R4, R0, 0x1, P1 ;  /* 0x0000000004297211 */ /* 0x002fc600008f0eff */
[----:B---3--:R-:W3:Y:S04]  /*29480*/  LDL.LU R10, [R1+0x960] ;  /* 0x00096000010a7983 */ /* 0x008ee80000300800 */
[----:B------:R-:W2:Y:S04]  /*29490*/  LDL.LU.64 R32, [R1+0x478] ;  /* 0x0004780001207983 */ /* 0x000ea80000300a00 */
[----:B------:R-:W4:Y:S01]  /*294a0*/  LDL.LU.64 R30, [R1+0x470] ;  /* 0x00047000011e7983 */ /* 0x000f220000300a00 */
[----:B------:R-:W-:-:S03]  /*294b0*/  LEA R38, P1, R5, R3, 0x1 ;  /* 0x0000000305267211 */ /* 0x000fc600078208ff */
[----:B------:R-:W2:Y:S04]  /*294c0*/  LDL.LU R46, [R1+0x178] ;  /* 0x00017800012e7983 */ /* 0x000ea80000300800 */
[----:B------:R-:W-:Y:S04]  /*294d0*/  STL [R1+0x8d0], R40 ;  /* 0x0008d02801007387 */ /* 0x000fe80000100800 */
[----:B------:R-:W-:Y:S04]  /*294e0*/  STL [R1+0x800], R41 ;  /* 0x0008002901007387 */ /* 0x000fe80000100800 */
[----:B------:R-:W-:Y:S04]  /*294f0*/  STL [R1+0x948], R41 ;  /* 0x0009482901007387 */ /* 0x000fe80000100800 */
[----:B------:R0:W-:Y:S04]  /*29500*/  STG.E.U16 [R6.64], R61 ;  /* 0x0000003d06007986 */ /* 0x0001e8000c101504 */
[----:B0-----:R-:W2:Y:S04]  /*29510*/  LDL.LU R6, [R1+0x95c] ;  /* 0x00095c0001067983 */ /* 0x001ea80000300800 */
[----:B------:R-:W2:Y:S04]  /*29520*/  LDL.LU R61, [R1+0x958] ;  /* 0x00095800013d7983 */ /* 0x000ea80000300800 */
[----:B------:R-:W2:Y:S04]  /*29530*/  LDL.LU.64 R28, [R1+0x468] ;  /* 0x00046800011c7983 */ /* 0x000ea80000300a00 */
[----:B------:R-:W2:Y:S04]  /*29540*/  LDL.LU R52, [R1+0x168] ;  /* 0x0001680001347983 */ /* 0x000ea80000300800 */
[----:B------:R-:W-:Y:S04]  /*29550*/  STL [R1+0x8e0], R38 ;  /* 0x0008e02601007387 */ /* 0x000fe80000100800 */
[----:B------:R0:W-:Y:S04]  /*29560*/  STL [R1+0x8e4], R38 ;  /* 0x0008e42601007387 */ /* 0x0001e80000100800 */
[----:B0-----:R-:W2:Y:S01]  /*29570*/  LDL.LU R38, [R1+0x1a8] ;  /* 0x0001a80001267983 */ /* 0x001ea20000300800 */
[----:B------:R-:W-:-:S02]  /*29580*/  LEA R4, R60, R5, 0x1 ;  /* 0x000000053c047211 */ /* 0x000fc400078e08ff */
[-C--:B------:R-:W-:Y:S02]  /*29590*/  LEA.HI.X.SX32 R39, R5, R0.reuse, 0x1, P1 ;  /* 0x0000000005277211 */ /* 0x080fe400008f0eff */
[----:B------:R-:W-:Y:S01]  /*295a0*/  LEA R36, P1, R4, R3, 0x1 ;  /* 0x0000000304247211 */ /* 0x000fe200078208ff */
[----:B------:R-:W-:Y:S02]  /*295b0*/  IMAD R5, R60, 0x2, R4 ;  /* 0x000000023c057824 */ /* 0x000fe400078e0204 */
[----:B------:R-:W-:Y:S01]  /*295c0*/  STL [R1+0x7fc], R39 ;  /* 0x0007fc2701007387 */ /* 0x000fe20000100800 */
[----:B------:R-:W-:Y:S02]  /*295d0*/  LEA.HI.X.SX32 R37, R4, R0, 0x1, P1 ;  /* 0x0000000004257211 */ /* 0x000fe400008f0eff */
[----:B------:R-:W-:Y:S01]  /*295e0*/  LEA R4, R60, R5, 0x1 ;  /* 0x000000053c047211 */ /* 0x000fe200078e08ff */
[----:B------:R-:W3:Y:S04]  /*295f0*/  LDL.LU.64 R12, [R1+0x460] ;  /* 0x00046000010c7983 */ /* 0x000ee80000300a00 */
[----:B------:R-:W3:Y:S04]  /*29600*/  LDL.LU.64 R18, [R1+0x458] ;  /* 0x0004580001127983 */ /* 0x000ee80000300a00 */
[----:B--2---:R0:W-:Y:S04]  /*29610*/  STG.E.U16 [R34.64], R38 ;  /* 0x0000002622007986 */ /* 0x0041e8000c101504 */
[----:B------:R-:W-:Y:S04]  /*29620*/  STL.64 [R1+0x950], R38 ;  /* 0x0009502601007387 */ /* 0x000fe80000100a00 */
[----:B------:R-:W2:Y:S01]  /*29630*/  LDL.LU R11, [R1+0x158] ;  /* 0x00015800010b7983 */ /* 0x000ea20000300800 */
[----:B0-----:R-:W-:-:S03]  /*29640*/  LEA R34, P1, R5, R3, 0x1 ;  /* 0x0000000305227211 */ /* 0x001fc600078208ff */
[----:B------:R0:W-:Y:S01]  /*29650*/  STG.E.U16 [R32.64], R42 ;  /* 0x0000002a20007986 */ /* 0x0001e2000c101504 */
[----:B------:R-:W-:-:S03]  /*29660*/  LEA.HI.X.SX32 R35, R5, R0, 0x1, P1 ;  /* 0x0000000005237211 */ /* 0x000fc600008f0eff */
[----:B------:R-:W2:Y:S04]  /*29670*/  LDL.LU R7, [R1+0x148] ;  /* 0x0001480001077983 */ /* 0x000ea80000300800 */
[----:B------:R-:W-:Y:S01]  /*29680*/  STL [R1+0x8f0], R36 ;  /* 0x0008f02401007387 */ /* 0x000fe20000100800 */
[----:B0-----:R-:W-:-:S03]  /*29690*/  LEA R32, P1, R4, R3, 0x1 ;  /* 0x0000000304207211 */ /* 0x001fc600078208ff */
[----:B------:R-:W-:Y:S01]  /*296a0*/  STL [R1+0x8f4], R36 ;  /* 0x0008f42401007387 */ /* 0x000fe20000100800 */
[----:B------:R-:W-:-:S03]  /*296b0*/  LEA.HI.X.SX32 R33, R4, R0, 0x1, P1 ;  /* 0x0000000004217211 */ /* 0x000fc600008f0eff */
[----:B------:R-:W-:Y:S04]  /*296c0*/  STL [R1+0x7f8], R37 ;  /* 0x0007f82501007387 */ /* 0x000fe80000100800 */
[----:B------:R-:W2:Y:S04]  /*296d0*/  LDL.LU.64 R16, [R1+0x450] ;  /* 0x0004500001107983 */ /* 0x000ea80000300a00 */
[----:B------:R-:W-:Y:S04]  /*296e0*/  STL [R1+0x7f4], R35 ;  /* 0x0007f42301007387 */ /* 0x000fe80000100800 */
[----:B------:R-:W2:Y:S04]  /*296f0*/  LDL.LU.64 R14, [R1+0x448] ;  /* 0x00044800010e7983 */ /* 0x000ea80000300a00 */
[----:B------:R-:W-:Y:S04]  /*29700*/  STL [R1+0x900], R32 ;  /* 0x0009002001007387 */ /* 0x000fe80000100800 */
[----:B------:R-:W-:Y:S04]  /*29710*/  STL [R1+0x904], R32 ;  /* 0x0009042001007387 */ /* 0x000fe80000100800 */
[----:B------:R-:W-:Y:S04]  /*29720*/  STL [R1+0x7f0], R33 ;  /* 0x0007f02101007387 */ /* 0x000fe80000100800 */
[----:B------:R-:W2:Y:S01]  /*29730*/  LDL.LU.64 R26, [R1+0x440] ;  /* 0x00044000011a7983 */ /* 0x000ea20000300a00 */
[----:B------:R-:W-:-:S03]  /*29740*/  IMAD R5, R60, 0x2, R4 ;  /* 0x000000023c057824 */ /* 0x000fc600078e0204 */
[----:B----4-:R0:W-:Y:S02]  /*29750*/  STG.E.U16 [R30.64], R44 ;  /* 0x0000002c1e007986 */ /* 0x0101e4000c101504 */
[----:B------:R-:W-:Y:S02]  /*29760*/  LEA R4, R60, R5, 0x1 ;  /* 0x000000053c047211 */ /* 0x000fe400078e08ff */
[----:B------:R1:W-:Y:S04]  /*29770*/  STG.E.U16 [R28.64], R46 ;  /* 0x0000002e1c007986 */ /* 0x0003e8000c101504 */
[----:B---3--:R3:W-:Y:S01]  /*29780*/  STG.E.U16 [R12.64], R52 ;  /* 0x000000340c007986 */ /* 0x0087e2000c101504 */
[----:B0-----:R-:W-:-:S04]  /*29790*/  LEA R30, P1, R5, R3, 0x1 ;  /* 0x00000003051e7211 */ /* 0x001fc800078208ff */
[-C--:B------:R-:W-:Y:S01]  /*297a0*/  LEA.HI.X.SX32 R31, R5, R0.reuse, 0x1, P1 ;  /* 0x00000000051f7211 */ /* 0x080fe200008f0eff */
[----:B------:R-:W-:Y:S01]  /*297b0*/  IMAD R5, R60, 0x2, R4 ;  /* 0x000000023c057824 */ /* 0x000fe200078e0204 */
[CC--:B-1----:R-:W-:Y:S01]  /*297c0*/  LEA R28, P1, R4.reuse, R3.reuse, 0x1 ;  /* 0x00000003041c7211 */ /* 0x0c2fe200078208ff */
[----:B------:R-:W3:Y:S03]  /*297d0*/  S2R R50, SR_TID.X ;  /* 0x0000000000327919 */ /* 0x000ee60000002100 */
[----:B------:R-:W-:Y:S02]  /*297e0*/  LEA.HI.X.SX32 R29, R4, R0, 0x1, P1 ;  /* 0x00000000041d7211 */ /* 0x000fe400008f0eff */
[----:B------:R-:W-:Y:S02]  /*297f0*/  LEA R24, P1, R5, R3, 0x1 ;  /* 0x0000000305187211 */ /* 0x000fe400078208ff */
[----:B------:R-:W-:-:S02]  /*29800*/  LEA R4, R60, R5, 0x1 ;  /* 0x000000053c047211 */ /* 0x000fc400078e08ff */
[----:B------:R-:W-:Y:S02]  /*29810*/  LEA.HI.X.SX32 R25, R5, R0, 0x1, P1 ;  /* 0x0000000005197211 */ /* 0x000fe400008f0eff */
[----:B------:R-:W-:Y:S01]  /*29820*/  LEA R22, P1, R4, R3, 0x1 ;  /* 0x0000000304167211 */ /* 0x000fe200078208ff */
[----:B------:R-:W-:-:S03]  /*29830*/  IMAD R5, R60, 0x2, R4 ;  /* 0x000000023c057824 */ /* 0x000fc600078e0204 */
[-C--:B------:R-:W-:Y:S02]  /*29840*/  LEA.HI.X.SX32 R23, R4, R0.reuse, 0x1, P1 ;  /* 0x0000000004177211 */ /* 0x080fe400008f0eff */
[C---:B------:R-:W-:Y:S02]  /*29850*/  LEA R20, P1, R5.reuse, R3, 0x1 ;  /* 0x0000000305147211 */ /* 0x040fe400078208ff */
[----:B------:R-:W-:Y:S02]  /*29860*/  LEA R4, R60, R5, 0x1 ;  /* 0x000000053c047211 */ /* 0x000fe400078e08ff */
[----:B------:R-:W-:-:S03]  /*29870*/  LEA.HI.X.SX32 R21, R5, R0, 0x1, P1 ;  /* 0x0000000005157211 */ /* 0x000fc600008f0eff */
[----:B------:R-:W-:Y:S01]  /*29880*/  IMAD R5, R60, 0x2, R4 ;  /* 0x000000023c057824 */ /* 0x000fe200078e0204 */
[----:B------:R-:W-:Y:S01]  /*29890*/  STL [R1+0x7ec], R31 ;  /* 0x0007ec1f01007387 */ /* 0x000fe20000100800 */
[----:B---3--:R-:W-:-:S03]  /*298a0*/  SHF.L.U32 R12, R50, 0x4, RZ ;  /* 0x00000004320c7819 */ /* 0x008fc600000006ff */
[----:B------:R-:W-:Y:S04]  /*298b0*/  STL [R1+0x7d8], R28 ;  /* 0x0007d81c01007387 */ /* 0x000fe80000100800 */
[----:B------:R-:W-:Y:S01]  /*298c0*/  STL [R1+0x7d4], R29 ;  /* 0x0007d41d01007387 */ /* 0x000fe20000100800 */
[----:B------:R-:W-:-:S03]  /*298d0*/  LOP3.LUT R12, R12, 0x70, RZ, 0xc0, !PT ;  /* 0x000000700c0c7812 */ /* 0x000fc600078ec0ff */
[----:B------:R-:W-:Y:S04]  /*298e0*/  STL [R1+0x920], R29 ;  /* 0x0009201d01007387 */ /* 0x000fe80000100800 */
[----:B------:R-:W-:Y:S04]  /*298f0*/  STL [R1+0x7e0], R24 ;  /* 0x0007e01801007387 */ /* 0x000fe80000100800 */
[----:B------:R-:W-:Y:S04]  /*29900*/  STL [R1+0x7dc], R25 ;  /* 0x0007dc1901007387 */ /* 0x000fe80000100800 */
[----:B------:R-:W-:Y:S04]  /*29910*/  STL [R1+0x7e4], R22 ;  /* 0x0007e41601007387 */ /* 0x000fe80000100800 */
[----:B------:R-:W-:Y:S04]  /*29920*/  STL [R1+0x7d0], R23 ;  /* 0x0007d01701007387 */ /* 0x000fe80000100800 */
[----:B------:R-:W-:Y:S04]  /*29930*/  STL [R1+0x910], R23 ;  /* 0x0009101701007387 */ /* 0x000fe80000100800 */
[----:B------:R-:W-:Y:S01]  /*29940*/  STL [R1+0x7e8], R21 ;  /* 0x0007e81501007387 */ /* 0x000fe20000100800 */
[----:B------:R-:W-:-:S03]  /*29950*/  LOP3.LUT R50, R50, 0x18, RZ, 0xc0, !PT ;  /* 0x0000001832327812 */ /* 0x000fc600078ec0ff */
[----:B--2---:R-:W-:Y:S04]  /*29960*/  STG.E.U16 [R18.64], R11 ;  /* 0x0000000b12007986 */ /* 0x004fe8000c101504 */
[----:B------:R-:W-:Y:S04]  /*29970*/  STG.E.U16 [R16.64], R7 ;  /* 0x0000000710007986 */ /* 0x000fe8000c101504 */
[----:B------:R-:W-:Y:S04]  /*29980*/  STG.E.U16 [R14.64], R6 ;  /* 0x000000060e007986 */ /* 0x000fe8000c101504 */
[----:B------:R0:W-:Y:S04]  /*29990*/  STG.E.U16 [R26.64], R10 ;  /* 0x0000000a1a007986 */ /* 0x0001e8000c101504 */
[----:B0-----:R-:W0:Y:S01]  /*299a0*/  S2R R27, SR_TID.X ;  /* 0x00000000001b7919 */ /* 0x001e220000002100 */
[----:B------:R-:W-:-:S04]  /*299b0*/  LEA R18, P1, R4, R3, 0x1 ;  /* 0x0000000304127211 */ /* 0x000fc800078208ff */
[----:B------:R-:W-:Y:S02]  /*299c0*/  LEA.HI.X.SX32 R19, R4, R0, 0x1, P1 ;  /* 0x0000000004137211 */ /* 0x000fe400008f0eff */
[----:B------:R-:W-:Y:S02]  /*299d0*/  LEA R4, R60, R5, 0x1 ;  /* 0x000000053c047211 */ /* 0x000fe400078e08ff */
[----:B------:R-:W-:-:S03]  /*299e0*/  LEA R16, P1, R5, R3, 0x1 ;  /* 0x0000000305107211 */ /* 0x000fc600078208ff */
[----:B------:R-:W-:Y:S01]  /*299f0*/  IMAD R8, R60, 0x2, R4 ;  /* 0x000000023c087824 */ /* 0x000fe200078e0204 */
[----:B------:R-:W-:Y:S02]  /*29a00*/  LEA.HI.X.SX32 R17, R5, R0, 0x1, P1 ;  /* 0x0000000005117211 */ /* 0x000fe400008f0eff */
[----:B------:R-:W-:Y:S02]  /*29a10*/  LEA R14, P1, R4, R3, 0x1 ;  /* 0x00000003040e7211 */ /* 0x000fe400078208ff */
[----:B------:R-:W-:Y:S01]  /*29a20*/  LEA R5, R60, R8, 0x1 ;  /* 0x000000083c057211 */ /* 0x000fe200078e08ff */
[----:B0-----:R-:W-:Y:S01]  /*29a30*/  IMAD.SHL.U32 R27, R27, 0x4, RZ ;  /* 0x000000041b1b7824 */ /* 0x001fe200078e00ff */
[----:B------:R0:W-:Y:S04]  /*29a40*/  STL.64 [R1+0x848], R18 ;  /* 0x0008481201007387 */ /* 0x0001e80000100a00 */
[----:B------:R-:W-:Y:S01]  /*29a50*/  LOP3.LUT R9, R27, 0x180, RZ, 0xc0, !PT ;  /* 0x000001801b097812 */ /* 0x000fe200078ec0ff */
[----:B------:R-:W2:Y:S01]  /*29a60*/  LDL.LU R51, [R1+0x368] ;  /* 0x0003680001337983 */ /* 0x000ea20000300800 */
[----:B------:R-:W-:-:S02]  /*29a70*/  LEA.HI.X.SX32 R15, R4, R0, 0x1, P1 ;  /* 0x00000000040f7211 */ /* 0x000fc400008f0eff */
[----:B------:R-:W-:Y:S01]  /*29a80*/  LEA R27, R60, R5, 0x1 ;  /* 0x000000053c1b7211 */ /* 0x000fe200078e08ff */
[----:B------:R-:W-:Y:S01]  /*29a90*/  IMAD.IADD R23, R12, 0x1, R9 ;  /* 0x000000010c177824 */ /* 0x000fe200078e0209 */
[-C--:B------:R-:W-:Y:S01]  /*29aa0*/  LEA R12, P1, R8, R3.reuse, 0x1 ;  /* 0x00000003080c7211 */ /* 0x080fe200078208ff */
[----:B------:R-:W3:Y:S02]  /*29ab0*/  LDL.LU R41, [R1+0x550] ;  /* 0x0005500001297983 */ /* 0x000ee40000300800 */
[----:B------:R-:W-:Y:S01]  /*29ac0*/  IMAD R26, R60, 0x2, R27 ;  /* 0x000000023c1a7824 */ /* 0x000fe200078e021b */
[----:B------:R-:W-:Y:S01]  /*29ad0*/  LEA.HI.X.SX32 R13, R8, R0, 0x1, P1 ;  /* 0x00000000080d7211 */ /* 0x000fe200008f0eff */
[----:B------:R-:W4:Y:S01]  /*29ae0*/  LDL.LU R56, [R1+0x358] ;  /* 0x0003580001387983 */ /* 0x000f220000300800 */
[----:B------:R-:W-:-:S03]  /*29af0*/  LEA R8, P1, R5, R3, 0x1 ;  /* 0x0000000305087211 */ /* 0x000fc600078208ff */
[----:B0-----:R-:W3:Y:S01]  /*29b00*/  LDL.LU.64 R18, [R1+0x4e8] ;  /* 0x0004e80001127983 */ /* 0x001ee20000300a00 */
[----:B------:R-:W-:-:S03]  /*29b10*/  LEA.HI.X.SX32 R9, R5, R0, 0x1, P1 ;  /* 0x0000000005097211 */ /* 0x000fc600008f0eff */
[----:B------:R-:W3:Y:S01]  /*29b20*/  LDL.LU R57, [R1+0x348] ;  /* 0x0003480001397983 */ /* 0x000ee20000300800 */
[----:B------:R-:W-:-:S03]  /*29b30*/  LEA R4, P1, R26, R3, 0x1 ;  /* 0x000000031a047211 */ /* 0x000fc600078208ff */
[----:B------:R-:W3:Y:S04]  /*29b40*/  LDL.LU R58, [R1+0x338] ;  /* 0x00033800013a7983 */ /* 0x000ee80000300800 */
[----:B------:R-:W3:Y:S04]  /*29b50*/  LDL.LU R59, [R1+0x328] ;  /* 0x00032800013b7983 */ /* 0x000ee80000300800 */
[----:B------:R-:W-:Y:S01]  /*29b60*/  STL.64 [R1+0x858], R16 ;  /* 0x0008581001007387 */ /* 0x000fe20000100a00 */
[----:B------:R-:W-:-:S03]  /*29b70*/  LEA.HI.X.SX32 R5, R26, R0, 0x1, P1 ;  /* 0x000000001a057211 */ /* 0x000fc600008f0eff */
[----:B------:R-:W-:Y:S01]  /*29b80*/  STL.64 [R1+0x868], R14 ;  /* 0x0008680e01007387 */ /* 0x000fe20000100a00 */
[----:B------:R-:W-:-:S03]  /*29b90*/  LEA R26, P1, R27, R3, 0x1 ;  /* 0x000000031b1a7211 */ /* 0x000fc600078208ff */
[----:B------:R0:W-:Y:S01]  /*29ba0*/  STL.64 [R1+0x870], R12 ;  /* 0x0008700c01007387 */ /* 0x0001e20000100a00 */
[----:B------:R-:W-:-:S03]  /*29bb0*/  LEA.HI.X.SX32 R27, R27, R0, 0x1, P1 ;  /* 0x000000001b1b7211 */ /* 0x000fc600008f0eff */
[----:B0-----:R-:W3:Y:S04]  /*29bc0*/  LDL.LU.64 R12, [R1+0x4d8] ;  /* 0x0004d800010c7983 */ /* 0x001ee80000300a00 */
[----:B------:R0:W-:Y:S04]  /*29bd0*/  STL.64 [R1+0x878], R8 ;  /* 0x0008780801007387 */ /* 0x0001e80000100a00 */
[----:B0-----:R-:W3:Y:S04]  /*29be0*/  LDL.LU.64 R8, [R1+0x4e0] ;  /* 0x0004e00001087983 */ /* 0x001ee80000300a00 */
[----:B------:R0:W-:Y:S04]  /*29bf0*/  STL.64 [R1+0x888], R4 ;  /* 0x0008880401007387 */ /* 0x0001e80000100a00 */
[----:B------:R-:W-:Y:S01]  /*29c00*/  STL.64 [R1+0x898], R26 ;  /* 0x0008981a01007387 */ /* 0x000fe20000100a00 */
[----:B0-----:R-:W-:-:S05]  /*29c10*/  LEA.HI R4, R50, R23, RZ, 0x1f ;  /* 0x0000001732047211 */ /* 0x001fca00078ff8ff */
[----:B------:R-:W-:Y:S04]  /*29c20*/  STL [R1+0x144], R4 ;  /* 0x0001440401007387 */ /* 0x000fe80000100800 */
[----:B------:R-:W3:Y:S01]  /*29c30*/  LDL.LU.64 R38, [R1+0x4d0] ;  /* 0x0004d00001267983 */ /* 0x000ee20000300a00 */
[----:B------:R-:W-:-:S03]  /*29c40*/  LOP3.LUT P2, RZ, R2, 0x40000, RZ, 0xc0, !PT ;  /* 0x0004000002ff7812 */ /* 0x000fc6000784c0ff */
[----:B------:R-:W3:Y:S01]  /*29c50*/  LDL.LU R40, [R1+0x318] ;  /* 0x0003180001287983 */ /* 0x000ee20000300800 */
[----:B------:R-:W-:-:S03]  /*29c60*/  FSEL R61, R61, -INF , P2 ;  /* 0xff8000003d3d7808 */ /* 0x000fc60001000000 */
[----:B------:R-:W3:Y:S04]  /*29c70*/  LDL.LU.64 R48, [R1+0x4c8] ;  /* 0x0004c80001307983 */ /* 0x000ee80000300a00 */
[----:B------:R-:W3:Y:S01]  /*29c80*/  LDL.LU R50, [R1+0x308] ;  /* 0x0003080001327983 */ /* 0x000ee20000300800 */
[C---:B------:R-:W-:Y:S02]  /*29c90*/  LOP3.LUT P5, RZ, R2.reuse, 0x20000, RZ, 0xc0, !PT ;  /* 0x0002000002ff7812 */ /* 0x040fe400078ac0ff */
[C---:B------:R-:W-:Y:S02]  /*29ca0*/  LOP3.LUT P4, RZ, R2.reuse, 0x10000, RZ, 0xc0, !PT ;  /* 0x0001000002ff7812 */ /* 0x040fe4000788c0ff */
[C---:B------:R-:W-:Y:S02]  /*29cb0*/  LOP3.LUT P3, RZ, R2.reuse, 0x2000, RZ, 0xc0, !PT ;  /* 0x0000200002ff7812 */ /* 0x040fe4000786c0ff */
[----:B------:R-:W-:-:S02]  /*29cc0*/  LOP3.LUT P2, RZ, R2, 0x4000, RZ, 0xc0, !PT ;  /* 0x0000400002ff7812 */ /* 0x000fc4000784c0ff */
[----:B--2---:R-:W-:Y:S02]  /*29cd0*/  PRMT R3, R51, 0x7632, R3 ;  /* 0x0000763233037816 */ /* 0x004fe40000000003 */
[----:B------:R-:W2:Y:S04]  /*29ce0*/  LDL.LU R51, [R1+0x2f8] ;  /* 0x0002f80001337983 */ /* 0x000ea80000300800 */
[----:B------:R-:W-:Y:S04]  /*29cf0*/  STL [R1+0x7cc], R61 ;  /* 0x0007cc3d01007387 */ /* 0x000fe80000100800 */
[----:B------:R0:W-:Y:S01]  /*29d00*/  STL.64 [R1+0x8d8], R60 ;  /* 0x0008d83c01007387 */ /* 0x0001e20000100a00 */
[----:B----4-:R-:W-:-:S03]  /*29d10*/  PRMT R0, R56, 0x7632, R0 ;  /* 0x0000763238007816 */ /* 0x010fc60000000000 */
[----:B0-----:R-:W4:Y:S04]  /*29d20*/  LDL.LU.64 R60, [R1+0x438] ;  /* 0x00043800013c7983 */ /* 0x001f280000300a00 */
[----:B------:R-:W2:Y:S04]  /*29d30*/  LDL.LU.64 R14, [R1+0x428] ;  /* 0x00042800010e7983 */ /* 0x000ea80000300a00 */
[----:B------:R-:W2:Y:S04]  /*29d40*/  LDL.LU R32, [R1+0x2e8] ;  /* 0x0002e80001207983 */ /* 0x000ea80000300800 */
[----:B------:R-:W2:Y:S01]  /*29d50*/  LDL.LU.64 R16, [R1+0x410] ;  /* 0x0004100001107983 */ /* 0x000ea20000300a00 */
[----:B---3--:R-:W-:-:S03]  /*29d60*/  PRMT R2, R57, 0x7632, R2 ;  /* 0x0000763239027816 */ /* 0x008fc60000000002 */
[----:B------:R-:W3:Y:S04]  /*29d70*/  LDL.LU R56, [R1+0x288] ;  /* 0x0002880001387983 */ /* 0x000ee80000300800 */
[----:B------:R0:W-:Y:S04]  /*29d80*/  STG.E.U16 [R18.64], R3 ;  /* 0x0000000312007986 */ /* 0x0001e8000c101504 */
[----:B0-----:R-:W3:Y:S04]  /*29d90*/  LDL.LU.64 R18, [R1+0x400] ;  /* 0x0004000001127983 */ /* 0x001ee80000300a00 */
[----:B------:R-:W3:Y:S04]  /*29da0*/  LDL.LU R57, [R1+0x278] ;  /* 0x0002780001397983 */ /* 0x000ee80000300800 */
[----:B------:R-:W3:Y:S04]  /*29db0*/  LDL.LU.64 R26, [R1+0x378] ;  /* 0x00037800011a7983 */ /* 0x000ee80000300a00 */
[----:B------:R0:W-:Y:S04]  /*29dc0*/  STG.E.U16 [R8.64], R0 ;  /* 0x0000000008007986 */ /* 0x0001e8000c101504 */
[----:B------:R1:W-:Y:S04]  /*29dd0*/  STG.E.U16 [R12.64], R2 ;  /* 0x000000020c007986 */ /* 0x0003e8000c101504 */
[----:B0-----:R-:W3:Y:S01]  /*29de0*/  LDL.LU R8, [R1+0x268] ;  /* 0x0002680001087983 */ /* 0x001ee20000300800 */
[----:B------:R-:W-:-:S03]  /*29df0*/  PRMT R0, R58, 0x7632, R0 ;  /* 0x000076323a007816 */ /* 0x000fc60000000000 */
[----:B------:R-:W3:Y:S01]  /*29e00*/  LDL.LU.64 R4, [R1+0x370] ;  /* 0x0003700001047983 */ /* 0x000ee20000300a00 */
[----:B-1----:R-:W-:-:S03]  /*29e10*/  PRMT R2, R59, 0x7632, R2 ;  /* 0x000076323b027816 */ /* 0x002fc60000000002 */
[----:B------:R-:W3:Y:S04]  /*29e20*/  LDL.LU R9, [R1+0x258] ;  /* 0x0002580001097983 */ /* 0x000ee80000300800 */
[----:B------:R-:W3:Y:S01]  /*29e30*/  LDL.LU.64 R58, [R1+0x360] ;  /* 0x00036000013a7983 */ /* 0x000ee20000300a00 */
[----:B------:R-:W-:-:S03]  /*29e40*/  FSETP.NEU.AND P1, PT, R41, RZ, PT ;  /* 0x000000ff2900720b */ /* 0x000fc60003f2d000 */
[----:B------:R-:W3:Y:S04]  /*29e50*/  LDL.LU R36, [R1+0x248] ;  /* 0x0002480001247983 */ /* 0x000ee80000300800 */
[----:B------:R-:W3:Y:S04]  /*29e60*/  LDL.LU.64 R12, [R1+0x350] ;  /* 0x00035000010c7983 */ /* 0x000ee80000300a00 */
[----:B------:R0:W-:Y:S04]  /*29e70*/  STG.E.U16 [R38.64], R0 ;  /* 0x0000000026007986 */ /* 0x0001e8000c101504 */
[----:B------:R-:W3:Y:S04]  /*29e80*/  LDL.LU R41, [R1+0x238] ;  /* 0x0002380001297983 */ /* 0x000ee80000300800 */
[----:B0-----:R-:W3:Y:S01]  /*29e90*/  LDL.LU.64 R38, [R1+0x340] ;  /* 0x0003400001267983 */ /* 0x001ee20000300a00 */
[----:B------:R-:W-:-:S03]  /*29ea0*/  PRMT R0, R40, 0x7632, R0 ;  /* 0x0000763228007816 */ /* 0x000fc60000000000 */
[----:B------:R-:W3:Y:S04]  /*29eb0*/  LDL.LU R40, [R1+0x228] ;  /* 0x0002280001287983 */ /* 0x000ee80000300800 */
[----:B------:R0:W-:Y:S02]  /*29ec0*/  STG.E.U16 [R48.64], R2 ;  /* 0x0000000230007986 */ /* 0x0001e4000c101504 */
[----:B0-----:R-:W-:Y:S02]  /*29ed0*/  PRMT R2, R50, 0x7632, R2 ;  /* 0x0000763232027816 */ /* 0x001fe40000000002 */
[----:B------:R-:W3:Y:S04]  /*29ee0*/  LDL.LU.64 R48, [R1+0x330] ;  /* 0x0003300001307983 */ /* 0x000ee80000300a00 */
[----:B----4-:R0:W-:Y:S04]  /*29ef0*/  STG.E.U16 [R60.64], R0 ;  /* 0x000000003c007986 */ /* 0x0101e8000c101504 */
[----:B--2---:R1:W-:Y:S01]  /*29f00*/  STG.E.U16 [R14.64], R2 ;  /* 0x000000020e007986 */ /* 0x0043e2000c101504 */
[----:B0-----:R-:W-:-:S03]  /*29f10*/  PRMT R0, R51, 0x7632, R0 ;  /* 0x0000763233007816 */ /* 0x001fc60000000000 */
[----:B------:R-:W2:Y:S01]  /*29f20*/  LDL.LU.64 R50, [R1+0x320] ;  /* 0x0003200001327983 */ /* 0x000ea20000300a00 */
[----:B-1----:R-:W-:-:S03]  /*29f30*/  PRMT R2, R32, 0x7632, R2 ;  /* 0x0000763220027816 */ /* 0x002fc60000000002 */
[----:B------:R3:W-:Y:S04]  /*29f40*/  STG.E.U16 [R16.64], R0 ;  /* 0x0000000010007986 */ /* 0x0007e8000c101504 */
[----:B------:R-:W4:Y:S04]  /*29f50*/  LDL.LU.64 R14, [R1+0x310] ;  /* 0x00031000010e7983 */ /* 0x000f280000300a00 */
[----:B------:R-:W4:Y:S01]  /*29f60*/  LDL.LU R23, [R1+0x1f8] ;  /* 0x0001f80001177983 */ /* 0x000f220000300800 */
[----:B---3--:R-:W-:-:S03]  /*29f70*/  PRMT R0, R56, 0x7632, R0 ;  /* 0x0000763238007816 */ /* 0x008fc60000000000 */
[----:B------:R-:W3:Y:S04]  /*29f80*/  LDL.LU.64 R16, [R1+0x300] ;  /* 0x0003000001107983 */ /* 0x000ee80000300a00 */
[----:B------:R0:W-:Y:S04]  /*29f90*/  STG.E.U16 [R18.64], R2 ;  /* 0x0000000212007986 */ /* 0x0001e8000c101504 */
[----:B------:R-:W3:Y:S04]  /*29fa0*/  LDL.LU R29, [R1+0x1e8] ;  /* 0x0001e800011d7983 */ /* 0x000ee80000300800 */
[----:B------:R1:W-:Y:S01]  /*29fb0*/  STG.E.U16 [R26.64], R0 ;  /* 0x000000001a007986 */ /* 0x0003e2000c101504 */
[----:B0-----:R-:W-:-:S03]  /*29fc0*/  PRMT R2, R57, 0x7632, R2 ;  /* 0x0000763239027816 */ /* 0x001fc60000000002 */
[----:B------:R-:W3:Y:S04]  /*29fd0*/  LDL.LU.64 R18, [R1+0x2f0] ;  /* 0x0002f00001127983 */ /* 0x000ee80000300a00 */
[----:B------:R-:W3:Y:S01]  /*29fe0*/  LDL.LU R32, [R1+0x1d8] ;  /* 0x0001d80001207983 */ /* 0x000ee20000300800 */
[----:B-1----:R-:W-:-:S03]  /*29ff0*/  PRMT R0, R8, 0x7632, R0 ;  /* 0x0000763208007816 */ /* 0x002fc60000000000 */
[----:B------:R-:W3:Y:S04]  /*2a000*/  LDL.LU.64 R56, [R1+0x2e0] ;  /* 0x0002e00001387983 */ /* 0x000ee80000300a00 */
[----:B------:R0:W-:Y:S04]  /*2a010*/  STG.E.U16 [R4.64], R2 ;  /* 0x0000000204007986 */ /* 0x0001e8000c101504 */
[----:B------:R1:W-:Y:S01]  /*2a020*/  STG.E.U16 [R58.64], R0 ;  /* 0x000000003a007986 */ /* 0x0003e2000c101504 */
[----:B0-----:R-:W-:Y:S02]  /*2a030*/  PRMT R2, R9, 0x7632, R2 ;  /* 0x0000763209027816 */ /* 0x001fe40000000002 */
[----:B-1----:R-:W-:Y:S01]  /*2a040*/  PRMT R0, R36, 0x7632, R0 ;  /* 0x0000763224007816 */ /* 0x002fe20000000000 */
[----:B------:R-:W3:Y:S04]  /*2a050*/  LDL.LU.64 R58, [R1+0x2d8] ;  /* 0x0002d800013a7983 */ /* 0x000ee80000300a00 */
[----:B------:R-:W-:Y:S04]  /*2a060*/  STG.E.U16 [R12.64], R2 ;  /* 0x000000020c007986 */ /* 0x000fe8000c101504 */
[----:B------:R-:W3:Y:S04]  /*2a070*/  LDL.LU R36, [R1+0x1b8] ;  /* 0x0001b80001247983 */ /* 0x000ee80000300800 */
[----:B------:R0:W-:Y:S04]  /*2a080*/  STG.E.U16 [R38.64], R0 ;  /* 0x0000000026007986 */ /* 0x0001e8000c101504 */
[----:B0-----:R-:W3:Y:S01]  /*2a090*/  LDL.LU.64 R38, [R1+0x298] ;  /* 0x0002980001267983 */ /* 0x001ee20000300a00 */
[----:B------:R-:W-:-:S02]  /*2a0a0*/  PRMT R2, R41, 0x7632, R2 ;  /* 0x0000763229027816 */ /* 0x000fc40000000002 */
[----:B------:R-:W-:Y:S02]  /*2a0b0*/  PRMT R0, R40, 0x7632, R0 ;  /* 0x0000763228007816 */ /* 0x000fe40000000000 */
[----:B------:R-:W3:Y:S04]  /*2a0c0*/  LDL.LU.64 R40, [R1+0x280] ;  /* 0x0002800001287983 */ /* 0x000ee80000300a00 */
[----:B------:R0:W-:Y:S02]  /*2a0d0*/  STG.E.U16 [R48.64], R2 ;  /* 0x0000000230007986 */ /* 0x0001e4000c101504 */
[----:B0-----:R-:W-:Y:S02]  /*2a0e0*/  PRMT R2, R54, 0x7632, R2 ;  /* 0x0000763236027816 */ /* 0x001fe40000000002 */
[----:B------:R-:W3:Y:S04]  /*2a0f0*/  LDL.LU.64 R48, [R1+0x270] ;  /* 0x0002700001307983 */ /* 0x000ee80000300a00 */
[----:B--2---:R0:W-:Y:S04]  /*2a100*/  STG.E.U16 [R50.64], R0 ;  /* 0x0000000032007986 */ /* 0x0041e8000c101504 */
[----:B----4-:R1:W-:Y:S01]  /*2a110*/  STG.E.U16 [R14.64], R2 ;  /* 0x000000020e007986 */ /* 0x0103e2000c101504 */
[----:B0-----:R-:W-:-:S03]  /*2a120*/  PRMT R0, R55, 0x7632, R0 ;  /* 0x0000763237007816 */ /* 0x001fc60000000000 */
[----:B------:R-:W2:Y:S04]  /*2a130*/  LDL.LU.64 R50, [R1+0x260] ;  /* 0x0002600001327983 */ /* 0x000ea80000300a00 */
[----:B---3--:R0:W-:Y:S01]  /*2a140*/  STG.E.U16 [R16.64], R0 ;  /* 0x0000000010007986 */ /* 0x0081e2000c101504 */
[----:B-1----:R-:W-:-:S03]  /*2a150*/  PRMT R2, R23, 0x7632, R2 ;  /* 0x0000763217027816 */ /* 0x002fc60000000002 */
[----:B------:R-:W3:Y:S04]  /*2a160*/  LDL.LU.64 R54, [R1+0x250] ;  /* 0x0002500001367983 */ /* 0x000ee80000300a00 */
[----:B------:R-:W4:Y:S01]  /*2a170*/  LDL.LU.64 R60, [R1+0x240] ;  /* 0x00024000013c7983 */ /* 0x000f220000300a00 */
[----:B0-----:R-:W-:-:S03]  /*2a180*/  PRMT R0, R29, 0x7632, R0 ;  /* 0x000076321d007816 */ /* 0x001fc60000000000 */
[----:B------:R-:W2:Y:S04]  /*2a190*/  LDL.LU.64 R26, [R1+0x230] ;  /* 0x00023000011a7983 */ /* 0x000ea80000300a00 */
[----:B------:R0:W-:Y:S04]  /*2a1a0*/  STG.E.U16 [R18.64], R2 ;  /* 0x0000000212007986 */ /* 0x0001e8000c101504 */
[----:B------:R-:W2:Y:S04]  /*2a1b0*/  LDL.LU.64 R4, [R1+0x220] ;  /* 0x0002200001047983 */ /* 0x000ea80000300a00 */
[----:B------:R1:W-:Y:S01]  /*2a1c0*/  STG.E.U16 [R56.64], R0 ;  /* 0x0000000038007986 */ /* 0x0003e2000c101504 */
[----:B0-----:R-:W-:-:S03]  /*2a1d0*/  PRMT R2, R32, 0x7632, R2 ;  /* 0x0000763220027816 */ /* 0x001fc60000000002 */
[----:B-1----:R-:W2:Y:S01]  /*2a1e0*/  LDL.LU.64 R56, [R1+0x210] ;  /* 0x0002100001387983 */ /* 0x002ea20000300a00 */
[----:B------:R-:W-:-:S03]  /*2a1f0*/  PRMT R0, R53, 0x7632, R0 ;  /* 0x0000763235007816 */ /* 0x000fc60000000000 */
[----:B------:R-:W2:Y:S04]  /*2a200*/  LDL.LU.64 R8, [R1+0x138] ;  /* 0x0001380001087983 */ /* 0x000ea80000300a00 */
[----:B------:R-:W2:Y:S04]  /*2a210*/  LDL.LU.64 R12, [R1+0x130] ;  /* 0x00013000010c7983 */ /* 0x000ea80000300a00 */
[----:B------:R-:W2:Y:S04]  /*2a220*/  LDL.LU R53, [R1+0x36c] ;  /* 0x00036c0001357983 */ /* 0x000ea80000300800 */
[----:B------:R-:W2:Y:S04]  /*2a230*/  LDL.LU.64 R14, [R1+0x128] ;  /* 0x00012800010e7983 */ /* 0x000ea80000300a00 */
[----:B------:R0:W-:Y:S04]  /*2a240*/  STG.E.U16 [R58.64], R2 ;  /* 0x000000023a007986 */ /* 0x0001e8000c101504 */
[----:B------:R-:W2:Y:S04]  /*2a250*/  LDL.LU.64 R16, [R1+0x120] ;  /* 0x0001200001107983 */ /* 0x000ea80000300a00 */
[----:B0-----:R-:W2:Y:S04]  /*2a260*/  LDL.LU R58, [R1+0x35c] ;  /* 0x00035c00013a7983 */ /* 0x001ea80000300800 */
[----:B------:R-:W2:Y:S04]  /*2a270*/  LDL.LU R59, [R1+0x34c] ;  /* 0x00034c00013b7983 */ /* 0x000ea80000300800 */
[----:B------:R-:W2:Y:S04]  /*2a280*/  LDL.LU.64 R18, [R1+0x118] ;  /* 0x0001180001127983 */ /* 0x000ea80000300a00 */
[----:B------:R0:W-:Y:S04]  /*2a290*/  STG.E.U16 [R38.64], R0 ;  /* 0x0000000026007986 */ /* 0x0001e8000c101504 */
[----:B0-----:R-:W2:Y:S01]  /*2a2a0*/  LDL.LU.64 R38, [R1+0x950] ;  /* 0x0009500001267983 */ /* 0x001ea20000300a00 */
[----:B------:R-:W-:-:S05]  /*2a2b0*/  PRMT R2, R36, 0x7632, R2 ;  /* 0x0000763224027816 */ /* 0x000fca0000000002 */
[----:B------:R0:W-:Y:S02]  /*2a2c0*/  STG.E.U16 [R40.64], R2 ;  /* 0x0000000228007986 */ /* 0x0001e4000c101504 */
[----:B0-----:R-:W-:Y:S02]  /*2a2d0*/  PRMT R2, R42, 0x7632, R2 ;  /* 0x000076322a027816 */ /* 0x001fe40000000002 */
[----:B------:R-:W3:Y:S01]  /*2a2e0*/  LDL.LU R41, [R1+0x948] ;  /* 0x0009480001297983 */ /* 0x000ee20000300800 */
[----:B--2---:R-:W-:-:S05]  /*2a2f0*/  PRMT R0, R38, 0x7632, R0 ;  /* 0x0000763226007816 */ /* 0x004fca0000000000 */
[----:B------:R0:W-:Y:S04]  /*2a300*/  STG.E.U16 [R48.64], R0 ;  /* 0x0000000030007986 */ /* 0x0001e8000c101504 */
[----:B------:R1:W-:Y:S01]  /*2a310*/  STG.E.U16 [R50.64], R2 ;  /* 0x0000000232007986 */ /* 0x0003e2000c101504 */
[----:B0-----:R-:W-:-:S03]  /*2a320*/  PRMT R0, R44, 0x7632, R0 ;  /* 0x000076322c007816 */ /* 0x001fc60000000000 */
[----:B------:R-:W2:Y:S01]  /*2a330*/  LDL.LU.64 R48, [R1+0x940] ;  /* 0x0009400001307983 */ /* 0x000ea20000300a00 */
[----:B-1----:R-:W-:-:S03]  /*2a340*/  PRMT R2, R46, 0x7632, R2 ;  /* 0x000076322e027816 */ /* 0x002fc60000000002 */
[----:B---3--:R0:W-:Y:S04]  /*2a350*/  STG.E.U16 [R54.64], R0 ;  /* 0x0000000036007986 */ /* 0x0081e8000c101504 */
[----:B----4-:R1:W-:Y:S04]  /*2a360*/  STG.E.U16 [R60.64], R2 ;  /* 0x000000023c007986 */ /* 0x0103e8000c101504 */
[----:B------:R-:W3:Y:S01]  /*2a370*/  LDL.LU.64 R50, [R1+0x938] ;  /* 0x0009380001327983 */ /* 0x000ee20000300a00 */
[----:B0-----:R-:W-:-:S03]  /*2a380*/  PRMT R0, R52, 0x7632, R0 ;  /* 0x0000763234007816 */ /* 0x001fc60000000000 */
[----:B------:R-:W4:Y:S01]  /*2a390*/  LDL.LU.64 R54, [R1+0x930] ;  /* 0x0009300001367983 */ /* 0x000f220000300a00 */
[----:B-1----:R-:W-:-:S03]  /*2a3a0*/  PRMT R2, R11, 0x7632, R2 ;  /* 0x000076320b027816 */ /* 0x002fc60000000002 */
[----:B------:R0:W-:Y:S04]  /*2a3b0*/  STG.E.U16 [R26.64], R0 ;  /* 0x000000001a007986 */ /* 0x0001e8000c101504 */
[----:B------:R-:W3:Y:S04]  /*2a3c0*/  LDL.LU R11, [R1+0x33c] ;  /* 0x00033c00010b7983 */ /* 0x000ee80000300800 */
[----:B------:R-:W-:Y:S01]  /*2a3d0*/  STG.E.U16 [R4.64], R2 ;  /* 0x0000000204007986 */ /* 0x000fe2000c101504 */
[----:B0-----:R-:W-:-:S03]  /*2a3e0*/  PRMT R0, R7, 0x7632, R0 ;  /* 0x0000763207007816 */ /* 0x001fc60000000000 */
[----:B------:R-:W-:Y:S04]  /*2a3f0*/  STL.64 [R1+0x8a8], R2 ;  /* 0x0008a80201007387 */ /* 0x000fe80000100a00 */
[----:B------:R0:W-:Y:S04]  /*2a400*/  STG.E.U16 [R56.64], R0 ;  /* 0x0000000038007986 */ /* 0x0001e8000c101504 */
[----:B0-----:R-:W3:Y:S04]  /*2a410*/  LDL.LU.64 R56, [R1+0x110] ;  /* 0x0001100001387983 */ /* 0x001ee80000300a00 */
[----:B------:R-:W3:Y:S01]  /*2a420*/  LDL.LU R7, [R1+0x32c] ;  /* 0x00032c0001077983 */ /* 0x000ee20000300800 */
[----:B------:R-:W-:-:S02]  /*2a430*/  PRMT R6, R6, 0x7632, R6 ;  /* 0x0000763206067816 */ /* 0x000fc40000000006 */
[----:B------:R-:W-:-:S03]  /*2a440*/  PRMT R10, R10, 0x7632, R10 ;  /* 0x000076320a0a7816 */ /* 0x000fc6000000000a */
[----:B------:R-:W-:Y:S04]  /*2a450*/  STG.E.U16 [R8.64], R6 ;  /* 0x0000000608007986 */ /* 0x000fe8000c101504 */
[----:B------:R-:W-:Y:S04]  /*2a460*/  STG.E.U16 [R12.64], R10 ;  /* 0x0000000a0c007986 */ /* 0x000fe8000c101504 */
[----:B------:R0:W-:Y:S04]  /*2a470*/  STG.E.U16 [R14.64], R53 ;  /* 0x000000350e007986 */ /* 0x0001e8000c101504 */
[----:B------:R-:W-:Y:S04]  /*2a480*/  STG.E.U16 [R16.64], R58 ;  /* 0x0000003a10007986 */ /* 0x000fe8000c101504 */
[----:B------:R1:W-:Y:S01]  /*2a490*/  STG.E.U16 [R18.64], R59 ;  /* 0x0000003b12007986 */ /* 0x0003e2000c101504 */
[----:B--2---:R-:W-:-:S03]  /*2a4a0*/  PRMT R48, R53, 0x7632, R48 ;  /* 0x0000763235307816 */ /* 0x004fc60000000030 */
[----:B0-----:R-:W2:Y:S04]  /*2a4b0*/  LDL.LU.64 R52, [R1+0x108] ;  /* 0x0001080001347983 */ /* 0x001ea80000300a00 */
[----:B------:R-:W2:Y:S04]  /*2a4c0*/  LDL.LU R23, [R1+0x31c] ;  /* 0x00031c0001177983 */ /* 0x000ea80000300800 */
[----:B------:R-:W2:Y:S04]  /*2a4d0*/  LDL.LU R29, [R1+0x30c] ;  /* 0x00030c00011d7983 */ /* 0x000ea80000300800 */
[----:B------:R-:W2:Y:S04]  /*2a4e0*/  LDL.LU.64 R2, [R1+0xf0] ;  /* 0x0000f00001027983 */ /* 0x000ea80000300a00 */
[----:B------:R-:W2:Y:S04]  /*2a4f0*/  LDL.LU R32, [R1+0x2fc] ;  /* 0x0002fc0001207983 */ /* 0x000ea80000300800 */
[----:B------:R-:W2:Y:S04]  /*2a500*/  LDL.LU.64 R60, [R1+0xe8] ;  /* 0x0000e800013c7983 */ /* 0x000ea80000300a00 */
[----:B------:R-:W2:Y:S04]  /*2a510*/  LDL.LU R36, [R1+0x2ec] ;  /* 0x0002ec0001247983 */ /* 0x000ea80000300800 */
[----:B------:R-:W2:Y:S04]  /*2a520*/  LDL.LU.64 R26, [R1+0xe0] ;  /* 0x0000e000011a7983 */ /* 0x000ea80000300a00 */
[----:B------:R-:W2:Y:S04]  /*2a530*/  LDL.LU R38, [R1+0x28c] ;  /* 0x00028c0001267983 */ /* 0x000ea80000300800 */
[----:B------:R-:W2:Y:S01]  /*2a540*/  LDL.LU.64 R4, [R1+0xd8] ;  /* 0x0000d80001047983 */ /* 0x000ea20000300a00 */
[----:B----4-:R-:W-:-:S03]  /*2a550*/  PRMT R54, R59, 0x7632, R54 ;  /* 0x000076323b367816 */ /* 0x010fc60000000036 */
[----:B------:R-:W4:Y:S01]  /*2a560*/  LDL.LU R40, [R1+0x27c] ;  /* 0x00027c0001287983 */ /* 0x000f220000300800 */
[----:B---3--:R-:W-:-:S03]  /*2a570*/  PRMT R55, R11, 0x7632, R55 ;  /* 0x000076320b377816 */ /* 0x008fc60000000037 */
[----:B------:R-:W3:Y:S04]  /*2a580*/  LDL.LU.64 R8, [R1+0xd0] ;  /* 0x0000d00001087983 */ /* 0x000ee80000300a00 */
[----:B------:R-:W3:Y:S04]  /*2a590*/  LDL.LU R42, [R1+0x26c] ;  /* 0x00026c00012a7983 */ /* 0x000ee80000300800 */
[----:B------:R-:W3:Y:S01]  /*2a5a0*/  LDL.LU.64 R12, [R1+0xc8] ;  /* 0x0000c800010c7983 */ /* 0x000ee20000300a00 */
[----:B------:R-:W-:-:S03]  /*2a5b0*/  PRMT R50, R58, 0x7632, R50 ;  /* 0x000076323a327816 */ /* 0x000fc60000000032 */
[----:B------:R-:W3:Y:S01]  /*2a5c0*/  LDL.LU R44, [R1+0x25c] ;  /* 0x00025c00012c7983 */ /* 0x000ee20000300800 */
[----:B------:R-:W-:-:S03]  /*2a5d0*/  PRMT R51, R7, 0x7632, R51 ;  /* 0x0000763207337816 */ /* 0x000fc60000000033 */
[----:B------:R-:W4:Y:S04]  /*2a5e0*/  LDL.LU.64 R14, [R1+0xc0] ;  /* 0x0000c000010e7983 */ /* 0x000f280000300a00 */
[----:B------:R-:W4:Y:S04]  /*2a5f0*/  LDL.LU R46, [R1+0x24c] ;  /* 0x00024c00012e7983 */ /* 0x000f280000300800 */
[----:B-1----:R-:W4:Y:S04]  /*2a600*/  LDL.LU R59, [R1+0x23c] ;  /* 0x00023c00013b7983 */ /* 0x002f280000300800 */
[----:B------:R0:W-:Y:S04]  /*2a610*/  STL.64 [R1+0x8b8], R54 ;  /* 0x0008b83601007387 */ /* 0x0001e80000100a00 */
[----:B------:R1:W-:Y:S04]  /*2a620*/  STG.E.U16 [R56.64], R11 ;  /* 0x0000000b38007986 */ /* 0x0003e8000c101504 */
[----:B0-----:R-:W4:Y:S04]  /*2a630*/  LDL.LU.64 R54, [R1+0xf8] ;  /* 0x0000f80001367983 */ /* 0x001f280000300a00 */
[----:B-1----:R-:W4:Y:S04]  /*2a640*/  LDL.LU.64 R56, [R1+0xb8] ;  /* 0x0000b80001387983 */ /* 0x002f280000300a00 */
[----:B------:R-:W4:Y:S04]  /*2a650*/  LDL.LU R58, [R1+0x22c] ;  /* 0x00022c00013a7983 */ /* 0x000f280000300800 */
[----:B------:R0:W-:Y:S04]  /*2a660*/  STL.64 [R1+0x8c8], R50 ;  /* 0x0008c83201007387 */ /* 0x0001e80000100a00 */
[----:B0-----:R-:W4:Y:S04]  /*2a670*/  LDL.LU.64 R50, [R1+0x100] ;  /* 0x0001000001327983 */ /* 0x001f280000300a00 */
[----:B------:R-:W4:Y:S04]  /*2a680*/  LDL.LU.64 R16, [R1+0xb0] ;  /* 0x0000b00001107983 */ /* 0x000f280000300a00 */
[----:B------:R-:W4:Y:S04]  /*2a690*/  LDL.LU.64 R18, [R1+0xa8] ;  /* 0x0000a80001127983 */ /* 0x000f280000300a00 */
[----:B------:R-:W4:Y:S04]  /*2a6a0*/  LDL.LU R11, [R1+0x21c] ;  /* 0x00021c00010b7983 */ /* 0x000f280000300800 */
[----:B--2---:R0:W-:Y:S01]  /*2a6b0*/  STG.E.U16 [R52.64], R7 ;  /* 0x0000000734007986 */ /* 0x0041e2000c101504 */
[----:B------:R-:W-:-:S03]  /*2a6c0*/  PRMT R49, R23, 0x7632, R49 ;  /* 0x0000763217317816 */ /* 0x000fc60000000031 */
[----:B0-----:R-:W2:Y:S04]  /*2a6d0*/  LDL.LU.64 R52, [R1+0xa0] ;  /* 0x0000a00001347983 */ /* 0x001ea80000300a00 */
[----:B------:R-:W2:Y:S04]  /*2a6e0*/  LDL.LU R7, [R1+0x20c] ;  /* 0x00020c0001077983 */ /* 0x000ea80000300800 */
[----:B------:R-:W-:Y:S01]  /*2a6f0*/  STL.64 [R1+0x8e8], R48 ;  /* 0x0008e83001007387 */ /* 0x000fe20000100a00 */
[----:B------:R-:W-:Y:S02]  /*2a700*/  PRMT R47, R29, 0x7632, R47 ;  /* 0x000076321d2f7816 */ /* 0x000fe4000000002f */
[----:B---3--:R-:W-:-:S05]  /*2a710*/  PRMT R35, R44, 0x7632, R35 ;  /* 0x000076322c237816 */ /* 0x008fca0000000023 */
[----:B------:R-:W-:Y:S01]  /*2a720*/  STL.64 [R1+0x8f8], R34 ;  /* 0x0008f82201007387 */ /* 0x000fe20000100a00 */
[----:B----4-:R-:W-:-:S05]  /*2a730*/  PRMT R31, R59, 0x7632, R31 ;  /* 0x000076323b1f7816 */ /* 0x010fca000000001f */
[----:B------:R-:W-:Y:S01]  /*2a740*/  STL.64 [R1+0x908], R30 ;  /* 0x0009081e01007387 */ /* 0x000fe20000100a00 */
[----:B------:R-:W-:-:S03]  /*2a750*/  PRMT R21, R58, 0x7632, R21 ;  /* 0x000076323a157816 */ /* 0x000fc60000000015 */
[----:B------:R-:W-:Y:S04]  /*2a760*/  STG.E.U16 [R50.64], R23 ;  /* 0x0000001732007986 */ /* 0x000fe8000c101504 */
        /* <DEDUP_REMOVED lines=8> */
[----:B------:R0:W-:Y:S04]  /*2a7f0*/  STG.E.U16 [R56.64], R59 ;  /* 0x0000003b38007986 */ /* 0x0001e8000c101504 */
[----:B0-----:R-:W3:Y:S04]  /*2a800*/  LDL.LU.64 R56, [R1+0x98] ;  /* 0x0000980001387983 */ /* 0x001ee80000300a00 */
[----:B------:R-:W4:Y:S04]  /*2a810*/  LDL.LU R59, [R1+0x1fc] ;  /* 0x0001fc00013b7983 */ /* 0x000f280000300800 */
[----:B------:R0:W-:Y:S04]  /*2a820*/  STL.64 [R1+0x918], R20 ;  /* 0x0009181401007387 */ /* 0x0001e80000100a00 */
[----:B------:R-:W2:Y:S04]  /*2a830*/  LDL.LU R29, [R1+0x1ec] ;  /* 0x0001ec00011d7983 */ /* 0x000ea80000300800 */
[----:B0-----:R-:W2:Y:S01]  /*2a840*/  LDL.LU.64 R20, [R1+0x88] ;  /* 0x0000880001147983 */ /* 0x001ea20000300a00 */
[----:B------:R-:W-:-:S02]  /*2a850*/  PRMT R45, R32, 0x7632, R45 ;  /* 0x00007632202d7816 */ /* 0x000fc4000000002d */
[----:B------:R-:W-:Y:S02]  /*2a860*/  PRMT R43, R36, 0x7632, R43 ;  /* 0x00007632242b7816 */ /* 0x000fe4000000002b */
[----:B------:R-:W-:Y:S02]  /*2a870*/  PRMT R41, R38, 0x7632, R41 ;  /* 0x0000763226297816 */ /* 0x000fe40000000029 */
[----:B------:R-:W-:Y:S02]  /*2a880*/  PRMT R39, R40, 0x7632, R39 ;  /* 0x0000763228277816 */ /* 0x000fe40000000027 */
[----:B------:R-:W-:Y:S01]  /*2a890*/  PRMT R37, R42, 0x7632, R37 ;  /* 0x000076322a257816 */ /* 0x000fe20000000025 */
[----:B------:R-:W-:Y:S01]  /*2a8a0*/  STG.E.U16 [R16.64], R58 ;  /* 0x0000003a10007986 */ /* 0x000fe2000c101504 */
[----:B------:R-:W-:-:S03]  /*2a8b0*/  PRMT R33, R46, 0x7632, R33 ;  /* 0x000076322e217816 */ /* 0x000fc60000000021 */
[----:B--2---:R0:W-:Y:S04]  /*2a8c0*/  STL.64 [R1+0x928], R20 ;  /* 0x0009281401007387 */ /* 0x0041e80000100a00 */
[----:B0-----:R-:W2:Y:S04]  /*2a8d0*/  LDL.LU.64 R20, [R1+0x90] ;  /* 0x0000900001147983 */ /* 0x001ea80000300a00 */
[----:B------:R-:W2:Y:S04]  /*2a8e0*/  LDL.LU R23, [R1+0x1dc] ;  /* 0x0001dc0001177983 */ /* 0x000ea80000300800 */
[----:B------:R-:W2:Y:S04]  /*2a8f0*/  LDL.LU.64 R30, [R1+0x80] ;  /* 0x00008000011e7983 */ /* 0x000ea80000300a00 */
        /* <DEDUP_REMOVED lines=10> */
[----:B------:R-:W-:-:S03]  /*2a9a0*/  PRMT R22, R11, 0x7632, R22 ;  /* 0x000076320b167816 */ /* 0x000fc60000000016 */
[----:B------:R-:W2:Y:S04]  /*2a9b0*/  LDL.LU R44, [R1+0x17c] ;  /* 0x00017c00012c7983 */ /* 0x000ea80000300800 */
[----:B------:R-:W2:Y:S01]  /*2a9c0*/  LDL.LU.64 R2, [R1+0x50] ;  /* 0x0000500001027983 */ /* 0x000ea20000300a00 */
[----:B------:R-:W-:-:S03]  /*2a9d0*/  PRMT R24, R7, 0x7632, R24 ;  /* 0x0000763207187816 */ /* 0x000fc60000000018 */
[----:B------:R-:W2:Y:S04]  /*2a9e0*/  LDL.LU R46, [R1+0x16c] ;  /* 0x00016c00012e7983 */ /* 0x000ea80000300800 */
[----:B------:R0:W-:Y:S04]  /*2a9f0*/  STG.E.U16 [R18.64], R11 ;  /* 0x0000000b12007986 */ /* 0x0001e8000c101504 */
[----:B------:R-:W2:Y:S04]  /*2aa00*/  LDL.LU.64 R26, [R1+0x48] ;  /* 0x00004800011a7983 */ /* 0x000ea80000300a00 */
[----:B------:R1:W-:Y:S04]  /*2aa10*/  STG.E.U16 [R52.64], R7 ;  /* 0x0000000734007986 */ /* 0x0003e8000c101504 */
[----:B0-----:R-:W2:Y:S04]  /*2aa20*/  LDL.LU R11, [R1+0x15c] ;  /* 0x00015c00010b7983 */ /* 0x001ea80000300800 */
[----:B------:R-:W2:Y:S04]  /*2aa30*/  LDL.LU.64 R4, [R1+0x40] ;  /* 0x0000400001047983 */ /* 0x000ea80000300a00 */
[----:B-1----:R-:W2:Y:S04]  /*2aa40*/  LDL.LU R7, [R1+0x14c] ;  /* 0x00014c0001077983 */ /* 0x002ea80000300800 */
[----:B------:R-:W2:Y:S04]  /*2aa50*/  LDL.LU.64 R8, [R1+0x38] ;  /* 0x0000380001087983 */ /* 0x000ea80000300a00 */
[----:B------:R-:W2:Y:S04]  /*2aa60*/  LDL.LU.64 R12, [R1+0x30] ;  /* 0x00003000010c7983 */ /* 0x000ea80000300a00 */
[----:B------:R-:W2:Y:S01]  /*2aa70*/  LDL.LU.64 R14, [R1+0x28] ;  /* 0x00002800010e7983 */ /* 0x000ea20000300a00 */
[----:B----4-:R-:W-:-:S03]  /*2aa80*/  PRMT R25, R59, 0x7632, R25 ;  /* 0x000076323b197816 */ /* 0x010fc60000000019 */
[----:B------:R-:W4:Y:S04]  /*2aa90*/  LDL.LU.64 R16, [R1+0x20] ;  /* 0x0000200001107983 */ /* 0x000f280000300a00 */
[----:B------:R-:W4:Y:S01]  /*2aaa0*/  LDL.LU.64 R18, [R1+0x18] ;  /* 0x0000180001127983 */ /* 0x000f220000300a00 */
[----:B------:R-:W-:-:S03]  /*2aab0*/  PRMT R28, R29, 0x7632, R28 ;  /* 0x000076321d1c7816 */ /* 0x000fc6000000001c */
[----:B---3--:R0:W-:Y:S04]  /*2aac0*/  STG.E.U16 [R56.64], R59 ;  /* 0x0000003b38007986 */ /* 0x0081e8000c101504 */
[----:B------:R-:W3:Y:S04]  /*2aad0*/  LDL.LU.64 R52, [R1+0x10] ;  /* 0x0000100001347983 */ /* 0x000ee80000300a00 */
[----:B0-----:R-:W3:Y:S04]  /*2aae0*/  LDL.LU.64 R56, [R1+0x8] ;  /* 0x0000080001387983 */ /* 0x001ee80000300a00 */
[----:B------:R-:W3:Y:S04]  /*2aaf0*/  LDL.LU.64 R58, [R1] ;  /* 0x00000000013a7983 */ /* 0x000ee80000300a00 */
[----:B--2---:R0:W-:Y:S04]  /*2ab00*/  STG.E.U16 [R20.64], R29 ;  /* 0x0000001d14007986 */ /* 0x0041e8000c101504 */
[----:B0-----:R-:W2:Y:S04]  /*2ab10*/  LDL.LU.64 R20, [R1+0x928] ;  /* 0x0009280001147983 */ /* 0x001ea80000300a00 */
[----:B------:R-:W3:Y:S04]  /*2ab20*/  LDL.LU R29, [R1+0x920] ;  /* 0x00092000011d7983 */ /* 0x000ee80000300800 */
[----:B--2---:R0:W-:Y:S01]  /*2ab30*/  STG.E.U16 [R20.64], R23 ;  /* 0x0000001714007986 */ /* 0x0041e2000c101504 */
[----:B---3--:R-:W-:-:S03]  /*2ab40*/  PRMT R29, R23, 0x7632, R29 ;  /* 0x00007632171d7816 */ /* 0x008fc6000000001d */
[----:B0-----:R-:W2:Y:S04]  /*2ab50*/  LDL.LU.64 R20, [R1+0x918] ;  /* 0x0009180001147983 */ /* 0x001ea80000300a00 */
[----:B------:R-:W3:Y:S04]  /*2ab60*/  LDL.LU R23, [R1+0x910] ;  /* 0x0009100001177983 */ /* 0x000ee80000300800 */
[----:B------:R0:W-:Y:S04]  /*2ab70*/  STG.E.U16 [R30.64], R32 ;  /* 0x000000201e007986 */ /* 0x0001e8000c101504 */
[----:B0-----:R-:W2:Y:S01]  /*2ab80*/  LDL.LU.64 R30, [R1+0x908] ;  /* 0x00090800011e7983 */ /* 0x001ea20000300a00 */
[----:B---3--:R-:W-:-:S03]  /*2ab90*/  PRMT R23, R32, 0x7632, R23 ;  /* 0x0000763220177816 */ /* 0x008fc60000000017 */
[----:B------:R-:W3:Y:S04]  /*2aba0*/  LDL.LU R32, [R1+0x904] ;  /* 0x0009040001207983 */ /* 0x000ee80000300800 */
[----:B------:R-:W-:Y:S01]  /*2abb0*/  STG.E.U16 [R34.64], R36 ;  /* 0x0000002422007986 */ /* 0x000fe2000c101504 */
[----:B---3--:R-:W-:-:S05]  /*2abc0*/  PRMT R32, R36, 0x7632, R32 ;  /* 0x0000763224207816 */ /* 0x008fca0000000020 */
[----:B------:R0:W-:Y:S04]  /*2abd0*/  STL.S16 [R1+0x80], R32 ;  /* 0x0000802001007387 */ /* 0x0001e80000100600 */
[----:B0-----:R-:W3:Y:S04]  /*2abe0*/  LDL.LU R32, [R1+0x900] ;  /* 0x0009000001207983 */ /* 0x001ee80000300800 */
[----:B------:R-:W2:Y:S04]  /*2abf0*/  LDL.LU.64 R34, [R1+0x8f8] ;  /* 0x0008f80001227983 */ /* 0x000ea80000300a00 */
[----:B------:R-:W2:Y:S04]  /*2ac00*/  LDL.LU R36, [R1+0x8f4] ;  /* 0x0008f40001247983 */ /* 0x000ea80000300800 */
[----:B------:R-:W-:Y:S01]  /*2ac10*/  STG.E.U16 [R48.64], R38 ;  /* 0x0000002630007986 */ /* 0x000fe2000c101504 */
[----:B--2---:R-:W-:-:S05]  /*2ac20*/  PRMT R36, R38, 0x7632, R36 ;  /* 0x0000763226247816 */ /* 0x004fca0000000024 */
[----:B------:R0:W-:Y:S04]  /*2ac30*/  STL.S16 [R1+0x78], R36 ;  /* 0x0000782401007387 */ /* 0x0001e80000100600 */
[----:B0-----:R-:W2:Y:S04]  /*2ac40*/  LDL.LU R36, [R1+0x8f0] ;  /* 0x0008f00001247983 */ /* 0x001ea80000300800 */
[----:B------:R-:W2:Y:S04]  /*2ac50*/  LDL.LU.64 R48, [R1+0x8e8] ;  /* 0x0008e80001307983 */ /* 0x000ea80000300a00 */
[----:B------:R-:W2:Y:S04]  /*2ac60*/  LDL.LU R38, [R1+0x8e4] ;  /* 0x0008e40001267983 */ /* 0x000ea80000300800 */
[----:B------:R-:W-:Y:S01]  /*2ac70*/  STG.E.U16 [R60.64], R40 ;  /* 0x000000283c007986 */ /* 0x000fe2000c101504 */
[----:B--2---:R-:W-:-:S05]  /*2ac80*/  PRMT R38, R40, 0x7632, R38 ;  /* 0x0000763228267816 */ /* 0x004fca0000000026 */
[----:B------:R0:W-:Y:S04]  /*2ac90*/  STL.S16 [R1+0x70], R38 ;  /* 0x0000702601007387 */ /* 0x0001e80000100600 */
[----:B0-----:R-:W2:Y:S04]  /*2aca0*/  LDL.LU R38, [R1+0x8e0] ;  /* 0x0008e00001267983 */ /* 0x001ea80000300800 */
[----:B------:R-:W2:Y:S04]  /*2acb0*/  LDL.LU.64 R60, [R1+0x8d8] ;  /* 0x0008d800013c7983 */ /* 0x000ea80000300a00 */
[----:B------:R-:W3:Y:S04]  /*2acc0*/  LDL.LU R40, [R1+0x8d0] ;  /* 0x0008d00001287983 */ /* 0x000ee80000300800 */
[----:B------:R0:W-:Y:S04]  /*2acd0*/  STG.E.U16 [R50.64], R42 ;  /* 0x0000002a32007986 */ /* 0x0001e8000c101504 */
[----:B------:R1:W-:Y:S04]  /*2ace0*/  STG.E.U16 [R54.64], R44 ;  /* 0x0000002c36007986 */ /* 0x0003e8000c101504 */
[----:B------:R1:W-:Y:S04]  /*2acf0*/  STG.E.U16 [R2.64], R46 ;  /* 0x0000002e02007986 */ /* 0x0003e8000c101504 */
[----:B0-----:R-:W4:Y:S01]  /*2ad00*/  LDL.LU.64 R50, [R1+0x8c8] ;  /* 0x0008c80001327983 */ /* 0x001f220000300a00 */
[----:B--2---:R-:W-:-:S03]  /*2ad10*/  PRMT R61, R42, 0x7632, R61 ;  /* 0x000076322a3d7816 */ /* 0x004fc6000000003d */
[----:B------:R-:W2:Y:S01]  /*2ad20*/  LDL.LU R42, [R1+0x8c0] ;  /* 0x0008c000012a7983 */ /* 0x000ea20000300800 */
[----:B------:R-:W-:-:S03]  /*2ad30*/  PRMT R60, R44, 0x7632, R60 ;  /* 0x000076322c3c7816 */ /* 0x000fc6000000003c */
[----:B-1----:R-:W2:Y:S04]  /*2ad40*/  LDL.LU.64 R54, [R1+0x8b8] ;  /* 0x0008b80001367983 */ /* 0x002ea80000300a00 */
[----:B------:R-:W2:Y:S04]  /*2ad50*/  LDL.LU R44, [R1+0x8b0] ;  /* 0x0008b000012c7983 */ /* 0x000ea80000300800 */
[----:B------:R-:W2:Y:S01]  /*2ad60*/  LDL.LU.64 R2, [R1+0x8a8] ;  /* 0x0008a80001027983 */ /* 0x000ea20000300a00 */
[----:B------:R-:W-:Y:S02]  /*2ad70*/  PRMT R10, R46, 0x7632, R10 ;  /* 0x000076322e0a7816 */ /* 0x000fe4000000000a */
[----:B------:R-:W-:Y:S01]  /*2ad80*/  PRMT R6, R11, 0x7632, R6 ;  /* 0x000076320b067816 */ /* 0x000fe20000000006 */
[----:B------:R-:W3:Y:S04]  /*2ad90*/  LDL.LU R46, [R1+0x8a0] ;  /* 0x0008a000012e7983 */ /* 0x000ee80000300800 */
[----:B------:R0:W-:Y:S04]  /*2ada0*/  STG.E.U16 [R26.64], R11 ;  /* 0x0000000b1a007986 */ /* 0x0001e8000c101504 */
[----:B------:R1:W-:Y:S04]  /*2adb0*/  STG.E.U16 [R4.64], R7 ;  /* 0x0000000704007986 */ /* 0x0003e8000c101504 */
[----:B0-----:R-:W3:Y:S04]  /*2adc0*/  LDL.LU.64 R26, [R1+0x898] ;  /* 0x00089800011a7983 */ /* 0x001ee80000300a00 */
[----:B------:R-:W3:Y:S04]  /*2add0*/  LDL.LU R11, [R1+0x890] ;  /* 0x00089000010b7983 */ /* 0x000ee80000300800 */
[----:B-1----:R-:W3:Y:S01]  /*2ade0*/  LDL.LU.64 R4, [R1+0x888] ;  /* 0x0008880001047983 */ /* 0x002ee20000300a00 */
[----:B--2---:R-:W-:-:S03]  /*2adf0*/  PRMT R3, R7, 0x7632, R3 ;  /* 0x0000763207037816 */ /* 0x004fc60000000003 */
[----:B------:R-:W2:Y:S04]  /*2ae00*/  LDL.LU R7, [R1+0x880] ;  /* 0x0008800001077983 */ /* 0x000ea80000300800 */
[----:B--2---:R0:W-:Y:S04]  /*2ae10*/  STG.E.U16 [R8.64], R7 ;  /* 0x0000000708007986 */ /* 0x0041e8000c101504 */
[----:B---3--:R1:W-:Y:S04]  /*2ae20*/  STG.E.U16 [R12.64], R11 ;  /* 0x0000000b0c007986 */ /* 0x0083e8000c101504 */
[----:B------:R2:W-:Y:S04]  /*2ae30*/  STG.E.U16 [R14.64], R48 ;  /* 0x000000300e007986 */ /* 0x0005e8000c101504 */
[----:B0-----:R-:W2:Y:S04]  /*2ae40*/  LDL.LU.64 R8, [R1+0x878] ;  /* 0x0008780001087983 */ /* 0x001ea80000300a00 */
[----:B-1----:R-:W2:Y:S04]  /*2ae50*/  LDL.LU.64 R12, [R1+0x870] ;  /* 0x00087000010c7983 */ /* 0x002ea80000300a00 */
[----:B--2---:R-:W2:Y:S04]  /*2ae60*/  LDL.LU.64 R14, [R1+0x868] ;  /* 0x00086800010e7983 */ /* 0x004ea80000300a00 */
[----:B------:R-:W2:Y:S04]  /*2ae70*/  LDL.LU R48, [R1+0x860] ;  /* 0x0008600001307983 */ /* 0x000ea80000300800 */
[----:B----4-:R0:W-:Y:S04]  /*2ae80*/  STG.E.U16 [R16.64], R50 ;  /* 0x0000003210007986 */ /* 0x0101e8000c101504 */
[----:B------:R1:W-:Y:S04]  /*2ae90*/  STG.E.U16 [R18.64], R54 ;  /* 0x0000003612007986 */ /* 0x0003e8000c101504 */
[----:B------:R4:W-:Y:S04]  /*2aea0*/  STG.E.U16 [R52.64], R55 ;  /* 0x0000003734007986 */ /* 0x0009e8000c101504 */
[----:B0-----:R-:W2:Y:S04]  /*2aeb0*/  LDL.LU.64 R16, [R1+0x858] ;  /* 0x0008580001107983 */ /* 0x001ea80000300a00 */
[----:B------:R-:W2:Y:S04]  /*2aec0*/  LDL.LU R50, [R1+0x850] ;  /* 0x0008500001327983 */ /* 0x000ea80000300800 */
[----:B-1----:R-:W2:Y:S04]  /*2aed0*/  LDL.LU.64 R18, [R1+0x848] ;  /* 0x0008480001127983 */ /* 0x002ea80000300a00 */
[----:B------:R-:W2:Y:S04]  /*2aee0*/  LDL.LU R54, [R1+0x840] ;  /* 0x0008400001367983 */ /* 0x000ea80000300800 */
[----:B----4-:R-:W4:Y:S04]  /*2aef0*/  LDL.LU.64 R52, [R1+0x838] ;  /* 0x0008380001347983 */ /* 0x010f280000300a00 */
[----:B------:R-:W2:Y:S04]  /*2af00*/  LDL.LU R55, [R1+0x830] ;  /* 0x0008300001377983 */ /* 0x000ea80000300800 */
[----:B------:R0:W-:Y:S04]  /*2af10*/  STG.E.U16 [R56.64], R51 ;  /* 0x0000003338007986 */ /* 0x0001e8000c101504 */
[----:B------:R1:W-:Y:S04]  /*2af20*/  STG.E.U16 [R58.64], R49 ;  /* 0x000000313a007986 */ /* 0x0003e8000c101504 */
[----:B0-----:R-:W2:Y:S04]  /*2af30*/  LDL.LU.64 R56, [R1+0x828] ;  /* 0x0008280001387983 */ /* 0x001ea80000300a00 */
[----:B------:R-:W2:Y:S04]  /*2af40*/  LDL.LU R51, [R1+0x820] ;  /* 0x0008200001337983 */ /* 0x000ea80000300800 */
[----:B-1----:R-:W2:Y:S04]  /*2af50*/  LDL.LU.64 R58, [R1+0x818] ;  /* 0x00081800013a7983 */ /* 0x002ea80000300a00 */
[----:B------:R-:W2:Y:S04]  /*2af60*/  LDL.LU R49, [R1+0x810] ;  /* 0x0008100001317983 */ /* 0x000ea80000300800 */
[----:B--2---:R0:W-:Y:S04]  /*2af70*/  STG.E.U16 [R58.64], R47 ;  /* 0x0000002f3a007986 */ /* 0x0041e8000c101504 */
[----:B------:R1:W-:Y:S04]  /*2af80*/  STG.E.U16 [R56.64], R45 ;  /* 0x0000002d38007986 */ /* 0x0003e8000c101504 */
[----:B------:R2:W-:Y:S04]  /*2af90*/  STG.E.U16 [R54.64], R43 ;  /* 0x0000002b36007986 */ /* 0x0005e8000c101504 */
[----:B0-----:R-:W3:Y:S04]  /*2afa0*/  LDL.LU R47, [R1+0x80c] ;  /* 0x00080c00012f7983 */ /* 0x001ee80000300800 */
[----:B-1----:R-:W3:Y:S04]  /*2afb0*/  LDL.LU R45, [R1+0x808] ;  /* 0x00080800012d7983 */ /* 0x002ee80000300800 */
[----:B--2---:R-:W2:Y:S04]  /*2afc0*/  LDL.LU R43, [R1+0x804] ;  /* 0x00080400012b7983 */ /* 0x004ea80000300800 */
[----:B----4-:R0:W-:Y:S04]  /*2afd0*/  STG.E.U16 [R52.64], R41 ;  /* 0x0000002934007986 */ /* 0x0101e8000c101504 */
[----:B------:R1:W-:Y:S04]  /*2afe0*/  STG.E.U16 [R50.64], R39 ;  /* 0x0000002732007986 */ /* 0x0003e8000c101504 */
[----:B------:R4:W-:Y:S04]  /*2aff0*/  STG.E.U16 [R48.64], R37 ;  /* 0x0000002530007986 */ /* 0x0009e8000c101504 */
[----:B0-----:R-:W2:Y:S04]  /*2b000*/  LDL.LU R41, [R1+0x800] ;  /* 0x0008000001297983 */ /* 0x001ea80000300800 */
[----:B-1----:R-:W2:Y:S04]  /*2b010*/  LDL.LU R39, [R1+0x7fc] ;  /* 0x0007fc0001277983 */ /* 0x002ea80000300800 */
[----:B----4-:R-:W4:Y:S04]  /*2b020*/  LDL.LU R37, [R1+0x7f8] ;  /* 0x0007f80001257983 */ /* 0x010f280000300800 */
[----:B---3--:R0:W-:Y:S04]  /*2b030*/  STG.E.U16 [R46.64], R35 ;  /* 0x000000232e007986 */ /* 0x0081e8000c101504 */
[----:B------:R1:W-:Y:S04]  /*2b040*/  STG.E.U16 [R44.64], R33 ;  /* 0x000000212c007986 */ /* 0x0003e8000c101504 */
[----:B--2---:R2:W-:Y:S04]  /*2b050*/  STG.E.U16 [R42.64], R31 ;  /* 0x0000001f2a007986 */ /* 0x0045e8000c101504 */
[----:B0-----:R-:W3:Y:S04]  /*2b060*/  LDL.LU R35, [R1+0x7f4] ;  /* 0x0007f40001237983 */ /* 0x001ee80000300800 */
[----:B-1----:R-:W3:Y:S04]  /*2b070*/  LDL.LU R33, [R1+0x7f0] ;  /* 0x0007f00001217983 */ /* 0x002ee80000300800 */
[----:B--2---:R-:W2:Y:S04]  /*2b080*/  LDL.LU R31, [R1+0x7ec] ;  /* 0x0007ec00011f7983 */ /* 0x004ea80000300800 */
[----:B------:R0:W-:Y:S04]  /*2b090*/  STG.E.U16 [R40.64], R21 ;  /* 0x0000001528007986 */ /* 0x0001e8000c101504 */
[----:B------:R1:W-:Y:S04]  /*2b0a0*/  STG.E.U16 [R38.64], R22 ;  /* 0x0000001626007986 */ /* 0x0003e8000c101504 */
[----:B----4-:R4:W-:Y:S04]  /*2b0b0*/  STG.E.U16 [R36.64], R24 ;  /* 0x0000001824007986 */ /* 0x0109e8000c101504 */
[----:B0-----:R-:W2:Y:S04]  /*2b0c0*/  LDL.LU R21, [R1+0x7e8] ;  /* 0x0007e80001157983 */ /* 0x001ea80000300800 */
[----:B-1----:R-:W2:Y:S04]  /*2b0d0*/  LDL.LU R22, [R1+0x7e4] ;  /* 0x0007e40001167983 */ /* 0x002ea80000300800 */
[----:B----4-:R-:W4:Y:S04]  /*2b0e0*/  LDL.LU R24, [R1+0x7e0] ;  /* 0x0007e00001187983 */ /* 0x010f280000300800 */
[----:B---3--:R0:W-:Y:S04]  /*2b0f0*/  STG.E.U16 [R34.64], R25 ;  /* 0x0000001922007986 */ /* 0x0081e8000c101504 */
[----:B------:R1:W-:Y:S04]  /*2b100*/  STG.E.U16 [R32.64], R28 ;  /* 0x0000001c20007986 */ /* 0x0003e8000c101504 */
[----:B--2---:R2:W-:Y:S04]  /*2b110*/  STG.E.U16 [R30.64], R29 ;  /* 0x0000001d1e007986 */ /* 0x0045e8000c101504 */
[----:B0-----:R-:W4:Y:S04]  /*2b120*/  LDL.LU R25, [R1+0x7dc] ;  /* 0x0007dc0001197983 */ /* 0x001f280000300800 */
[----:B-1----:R-:W3:Y:S04]  /*2b130*/  LDL.LU R28, [R1+0x7d8] ;  /* 0x0007d800011c7983 */ /* 0x002ee80000300800 */
[----:B--2---:R-:W3:Y:S04]  /*2b140*/  LDL.LU R29, [R1+0x7d4] ;  /* 0x0007d400011d7983 */ /* 0x004ee80000300800 */
[----:B------:R-:W2:Y:S04]  /*2b150*/  LDL.LU.S16 R30, [R1+0x78] ;  /* 0x00007800011e7983 */ /* 0x000ea80000300600 */
[----:B------:R-:W2:Y:S04]  /*2b160*/  LDL.LU.S16 R31, [R1+0x70] ;  /* 0x00007000011f7983 */ /* 0x000ea80000300600 */
[----:B------:R-:W2:Y:S04]  /*2b170*/  LDL.LU R32, [R1+0x2d4] ;  /* 0x0002d40001207983 */ /* 0x000ea80000300800 */
[----:B------:R-:W2:Y:S04]  /*2b180*/  LDL.LU R33, [R1+0x54c] ;  /* 0x00054c0001217983 */ /* 0x000ea80000300800 */
[----:B------:R-:W2:Y:S01]  /*2b190*/  LDL.LU R34, [R1+0x2d0] ;  /* 0x0002d00001227983 */ /* 0x000ea20000300800 */
[----:B------:R-:W-:-:S03]  /*2b1a0*/  PRMT R2, R7, 0x7632, R2 ;  /* 0x0000763207027816 */ /* 0x000fc60000000002 */
[----:B------:R-:W2:Y:S04]  /*2b1b0*/  LDL.LU R35, [R1+0x548] ;  /* 0x0005480001237983 */ /* 0x000ea80000300800 */
[----:B------:R-:W2:Y:S04]  /*2b1c0*/  LDL.LU R36, [R1+0x2cc] ;  /* 0x0002cc0001247983 */ /* 0x000ea80000300800 */
[----:B------:R-:W2:Y:S04]  /*2b1d0*/  LDL.LU R37, [R1+0x544] ;  /* 0x0005440001257983 */ /* 0x000ea80000300800 */
[----:B------:R-:W2:Y:S04]  /*2b1e0*/  LDL.LU R38, [R1+0x2c8] ;  /* 0x0002c80001267983 */ /* 0x000ea80000300800 */
[----:B------:R-:W2:Y:S04]  /*2b1f0*/  LDL.LU R7, [R1+0x540] ;  /* 0x0005400001077983 */ /* 0x000ea80000300800 */
        /* <DEDUP_REMOVED lines=15> */
[----:B---3--:R0:W-:Y:S04]  /*2b2f0*/  STG.E.U16 [R28.64], R23 ;  /* 0x000000171c007986 */ /* 0x0081e8000c101504 */
[----:B0-----:R-:W2:Y:S04]  /*2b300*/  LDL.LU R23, [R1+0x7d0] ;  /* 0x0007d00001177983 */ /* 0x001ea80000300800 */
[----:B------:R-:W4:Y:S04]  /*2b310*/  LDL.LU.S16 R29, [R1+0x80] ;  /* 0x00008000011d7983 */ /* 0x000f280000300600 */
        /* <DEDUP_REMOVED lines=8> */
[----:B----4-:R-:W-:Y:S04]  /*2b3a0*/  STG.E.U16 [R24.64], R29 ;  /* 0x0000001d18007986 */ /* 0x010fe8000c101504 */
[----:B--2---:R-:W-:Y:S04]  /*2b3b0*/  STG.E.U16 [R22.64], R30 ;  /* 0x0000001e16007986 */ /* 0x004fe8000c101504 */
[----:B------:R-:W-:Y:S04]  /*2b3c0*/  STG.E.U16 [R20.64], R31 ;  /* 0x0000001f14007986 */ /* 0x000fe8000c101504 */
[----:B------:R0:W-:Y:S04]  /*2b3d0*/  STG.E.U16 [R18.64], R61 ;  /* 0x0000003d12007986 */ /* 0x0001e8000c101504 */
[----:B0-----:R-:W2:Y:S04]  /*2b3e0*/  LDL.LU R61, [R1+0x7cc] ;  /* 0x0007cc00013d7983 */ /* 0x001ea80000300800 */
[----:B------:R-:W-:Y:S04]  /*2b3f0*/  STG.E.U16 [R16.64], R60 ;  /* 0x0000003c10007986 */ /* 0x000fe8000c101504 */
[----:B------:R2:W-:Y:S04]  /*2b400*/  STG.E.U16 [R14.64], R10 ;  /* 0x0000000a0e007986 */ /* 0x0005e8000c101504 */
[----:B------:R-:W-:Y:S04]  /*2b410*/  STG.E.U16 [R12.64], R6 ;  /* 0x000000060c007986 */ /* 0x000fe8000c101504 */
[----:B------:R-:W-:Y:S04]  /*2b420*/  STG.E.U16 [R8.64], R3 ;  /* 0x0000000308007986 */ /* 0x000fe8000c101504 */
[----:B------:R-:W-:Y:S01]  /*2b430*/  STG.E.U16 [R26.64], R2 ;  /* 0x000000021a007986 */ /* 0x000fe2000c101504 */
[----:B--2---:R-:W-:-:S03]  /*2b440*/  FFMA R14, R61, 0.69314718246459960938, R57 ;  /* 0x3f3172183d0e7823 */ /* 0x004fc60000000039 */
[----:B------:R-:W2:Y:S04]  /*2b450*/  LDL.LU R61, [R1+0x7c8] ;  /* 0x0007c800013d7983 */ /* 0x000ea80000300800 */
[----:B------:R-:W0:Y:S04]  /*2b460*/  S2R R57, SR_TID.X ;  /* 0x0000000000397919 */ /* 0x000e280000002100 */
[----:B------:R1:W-:Y:S01]  /*2b470*/  STG.E.U16 [R4.64], R0 ;  /* 0x0000000004007986 */ /* 0x0003e2000c101504 */
[----:B------:R-:W-:Y:S02]  /*2b480*/  FSEL R15, R46, -INF , P5 ;  /* 0xff8000002e0f7808 */ /* 0x000fe40002800000 */
[----:B---3--:R-:W-:-:S02]  /*2b490*/  FSEL R16, R51, -INF , P4 ;  /* 0xff80000033107808 */ /* 0x008fc40002000000 */
[----:B------:R-:W-:Y:S02]  /*2b4a0*/  FSEL R17, R53, -INF , P3 ;  /* 0xff80000035117808 */ /* 0x000fe40001800000 */
[----:B------:R-:W-:Y:S02]  /*2b4b0*/  FSEL R18, R54, -INF , P2 ;  /* 0xff80000036127808 */ /* 0x000fe40001000000 */
[----:B-1----:R-:W-:Y:S01]  /*2b4c0*/  FSEL R0, R55, -INF , P1 ;  /* 0xff80000037007808 */ /* 0x002fe20000800000 */
[----:B------:R-:W-:Y:S02]  /*2b4d0*/  FFMA R4, R33, 0.69314718246459960938, R32 ;  /* 0x3f31721821047823 */ /* 0x000fe40000000020 */
[----:B------:R-:W-:Y:S01]  /*2b4e0*/  FFMA R5, R35, 0.69314718246459960938, R34 ;  /* 0x3f31721823057823 */ /* 0x000fe20000000022 */
[----:B0-----:R-:W-:Y:S01]  /*2b4f0*/  SHF.L.U32 R57, R57, 0x2, RZ ;  /* 0x0000000239397819 */ /* 0x001fe200000006ff */
[----:B------:R-:W-:Y:S02]  /*2b500*/  FFMA R6, R37, 0.69314718246459960938, R36 ;  /* 0x3f31721825067823 */ /* 0x000fe40000000024 */
[----:B------:R-:W-:Y:S01]  /*2b510*/  FFMA R7, R7, 0.69314718246459960938, R38 ;  /* 0x3f31721807077823 */ /* 0x000fe20000000026 */
[----:B------:R-:W-:Y:S01]  /*2b520*/  LOP3.LUT R2, R57, 0x70, RZ, 0xc0, !PT ;  /* 0x0000007039027812 */ /* 0x000fe200078ec0ff */
[----:B------:R-:W-:Y:S01]  /*2b530*/  BAR.SYNC.DEFER_BLOCKING 0x0 ;  /* 0x0000000000007b1d */ /* 0x000fe20000010000 */
[----:B------:R-:W-:-:S02]  /*2b540*/  FFMA R8, R40, 0.69314718246459960938, R39 ;  /* 0x3f31721828087823 */ /* 0x000fc40000000027 */
[----:B------:R-:W-:Y:S02]  /*2b550*/  FFMA R9, R42, 0.69314718246459960938, R41 ;  /* 0x3f3172182a097823 */ /* 0x000fe40000000029 */
[----:B------:R-:W-:Y:S02]  /*2b560*/  FFMA R10, R44, 0.69314718246459960938, R43 ;  /* 0x3f3172182c0a7823 */ /* 0x000fe4000000002b */
[----:B------:R-:W-:Y:S02]  /*2b570*/  FFMA R11, R11, 0.69314718246459960938, R45 ;  /* 0x3f3172180b0b7823 */ /* 0x000fe4000000002d */
[----:B------:R-:W-:Y:S02]  /*2b580*/  FFMA R12, R48, 0.69314718246459960938, R47 ;  /* 0x3f317218300c7823 */ /* 0x000fe4000000002f */
[----:B------:R-:W-:Y:S02]  /*2b590*/  FFMA R13, R50, 0.69314718246459960938, R49 ;  /* 0x3f317218320d7823 */ /* 0x000fe40000000031 */
[----:B------:R-:W-:-:S02]  /*2b5a0*/  FFMA R15, R15, 0.69314718246459960938, R52 ;  /* 0x3f3172180f0f7823 */ /* 0x000fc40000000034 */
[----:B------:R-:W-:Y:S02]  /*2b5b0*/  FFMA R16, R16, 0.69314718246459960938, R56 ;  /* 0x3f31721810107823 */ /* 0x000fe40000000038 */
[----:B------:R-:W-:Y:S02]  /*2b5c0*/  FFMA R17, R17, 0.69314718246459960938, R58 ;  /* 0x3f31721811117823 */ /* 0x000fe4000000003a */
[----:B------:R-:W-:Y:S01]  /*2b5d0*/  FFMA R18, R18, 0.69314718246459960938, R59 ;  /* 0x3f31721812127823 */ /* 0x000fe2000000003b */
[----:B------:R0:W-:Y:S04]  /*2b5e0*/  STS.128 [R2], R4 ;  /* 0x0000000402007388 */ /* 0x0001e80000000c00 */
[----:B------:R0:W-:Y:S04]  /*2b5f0*/  STS.128 [R2+0x80], R8 ;  /* 0x0000800802007388 */ /* 0x0001e80000000c00 */
[----:B------:R0:W-:Y:S01]  /*2b600*/  STS.128 [R2+0x100], R12 ;  /* 0x0001000c02007388 */ /* 0x0001e20000000c00 */
[----:B--2---:R-:W-:-:S05]  /*2b610*/  FFMA R19, R0, 0.69314718246459960938, R61 ;  /* 0x3f31721800137823 */ /* 0x004fca000000003d */
[----:B------:R0:W-:Y:S04]  /*2b620*/  STS.128 [R2+0x180], R16 ;  /* 0x0001801002007388 */ /* 0x0001e80000000c00 */
[----:B------:R-:W-:Y:S06]  /*2b630*/  BAR.SYNC.DEFER_BLOCKING 0x0 ;  /* 0x0000000000007b1d */ /* 0x000fec0000010000 */
[----:B------:R-:W-:Y:S05]  /*2b640*/  @P0 EXIT ;  /* 0x000000000000094d */ /* 0x000fea0003800000 */
[----:B0-----:R-:W2:Y:S04]  /*2b650*/  LDL.LU R57, [R1+0x144] ;  /* 0x0001440001397983 */ /* 0x001ea80000300800 */
[----:B------:R-:W3:Y:S04]  /*2b660*/  LDL.LU R59, [R1+0x7c4] ;  /* 0x0007c400013b7983 */ /* 0x000ee80000300800 */
[----:B------:R-:W0:Y:S02]  /*2b670*/  S2R R58, SR_CTAID.Y ;  /* 0x00000000003a7919 */ /* 0x000e240000002600 */
[----:B0-----:R-:W-:-:S04]  /*2b680*/  IMAD R0, R58, c[0x0][0x1cc], RZ ;  /* 0x000073003a007a24 */ /* 0x001fc800078e02ff */
[C---:B------:R-:W-:Y:S02]  /*2b690*/  IMAD.SHL.U32 R2, R0.reuse, 0x4, RZ ;  /* 0x0000000400027824 */ /* 0x040fe400078e00ff */
[----:B------:R-:W-:Y:S01]  /*2b6a0*/  IMAD.HI R0, R0, 0x4, RZ ;  /* 0x0000000400007827 */ /* 0x000fe200078e02ff */
[----:B--2---:R-:W0:Y:S01]  /*2b6b0*/  LDS R7, [R57] ;  /* 0x0000000039077984 */ /* 0x004e220000000800 */
[C---:B---3--:R-:W-:Y:S02]  /*2b6c0*/  SHF.L.U32 R3, R59.reuse, 0x2, RZ ;  /* 0x000000023b037819 */ /* 0x048fe400000006ff */
[----:B------:R-:W-:Y:S02]  /*2b6d0*/  IMAD.HI R5, R59, 0x4, RZ ;  /* 0x000000043b057827 */ /* 0x000fe400078e02ff */
[----:B------:R-:W-:-:S04]  /*2b6e0*/  IADD3 R2, P0, P1, R3, c[0x0][0x180], R2 ;  /* 0x0000600003027a10 */ /* 0x000fc8000791e002 */
[----:B------:R-:W-:-:S05]  /*2b6f0*/  IADD3.X R3, R5, c[0x0][0x184], R0, P0, P1 ;  /* 0x0000610005037a10 */ /* 0x000fca00007e2400 */
[----:B0-----:R-:W-:Y:S01]  /*2b700*/  STG.E [R2.64], R7 ;  /* 0x0000000702007986 */ /* 0x001fe2000c101904 */
[----:B------:R-:W-:Y:S05]  /*2b710*/  EXIT ;  /* 0x000000000000794d */ /* 0x000fea0003800000 */
.L_x_2:
[----:B------:R-:W-:-:S00]  /*2b720*/  BRA `(.L_x_2) ;  /* 0xfffffff000007947 */ /* 0x000fc0000383ffff */
[----:B------:R-:W-:-:S00]  /*2b730*/  NOP ;  /* 0x0000000000007918 */ /* 0x000fc00000000000 */
        /* <DEDUP_REMOVED lines=12> */
.L_x_3:


//--------------------- .nv.global.init           --------------------------
	.section	.nv.global.init,"aw",@progbits
.nv.global.init:
	.type		_$_str,@object
	.size		_$_str,(.L_0 - _$_str)
_$_str:
        /*0000*/ 	.byte	0x5f, 0x5f, 0x43, 0x55, 0x44, 0x41, 0x5f, 0x46, 0x54, 0x5a, 0x00
.L_0:


//--------------------- .nv.shared.attn_fwd       --------------------------
	.section	.nv.shared.attn_fwd,"aw",@nobits
	.sectionflags	@""
	.align	16
